	.target	sm_80

	.elftype	@"ET_EXEC"


//--------------------- .note.nv.tkinfo           --------------------------
	.section	.note.nv.tkinfo,"",@"SHT_NOTE"
	.sectionflags	@"SHF_NOTE_NV_TKINFO"
	.tkinfo
        /*0018*/ 	.word	0x00000002
        /*0030*/ 	.string	""
        /*0030*/ 	.string	"ptxas"
        /*0030*/ 	.string	"Cuda compilation tools, release 13.0, V13.0.88"
        /*0030*/ 	.string	"Build cuda_13.0.r13.0/compiler.36424714_0"
        /*0030*/ 	.string	"-v  -suppress-debug-info  -lineinfo  -arch sm_80 "



//--------------------- .note.nv.cuinfo           --------------------------
	.section	.note.nv.cuinfo,"",@"SHT_NOTE"
	.sectionflags	@"SHF_NOTE_NV_CUINFO"
        /*0018*/ 	.short	0x0002
        /*001a*/ 	.short	0x0050
        /*001c*/ 	.short	0x0082
	.zero		2


//--------------------- .nv.info                  --------------------------
	.section	.nv.info,"",@"SHT_CUDA_INFO"
	.align	4


	//----- nvinfo : EIATTR_REGCOUNT
	.align		4
        /*0000*/ 	.byte	0x04, 0x2f
        /*0002*/ 	.short	(.L_1 - .L_0)
	.align		4
.L_0:
        /*0004*/ 	.word	index@(matmul_kernel)
        /*0008*/ 	.word	0x00000020


	//----- nvinfo : EIATTR_FRAME_SIZE
	.align		4
.L_1:
        /*000c*/ 	.byte	0x04, 0x11
        /*000e*/ 	.short	(.L_3 - .L_2)
	.align		4
.L_2:
        /*0010*/ 	.word	index@(matmul_kernel)
        /*0014*/ 	.word	0x00001360


	//----- nvinfo : EIATTR_MIN_STACK_SIZE
	.align		4
.L_3:
        /*0018*/ 	.byte	0x04, 0x12
        /*001a*/ 	.short	(.L_5 - .L_4)
	.align		4
.L_4:
        /*001c*/ 	.word	index@(matmul_kernel)
        /*0020*/ 	.word	0x00001360
.L_5:


//--------------------- .nv.info.matmul_kernel    --------------------------
	.section	.nv.info.matmul_kernel,"",@"SHT_CUDA_INFO"
	.sectionflags	@""
	.align	4


	//----- nvinfo : EIATTR_CUDA_API_VERSION
	.align		4
        /*0000*/ 	.byte	0x04, 0x37
        /*0002*/ 	.short	(.L_7 - .L_6)
.L_6:
        /*0004*/ 	.word	0x00000082


	//----- nvinfo : EIATTR_SW2861232_WAR
	.align		4
.L_7:
        /*0008*/ 	.byte	0x01, 0x35
	.zero		2


	//----- nvinfo : EIATTR_PARAM_CBANK
	.align		4
        /*000c*/ 	.byte	0x04, 0x0a
        /*000e*/ 	.short	(.L_9 - .L_8)
	.align		4
.L_8:
        /*0010*/ 	.word	index@(.nv.constant0.matmul_kernel)
        /*0014*/ 	.short	0x0160
        /*0016*/ 	.short	0x0050


	//----- nvinfo : EIATTR_CBANK_PARAM_SIZE
	.align		4
.L_9:
        /*0018*/ 	.byte	0x03, 0x19
        /*001a*/ 	.short	0x0050


	//----- nvinfo : EIATTR_KPARAM_INFO
	.align		4
        /*001c*/ 	.byte	0x04, 0x17
        /*001e*/ 	.short	(.L_11 - .L_10)
.L_10:
        /*0020*/ 	.word	0x00000000
        /*0024*/ 	.short	0x000d
        /*0026*/ 	.short	0x0048
        /*0028*/ 	.byte	0x00, 0xf4, 0x21, 0x00


	//----- nvinfo : EIATTR_KPARAM_INFO
	.align		4
.L_11:
        /*002c*/ 	.byte	0x04, 0x17
        /*002e*/ 	.short	(.L_13 - .L_12)
.L_12:
        /*0030*/ 	.word	0x00000000
        /*0034*/ 	.short	0x000c
        /*0036*/ 	.short	0x0040
        /*0038*/ 	.byte	0x00, 0xf4, 0x21, 0x00


	//----- nvinfo : EIATTR_KPARAM_INFO
	.align		4
.L_13:
        /*003c*/ 	.byte	0x04, 0x17
        /*003e*/ 	.short	(.L_15 - .L_14)
.L_14:
        /*0040*/ 	.word	0x00000000
        /*0044*/ 	.short	0x000b
        /*0046*/ 	.short	0x0038
        /*0048*/ 	.byte	0x00, 0xf0, 0x11, 0x00


	//----- nvinfo : EIATTR_KPARAM_INFO
	.align		4
.L_15:
        /*004c*/ 	.byte	0x04, 0x17
        /*004e*/ 	.short	(.L_17 - .L_16)
.L_16:
        /*0050*/ 	.word	0x00000000
        /*0054*/ 	.short	0x000a
        /*0056*/ 	.short	0x0034
        /*0058*/ 	.byte	0x00, 0xf0, 0x11, 0x00


	//----- nvinfo : EIATTR_KPARAM_INFO
	.align		4
.L_17:
        /*005c*/ 	.byte	0x04, 0x17
        /*005e*/ 	.short	(.L_19 - .L_18)
.L_18:
        /*0060*/ 	.word	0x00000000
        /*0064*/ 	.short	0x0009
        /*0066*/ 	.short	0x0030
        /*0068*/ 	.byte	0x00, 0xf0, 0x11, 0x00


	//----- nvinfo : EIATTR_KPARAM_INFO
	.align		4
.L_19:
        /*006c*/ 	.byte	0x04, 0x17
        /*006e*/ 	.short	(.L_21 - .L_20)
.L_20:
        /*0070*/ 	.word	0x00000000
        /*0074*/ 	.short	0x0008
        /*0076*/ 	.short	0x002c
        /*0078*/ 	.byte	0x00, 0xf0, 0x11, 0x00


	//----- nvinfo : EIATTR_KPARAM_INFO
	.align		4
.L_21:
        /*007c*/ 	.byte	0x04, 0x17
        /*007e*/ 	.short	(.L_23 - .L_22)
.L_22:
        /*0080*/ 	.word	0x00000000
        /*0084*/ 	.short	0x0007
        /*0086*/ 	.short	0x0028
        /*0088*/ 	.byte	0x00, 0xf0, 0x11, 0x00


	//----- nvinfo : EIATTR_KPARAM_INFO
	.align		4
.L_23:
        /*008c*/ 	.byte	0x04, 0x17
        /*008e*/ 	.short	(.L_25 - .L_24)
.L_24:
        /*0090*/ 	.word	0x00000000
        /*0094*/ 	.short	0x0006
        /*0096*/ 	.short	0x0024
        /*0098*/ 	.byte	0x00, 0xf0, 0x11, 0x00


	//----- nvinfo : EIATTR_KPARAM_INFO
	.align		4
.L_25:
        /*009c*/ 	.byte	0x04, 0x17
        /*009e*/ 	.short	(.L_27 - .L_26)
.L_26:
        /*00a0*/ 	.word	0x00000000
        /*00a4*/ 	.short	0x0005
        /*00a6*/ 	.short	0x0020
        /*00a8*/ 	.byte	0x00, 0xf0, 0x11, 0x00


	//----- nvinfo : EIATTR_KPARAM_INFO
	.align		4
.L_27:
        /*00ac*/ 	.byte	0x04, 0x17
        /*00ae*/ 	.short	(.L_29 - .L_28)
.L_28:
        /*00b0*/ 	.word	0x00000000
        /*00b4*/ 	.short	0x0004
        /*00b6*/ 	.short	0x001c
        /*00b8*/ 	.byte	0x00, 0xf0, 0x11, 0x00


	//----- nvinfo : EIATTR_KPARAM_INFO
	.align		4
.L_29:
        /*00bc*/ 	.byte	0x04, 0x17
        /*00be*/ 	.short	(.L_31 - .L_30)
.L_30:
        /*00c0*/ 	.word	0x00000000
        /*00c4*/ 	.short	0x0003
        /*00c6*/ 	.short	0x0018
        /*00c8*/ 	.byte	0x00, 0xf0, 0x11, 0x00


	//----- nvinfo : EIATTR_KPARAM_INFO
	.align		4
.L_31:
        /*00cc*/ 	.byte	0x04, 0x17
        /*00ce*/ 	.short	(.L_33 - .L_32)
.L_32:
        /*00d0*/ 	.word	0x00000000
        /*00d4*/ 	.short	0x0002
        /*00d6*/ 	.short	0x0010
        /*00d8*/ 	.byte	0x00, 0xf4, 0x21, 0x00


	//----- nvinfo : EIATTR_KPARAM_INFO
	.align		4
.L_33:
        /*00dc*/ 	.byte	0x04, 0x17
        /*00de*/ 	.short	(.L_35 - .L_34)
.L_34:
        /*00e0*/ 	.word	0x00000000
        /*00e4*/ 	.short	0x0001
        /*00e6*/ 	.short	0x0008
        /*00e8*/ 	.byte	0x00, 0xf4, 0x21, 0x00


	//----- nvinfo : EIATTR_KPARAM_INFO
	.align		4
.L_35:
        /*00ec*/ 	.byte	0x04, 0x17
        /*00ee*/ 	.short	(.L_37 - .L_36)
.L_36:
        /*00f0*/ 	.word	0x00000000
        /*00f4*/ 	.short	0x0000
        /*00f6*/ 	.short	0x0000
        /*00f8*/ 	.byte	0x00, 0xf4, 0x21, 0x00


	//----- nvinfo : EIATTR_MAXREG_COUNT
	.align		4
.L_37:
        /*00fc*/ 	.byte	0x03, 0x1b
        /*00fe*/ 	.short	0x00ff


	//----- nvinfo : EIATTR_NUM_BARRIERS
	.align		4
        /*0100*/ 	.byte	0x02, 0x4c
        /*0102*/ 	.byte	0x01
	.zero		1


	//----- nvinfo : EIATTR_ANNOTATIONS
	.align		4
        /*0104*/ 	.byte	0x04, 0x55
        /*0106*/ 	.short	(.L_39 - .L_38)


	//   ....[0]....
.L_38:
        /*0108*/ 	.word	0x00000001
        /*010c*/ 	.byte	0x20, 0x05, 0x00, 0x00, 0x01, 0x00, 0x00, 0x00, 0x50, 0x05, 0x00, 0x00, 0x01, 0x00, 0x00, 0x00
        /* <DEDUP_REMOVED lines=2639> */
        /*a60c*/ 	.byte	0xb0, 0x08, 0x03, 0x00, 0x01, 0x00, 0x00, 0x00, 0x10, 0x09, 0x03, 0x00


	//----- nvinfo : EIATTR_MERCURY_ISA_VERSION
	.align		4
.L_39:
        /*a618*/ 	.byte	0x03, 0x5f
        /*a61a*/ 	.short	0x0000


	//----- nvinfo : EIATTR_EXIT_INSTR_OFFSETS
	.align		4
        /*a61c*/ 	.byte	0x04, 0x1c
        /*a61e*/ 	.short	(.L_41 - .L_40)


	//   ....[0]....
.L_40:
        /*a620*/ 	.word	0x00030ab0


	//   ....[1]....
        /*a624*/ 	.word	0x00030ae0


	//----- nvinfo : EIATTR_REQNTID
	.align		4
.L_41:
        /*a628*/ 	.byte	0x04, 0x10
        /*a62a*/ 	.short	(.L_43 - .L_42)
.L_42:
        /*a62c*/ 	.word	0x00000080
        /*a630*/ 	.word	0x00000001
        /*a634*/ 	.word	0x00000001
.L_43:


//--------------------- .nv.callgraph             --------------------------
	.section	.nv.callgraph,"",@"SHT_CUDA_CALLGRAPH"
	.align	4
	.sectionentsize	8
	.align		4
        /*0000*/ 	.word	0x00000000
	.align		4
        /*0004*/ 	.word	0xffffffff
	.align		4
        /*0008*/ 	.word	0x00000000
	.align		4
        /*000c*/ 	.word	0xfffffffe
	.align		4
        /*0010*/ 	.word	0x00000000
	.align		4
        /*0014*/ 	.word	0xfffffffd
	.align		4
        /*0018*/ 	.word	0x00000000
	.align		4
        /*001c*/ 	.word	0xfffffffc


//--------------------- .nv.rel.action            --------------------------
	.section	.nv.rel.action,"",@"SHT_CUDA_RELOCINFO"
	.align	8
	.sectionentsize	8
        /*0000*/ 	.byte	0x73, 0x00, 0x00, 0x00, 0x00, 0x00, 0x00, 0x00, 0x00, 0x00, 0x00, 0x11, 0x25, 0x00, 0x05, 0x36


//--------------------- .nv.constant0.matmul_kernel --------------------------
	.section	.nv.constant0.matmul_kernel,"a",@progbits
	.sectionflags	@""
	.align	4
.nv.constant0.matmul_kernel:
	.zero		432


//--------------------- .text.matmul_kernel       --------------------------
	.section	.text.matmul_kernel,"ax",@progbits
	.sectioninfo	@"SHI_REGISTERS=32"
	.align	128
        .global         matmul_kernel
        .type           matmul_kernel,@function
        .size           matmul_kernel,(.L_x_5 - matmul_kernel)
        .other          matmul_kernel,@"STO_CUDA_ENTRY STV_DEFAULT"
matmul_kernel:
.text.matmul_kernel:
[----:B------:R-:W-:-:S03]  /*0000*/  IMAD.MOV.U32 R1, RZ, RZ, c[0x0][0x28] ;  /* 0x00000a00ff017624 */ /* 0x000fc600078e00ff */
[----:B------:R-:W-:Y:S01]  /*0010*/  IMAD.MOV.U32 R0, RZ, RZ, c[0x0][0x17c] ;  /* 0x00005f00ff007624 */ /* 0x000fe200078e00ff */
[----:B------:R-:W0:Y:S01]  /*0020*/  S2R R11, SR_TID.X ;  /* 0x00000000000b7919 */ /* 0x000e220000002100 */
[----:B------:R-:W-:Y:S01]  /*0030*/  IADD3 R1, R1, -0x1360, RZ ;  /* 0xffffeca001017810 */ /* 0x000fe20007ffe0ff */
[----:B------:R-:W-:Y:S02]  /*0040*/  ULDC.64 UR10, c[0x0][0x118] ;  /* 0x00004600000a7ab9 */ /* 0x000fe40000000a00 */
[----:B------:R-:W-:-:S04]  /*0050*/  IADD3 R0, R0, 0xff, RZ ;  /* 0x000000ff00007810 */ /* 0x000fc80007ffe0ff */
[----:B------:R-:W-:-:S04]  /*0060*/  SHF.R.S32.HI R3, RZ, 0x1f, R0 ;  /* 0x0000001fff037819 */ /* 0x000fc80000011400 */
[----:B------:R-:W-:-:S04]  /*0070*/  LEA.HI R3, R3, R0, RZ, 0x8 ;  /* 0x0000000003037211 */ /* 0x000fc800078f40ff */
[----:B------:R-:W-:Y:S02]  /*0080*/  SHF.R.S32.HI R0, RZ, 0x8, R3 ;  /* 0x00000008ff007819 */ /* 0x000fe40000011403 */
[----:B------:R-:W1:Y:S03]  /*0090*/  S2R R3, SR_CTAID.X ;  /* 0x0000000000037919 */ /* 0x000e660000002500 */
[----:B------:R-:W-:-:S05]  /*00a0*/  IMAD.SHL.U32 R0, R0, 0x8, RZ ;  /* 0x0000000800007824 */ /* 0x000fca00078e00ff */
[-C--:B------:R-:W-:Y:S02]  /*00b0*/  IABS R7, R0.reuse ;  /* 0x0000000000077213 */ /* 0x080fe40000000000 */
[----:B------:R-:W-:Y:S02]  /*00c0*/  IABS R10, R0 ;  /* 0x00000000000a7213 */ /* 0x000fe40000000000 */
[----:B------:R-:W2:Y:S01]  /*00d0*/  I2F.RP R2, R7 ;  /* 0x0000000700027306 */ /* 0x000ea20000209400 */
[----:B-1----:R-:W-:-:S07]  /*00e0*/  IABS R8, R3 ;  /* 0x0000000300087213 */ /* 0x002fce0000000000 */
[----:B--2---:R-:W1:Y:S02]  /*00f0*/  MUFU.RCP R2, R2 ;  /* 0x0000000200027308 */ /* 0x004e640000001000 */
[----:B-1----:R-:W-:Y:S01]  /*0100*/  IADD3 R4, R2, 0xffffffe, RZ ;  /* 0x0ffffffe02047810 */ /* 0x002fe20007ffe0ff */
[----:B------:R-:W-:-:S05]  /*0110*/  IMAD.MOV R2, RZ, RZ, -R10 ;  /* 0x000000ffff027224 */ /* 0x000fca00078e0a0a */
[----:B------:R1:W2:Y:S02]  /*0120*/  F2I.FTZ.U32.TRUNC.NTZ R5, R4 ;  /* 0x0000000400057305 */ /* 0x0002a4000021f000 */
[----:B-1----:R-:W-:Y:S02]  /*0130*/  IMAD.MOV.U32 R4, RZ, RZ, RZ ;  /* 0x000000ffff047224 */ /* 0x002fe400078e00ff */
[----:B--2---:R-:W-:-:S04]  /*0140*/  IMAD.MOV R6, RZ, RZ, -R5 ;  /* 0x000000ffff067224 */ /* 0x004fc800078e0a05 */
[----:B------:R-:W-:Y:S02]  /*0150*/  IMAD R9, R6, R7, RZ ;  /* 0x0000000706097224 */ /* 0x000fe400078e02ff */
[----:B------:R-:W-:Y:S02]  /*0160*/  IMAD.MOV.U32 R6, RZ, RZ, R8 ;  /* 0x000000ffff067224 */ /* 0x000fe400078e0008 */
[----:B------:R-:W-:-:S06]  /*0170*/  IMAD.HI.U32 R5, R5, R9, R4 ;  /* 0x0000000905057227 */ /* 0x000fcc00078e0004 */
[----:B------:R-:W-:-:S04]  /*0180*/  IMAD.HI.U32 R5, R5, R6, RZ ;  /* 0x0000000605057227 */ /* 0x000fc800078e00ff */
[----:B------:R-:W-:-:S05]  /*0190*/  IMAD R2, R5, R2, R6 ;  /* 0x0000000205027224 */ /* 0x000fca00078e0206 */
[----:B------:R-:W-:-:S13]  /*01a0*/  ISETP.GT.U32.AND P1, PT, R7, R2, PT ;  /* 0x000000020700720c */ /* 0x000fda0003f24070 */
[----:B------:R-:W-:Y:S01]  /*01b0*/  @!P1 IMAD.IADD R2, R2, 0x1, -R7 ;  /* 0x0000000102029824 */ /* 0x000fe200078e0a07 */
[----:B------:R-:W-:Y:S02]  /*01c0*/  @!P1 IADD3 R5, R5, 0x1, RZ ;  /* 0x0000000105059810 */ /* 0x000fe40007ffe0ff */
[----:B------:R-:W-:Y:S02]  /*01d0*/  ISETP.NE.AND P1, PT, R0, RZ, PT ;  /* 0x000000ff0000720c */ /* 0x000fe40003f25270 */
[----:B------:R-:W-:Y:S02]  /*01e0*/  ISETP.GE.U32.AND P0, PT, R2, R7, PT ;  /* 0x000000070200720c */ /* 0x000fe40003f06070 */
[----:B------:R-:W-:-:S04]  /*01f0*/  LOP3.LUT R2, R3, R0, RZ, 0x3c, !PT ;  /* 0x0000000003027212 */ /* 0x000fc800078e3cff */
[----:B------:R-:W-:Y:S01]  /*0200*/  ISETP.GE.AND P2, PT, R2, RZ, PT ;  /* 0x000000ff0200720c */ /* 0x000fe20003f46270 */
[----:B------:R-:W-:-:S05]  /*0210*/  IMAD.MOV.U32 R2, RZ, RZ, c[0x0][0x178] ;  /* 0x00005e00ff027624 */ /* 0x000fca00078e00ff */
[----:B------:R-:W-:Y:S02]  /*0220*/  IADD3 R2, R2, 0xf, RZ ;  /* 0x0000000f02027810 */ /* 0x000fe40007ffe0ff */
[----:B------:R-:W-:-:S05]  /*0230*/  @P0 IADD3 R5, R5, 0x1, RZ ;  /* 0x0000000105050810 */ /* 0x000fca0007ffe0ff */
[----:B------:R-:W-:Y:S01]  /*0240*/  IMAD.MOV.U32 R4, RZ, RZ, R5 ;  /* 0x000000ffff047224 */ /* 0x000fe200078e0005 */
[----:B------:R-:W-:-:S03]  /*0250*/  SHF.R.S32.HI R5, RZ, 0x1f, R2 ;  /* 0x0000001fff057819 */ /* 0x000fc60000011402 */
[----:B------:R-:W-:Y:S01]  /*0260*/  @!P2 IMAD.MOV R4, RZ, RZ, -R4 ;  /* 0x000000ffff04a224 */ /* 0x000fe200078e0a04 */
[----:B------:R-:W-:Y:S02]  /*0270*/  @!P1 LOP3.LUT R4, RZ, R0, RZ, 0x33, !PT ;  /* 0x00000000ff049212 */ /* 0x000fe400078e33ff */
[----:B------:R-:W-:-:S03]  /*0280*/  LEA.HI R5, R5, R2, RZ, 0x4 ;  /* 0x0000000205057211 */ /* 0x000fc600078f20ff */
[----:B------:R-:W-:Y:S02]  /*0290*/  IMAD.SHL.U32 R2, R4, 0x8, RZ ;  /* 0x0000000804027824 */ /* 0x000fe400078e00ff */
[----:B------:R-:W-:-:S03]  /*02a0*/  IMAD.MOV R4, RZ, RZ, -R4 ;  /* 0x000000ffff047224 */ /* 0x000fc600078e0a04 */
[----:B------:R-:W-:Y:S01]  /*02b0*/  LEA.HI.SX32 R5, R5, -R2, 0x1c ;  /* 0x8000000205057211 */ /* 0x000fe200078fe2ff */
[----:B------:R-:W-:Y:S02]  /*02c0*/  IMAD R9, R0, R4, R3 ;  /* 0x0000000400097224 */ /* 0x000fe400078e0203 */
[----:B------:R-:W-:Y:S01]  /*02d0*/  IMAD.MOV.U32 R4, RZ, RZ, RZ ;  /* 0x000000ffff047224 */ /* 0x000fe200078e00ff */
[----:B------:R-:W-:-:S04]  /*02e0*/  IMNMX R10, R5, 0x8, PT ;  /* 0x00000008050a7817 */ /* 0x000fc80003800200 */
[-C--:B------:R-:W-:Y:S02]  /*02f0*/  IABS R8, R10.reuse ;  /* 0x0000000a00087213 */ /* 0x080fe40000000000 */
[----:B------:R-:W-:Y:S02]  /*0300*/  IABS R0, R10 ;  /* 0x0000000a00007213 */ /* 0x000fe40000000000 */
[----:B------:R-:W1:Y:S08]  /*0310*/  I2F.RP R6, R8 ;  /* 0x0000000800067306 */ /* 0x000e700000209400 */
[----:B-1----:R-:W1:Y:S02]  /*0320*/  MUFU.RCP R6, R6 ;  /* 0x0000000600067308 */ /* 0x002e640000001000 */
[----:B-1----:R-:W-:-:S06]  /*0330*/  IADD3 R5, R6, 0xffffffe, RZ ;  /* 0x0ffffffe06057810 */ /* 0x002fcc0007ffe0ff */
[----:B------:R-:W1:Y:S02]  /*0340*/  F2I.FTZ.U32.TRUNC.NTZ R5, R5 ;  /* 0x0000000500057305 */ /* 0x000e64000021f000 */
[----:B-1----:R-:W-:-:S04]  /*0350*/  IMAD.MOV R7, RZ, RZ, -R5 ;  /* 0x000000ffff077224 */ /* 0x002fc800078e0a05 */
[----:B------:R-:W-:Y:S01]  /*0360*/  IMAD.MOV.U32 R3, RZ, RZ, R7 ;  /* 0x000000ffff037224 */ /* 0x000fe200078e0007 */
[----:B------:R-:W-:-:S03]  /*0370*/  IABS R7, R9 ;  /* 0x0000000900077213 */ /* 0x000fc60000000000 */
[----:B------:R-:W-:-:S04]  /*0380*/  IMAD R3, R3, R8, RZ ;  /* 0x0000000803037224 */ /* 0x000fc800078e02ff */
[----:B------:R-:W-:-:S04]  /*0390*/  IMAD.HI.U32 R4, R5, R3, R4 ;  /* 0x0000000305047227 */ /* 0x000fc800078e0004 */
[----:B------:R-:W-:Y:S02]  /*03a0*/  IMAD.MOV R3, RZ, RZ, -R0 ;  /* 0x000000ffff037224 */ /* 0x000fe400078e0a00 */
[----:B------:R-:W-:Y:S01]  /*03b0*/  IMAD.HI.U32 R0, R4, R7, RZ ;  /* 0x0000000704007227 */ /* 0x000fe200078e00ff */
[----:B0-----:R-:W-:-:S03]  /*03c0*/  LOP3.LUT R4, R11, 0xf, RZ, 0xc0, !PT ;  /* 0x0000000f0b047812 */ /* 0x001fc600078ec0ff */
[----:B------:R-:W-:Y:S02]  /*03d0*/  IMAD R3, R0, R3, R7 ;  /* 0x0000000300037224 */ /* 0x000fe400078e0207 */
[----:B------:R-:W-:-:S03]  /*03e0*/  IMAD.MOV.U32 R5, RZ, RZ, 0x7f ;  /* 0x0000007fff057424 */ /* 0x000fc600078e00ff */
[----:B------:R-:W-:Y:S02]  /*03f0*/  ISETP.GT.U32.AND P1, PT, R8, R3, PT ;  /* 0x000000030800720c */ /* 0x000fe40003f24070 */
[----:B------:R-:W-:-:S11]  /*0400*/  IADD3 R12, R5, c[0x0][0x180], RZ ;  /* 0x00006000050c7a10 */ /* 0x000fd60007ffe0ff */
[----:B------:R-:W-:Y:S01]  /*0410*/  @!P1 IMAD.IADD R3, R3, 0x1, -R8 ;  /* 0x0000000103039824 */ /* 0x000fe200078e0a08 */
[----:B------:R-:W-:Y:S02]  /*0420*/  @!P1 IADD3 R0, R0, 0x1, RZ ;  /* 0x0000000100009810 */ /* 0x000fe40007ffe0ff */
[----:B------:R-:W-:Y:S02]  /*0430*/  ISETP.NE.AND P1, PT, R10, RZ, PT ;  /* 0x000000ff0a00720c */ /* 0x000fe40003f25270 */
[----:B------:R-:W-:Y:S02]  /*0440*/  ISETP.GE.U32.AND P0, PT, R3, R8, PT ;  /* 0x000000080300720c */ /* 0x000fe40003f06070 */
[----:B------:R-:W-:-:S04]  /*0450*/  LOP3.LUT R3, R9, R10, RZ, 0x3c, !PT ;  /* 0x0000000a09037212 */ /* 0x000fc800078e3cff */
[----:B------:R-:W-:-:S07]  /*0460*/  ISETP.GE.AND P2, PT, R3, RZ, PT ;  /* 0x000000ff0300720c */ /* 0x000fce0003f46270 */
[----:B------:R-:W-:Y:S02]  /*0470*/  @P0 IADD3 R0, R0, 0x1, RZ ;  /* 0x0000000100000810 */ /* 0x000fe40007ffe0ff */
[----:B------:R-:W-:-:S04]  /*0480*/  ISETP.GT.AND P0, PT, R12, 0x7f, PT ;  /* 0x0000007f0c00780c */ /* 0x000fc80003f04270 */
[----:B------:R-:W-:Y:S01]  /*0490*/  @!P2 IMAD.MOV R0, RZ, RZ, -R0 ;  /* 0x000000ffff00a224 */ /* 0x000fe200078e0a00 */
[----:B------:R-:W-:-:S05]  /*04a0*/  @!P1 LOP3.LUT R0, RZ, R10, RZ, 0x33, !PT ;  /* 0x0000000aff009212 */ /* 0x000fca00078e33ff */
[----:B------:R-:W-:Y:S02]  /*04b0*/  IMAD.MOV R3, RZ, RZ, -R0 ;  /* 0x000000ffff037224 */ /* 0x000fe400078e0a00 */
[----:B------:R-:W-:Y:S02]  /*04c0*/  IMAD.SHL.U32 R20, R0, 0x100, RZ ;  /* 0x0000010000147824 */ /* 0x000fe400078e00ff */
[----:B------:R-:W-:-:S04]  /*04d0*/  IMAD R3, R10, R3, R9 ;  /* 0x000000030a037224 */ /* 0x000fc800078e0209 */
[----:B------:R-:W-:Y:S01]  /*04e0*/  IMAD.IADD R3, R2, 0x1, R3 ;  /* 0x0000000102037824 */ /* 0x000fe200078e0203 */
[----:B------:R-:W-:-:S03]  /*04f0*/  SHF.R.U32.HI R2, RZ, 0x4, R11 ;  /* 0x00000004ff027819 */ /* 0x000fc6000001160b */
[----:B------:R-:W-:Y:S01]  /*0500*/  IMAD R3, R3, 0x10, R4 ;  /* 0x0000001003037824 */ /* 0x000fe200078e0204 */
[----:B------:R-:W-:-:S04]  /*0510*/  SGXT.U32 R2, R2, 0x3 ;  /* 0x000000030202781a */ /* 0x000fc80000000000 */
[----:B------:R0:W-:Y:S01]  /*0520*/  STL [R1+0xad4], R3 ;  /* 0x000ad40301007387 */ /* 0x0001e20000100800 */
[C---:B------:R-:W-:Y:S02]  /*0530*/  LOP3.LUT R5, R2.reuse, 0x8, RZ, 0xfc, !PT ;  /* 0x0000000802057812 */ /* 0x040fe400078efcff */
[C---:B------:R-:W-:Y:S01]  /*0540*/  LOP3.LUT R4, R2.reuse, 0x10, RZ, 0xfc, !PT ;  /* 0x0000001002047812 */ /* 0x040fe200078efcff */
[----:B------:R1:W-:Y:S01]  /*0550*/  STL [R1+0x134], R20 ;  /* 0x0001341401007387 */ /* 0x0003e20000100800 */
[C---:B------:R-:W-:Y:S02]  /*0560*/  LOP3.LUT R5, R2.reuse, 0x20, RZ, 0xfc, !PT ;  /* 0x0000002002057812 */ /* 0x040fe400078efcff */
[C---:B------:R-:W-:Y:S02]  /*0570*/  LOP3.LUT R4, R2.reuse, 0x28, RZ, 0xfc, !PT ;  /* 0x0000002802047812 */ /* 0x040fe400078efcff */
[C---:B------:R-:W-:Y:S02]  /*0580*/  LOP3.LUT R5, R2.reuse, 0x40, RZ, 0xfc, !PT ;  /* 0x0000004002057812 */ /* 0x040fe400078efcff */
[----:B0-----:R-:W-:-:S02]  /*0590*/  LOP3.LUT R3, R2, 0x18, RZ, 0xfc, !PT ;  /* 0x0000001802037812 */ /* 0x001fc400078efcff */
[C---:B------:R-:W-:Y:S02]  /*05a0*/  LOP3.LUT R3, R2.reuse, 0x30, RZ, 0xfc, !PT ;  /* 0x0000003002037812 */ /* 0x040fe400078efcff */
[C---:B------:R-:W-:Y:S02]  /*05b0*/  LOP3.LUT R4, R2.reuse, 0x48, RZ, 0xfc, !PT ;  /* 0x0000004802047812 */ /* 0x040fe400078efcff */
[C---:B------:R-:W-:Y:S02]  /*05c0*/  LOP3.LUT R3, R2.reuse, 0x50, RZ, 0xfc, !PT ;  /* 0x0000005002037812 */ /* 0x040fe400078efcff */
[C---:B------:R-:W-:Y:S02]  /*05d0*/  LOP3.LUT R5, R2.reuse, 0x58, RZ, 0xfc, !PT ;  /* 0x0000005802057812 */ /* 0x040fe400078efcff */
[C---:B------:R-:W-:Y:S02]  /*05e0*/  LOP3.LUT R4, R2.reuse, 0x60, RZ, 0xfc, !PT ;  /* 0x0000006002047812 */ /* 0x040fe400078efcff */
[----:B------:R-:W-:-:S02]  /*05f0*/  LOP3.LUT R3, R2, 0x68, RZ, 0xfc, !PT ;  /* 0x0000006802037812 */ /* 0x000fc400078efcff */
[----:B------:R-:W-:Y:S01]  /*0600*/  LOP3.LUT R2, R2, 0x70, RZ, 0xfc, !PT ;  /* 0x0000007002027812 */ /* 0x000fe200078efcff */
[----:B------:R-:W-:Y:S05]  /*0610*/  @P0 BRA `(.L_x_0) ;  /* 0x000000e000000947 */ /* 0x000fea0003800000 */
[C---:B-1----:R-:W-:Y:S01]  /*0620*/  IMAD.SHL.U32 R0, R11.reuse, 0x20, RZ ;  /* 0x000000200b007824 */ /* 0x042fe200078e00ff */
[----:B------:R-:W-:Y:S01]  /*0630*/  CS2R R16, SRZ ;  /* 0x0000000000107805 */ /* 0x000fe2000001ff00 */
[----:B------:R-:W-:Y:S01]  /*0640*/  IMAD.SHL.U32 R2, R11, 0x10, RZ ;  /* 0x000000100b027824 */ /* 0x000fe200078e00ff */
[----:B------:R-:W-:Y:S01]  /*0650*/  CS2R R18, SRZ ;  /* 0x0000000000127805 */ /* 0x000fe2000001ff00 */
[----:B------:R-:W-:Y:S01]  /*0660*/  CS2R R12, SRZ ;  /* 0x00000000000c7805 */ /* 0x000fe2000001ff00 */
[----:B------:R-:W-:Y:S01]  /*0670*/  LOP3.LUT R0, R0, 0x60, RZ, 0xc0, !PT ;  /* 0x0000006000007812 */ /* 0x000fe200078ec0ff */
[----:B------:R-:W-:Y:S01]  /*0680*/  CS2R R14, SRZ ;  /* 0x00000000000e7805 */ /* 0x000fe2000001ff00 */
[----:B------:R0:W-:Y:S01]  /*0690*/  STL [R1+0xac4], R2 ;  /* 0x000ac40201007387 */ /* 0x0001e20000100800 */
[----:B------:R-:W-:Y:S01]  /*06a0*/  CS2R R8, SRZ ;  /* 0x0000000000087805 */ /* 0x000fe2000001ff00 */
[----:B------:R-:W-:Y:S01]  /*06b0*/  CS2R R10, SRZ ;  /* 0x00000000000a7805 */ /* 0x000fe2000001ff00 */
[----:B------:R-:W-:Y:S01]  /*06c0*/  CS2R R4, SRZ ;  /* 0x0000000000047805 */ /* 0x000fe2000001ff00 */
[----:B------:R0:W-:Y:S01]  /*06d0*/  STL [R1+0xac8], R0 ;  /* 0x000ac80001007387 */ /* 0x0001e20000100800 */
[----:B------:R-:W-:Y:S01]  /*06e0*/  CS2R R6, SRZ ;  /* 0x0000000000067805 */ /* 0x000fe2000001ff00 */
[----:B------:R-:W-:Y:S05]  /*06f0*/  BRA `(.L_x_1) ;  /* 0x0002f15000007947 */ /* 0x000fea0003800000 */
.L_x_0:
[----:B-1----:R-:W-:Y:S01]  /*0700*/  IABS R5, c[0x0][0x17c] ;  /* 0x00005f0000057a13 */ /* 0x002fe20000000000 */
[----:B------:R-:W-:Y:S01]  /*0710*/  ULDC.64 UR6, c[0x0][0x188] ;  /* 0x0000620000067ab9 */ /* 0x000fe20000000a00 */
[----:B------:R-:W-:-:S02]  /*0720*/  IADD3 R0, R20, 0xff, RZ ;  /* 0x000000ff14007810 */ /* 0x000fc40007ffe0ff */
[----:B------:R-:W0:Y:S01]  /*0730*/  I2F.RP R6, R5 ;  /* 0x0000000500067306 */ /* 0x000e220000209400 */
[----:B------:R-:W-:Y:S02]  /*0740*/  IADD3 R10, R20, 0xfb, RZ ;  /* 0x000000fb140a7810 */ /* 0x000fe40007ffe0ff */
[----:B------:R-:W-:Y:S02]  /*0750*/  IABS R7, R0 ;  /* 0x0000000000077213 */ /* 0x000fe40000000000 */
[----:B------:R-:W-:Y:S02]  /*0760*/  ISETP.GE.AND P4, PT, R0, RZ, PT ;  /* 0x000000ff0000720c */ /* 0x000fe40003f86270 */
[C---:B------:R-:W-:Y:S02]  /*0770*/  IADD3 R0, R20.reuse, 0xfc, RZ ;  /* 0x000000fc14007810 */ /* 0x040fe40007ffe0ff */
[----:B------:R-:W-:Y:S02]  /*0780*/  IADD3 R14, R20, 0xf9, RZ ;  /* 0x000000f9140e7810 */ /* 0x000fe40007ffe0ff */
[----:B------:R-:W-:-:S02]  /*0790*/  ISETP.GE.AND P3, PT, R0, RZ, PT ;  /* 0x000000ff0000720c */ /* 0x000fc40003f66270 */
[----:B------:R-:W-:Y:S01]  /*07a0*/  IADD3 R13, R20, 0xf8, RZ ;  /* 0x000000f8140d7810 */ /* 0x000fe20007ffe0ff */
[----:B0-----:R-:W0:Y:S02]  /*07b0*/  MUFU.RCP R6, R6 ;  /* 0x0000000600067308 */ /* 0x001e240000001000 */
[----:B0-----:R-:W-:-:S06]  /*07c0*/  IADD3 R2, R6, 0xffffffe, RZ ;  /* 0x0ffffffe06027810 */ /* 0x001fcc0007ffe0ff */
[----:B------:R0:W1:Y:S02]  /*07d0*/  F2I.FTZ.U32.TRUNC.NTZ R3, R2 ;  /* 0x0000000200037305 */ /* 0x000064000021f000 */
[----:B0-----:R-:W-:Y:S02]  /*07e0*/  IMAD.MOV.U32 R2, RZ, RZ, RZ ;  /* 0x000000ffff027224 */ /* 0x001fe400078e00ff */
[----:B-1----:R-:W-:-:S04]  /*07f0*/  IMAD.MOV R4, RZ, RZ, -R3 ;  /* 0x000000ffff047224 */ /* 0x002fc800078e0a03 */
[----:B------:R-:W-:Y:S01]  /*0800*/  IMAD R27, R4, R5, RZ ;  /* 0x00000005041b7224 */ /* 0x000fe200078e02ff */
[----:B------:R-:W-:-:S03]  /*0810*/  IADD3 R4, R20, 0xfe, RZ ;  /* 0x000000fe14047810 */ /* 0x000fc60007ffe0ff */
[----:B------:R-:W-:Y:S01]  /*0820*/  IMAD.HI.U32 R27, R3, R27, R2 ;  /* 0x0000001b031b7227 */ /* 0x000fe200078e0002 */
[----:B------:R-:W-:Y:S02]  /*0830*/  IABS R3, R4 ;  /* 0x0000000400037213 */ /* 0x000fe40000000000 */
[----:B------:R-:W-:Y:S02]  /*0840*/  IADD3 R2, R20, 0xfd, RZ ;  /* 0x000000fd14027810 */ /* 0x000fe40007ffe0ff */
[----:B------:R-:W-:Y:S01]  /*0850*/  ISETP.GE.AND P2, PT, R4, RZ, PT ;  /* 0x000000ff0400720c */ /* 0x000fe20003f46270 */
[----:B------:R-:W-:Y:S01]  /*0860*/  IMAD.HI.U32 R8, R27, R7, RZ ;  /* 0x000000071b087227 */ /* 0x000fe200078e00ff */
[----:B------:R-:W-:Y:S02]  /*0870*/  IABS R11, R2 ;  /* 0x00000002000b7213 */ /* 0x000fe40000000000 */
[----:B------:R-:W-:Y:S01]  /*0880*/  ISETP.GE.AND P0, PT, R2, RZ, PT ;  /* 0x000000ff0200720c */ /* 0x000fe20003f06270 */
[----:B------:R-:W-:-:S02]  /*0890*/  IMAD.MOV R8, RZ, RZ, -R8 ;  /* 0x000000ffff087224 */ /* 0x000fc400078e0a08 */
[----:B------:R-:W-:-:S04]  /*08a0*/  IMAD.HI.U32 R6, R27, R3, RZ ;  /* 0x000000031b067227 */ /* 0x000fc800078e00ff */
[----:B------:R-:W-:Y:S01]  /*08b0*/  IMAD R7, R5, R8, R7 ;  /* 0x0000000805077224 */ /* 0x000fe200078e0207 */
[----:B------:R-:W-:Y:S01]  /*08c0*/  IABS R8, R0 ;  /* 0x0000000000087213 */ /* 0x000fe20000000000 */
[----:B------:R-:W-:Y:S01]  /*08d0*/  IMAD.MOV R6, RZ, RZ, -R6 ;  /* 0x000000ffff067224 */ /* 0x000fe200078e0a06 */
[----:B------:R-:W-:Y:S01]  /*08e0*/  IADD3 R0, R20, 0xfa, RZ ;  /* 0x000000fa14007810 */ /* 0x000fe20007ffe0ff */
[----:B------:R-:W-:Y:S01]  /*08f0*/  IMAD.HI.U32 R4, R27, R11, RZ ;  /* 0x0000000b1b047227 */ /* 0x000fe200078e00ff */
[C---:B------:R-:W-:Y:S02]  /*0900*/  ISETP.GT.U32.AND P1, PT, R5.reuse, R7, PT ;  /* 0x000000070500720c */ /* 0x040fe40003f24070 */
[----:B------:R-:W-:Y:S01]  /*0910*/  IABS R9, R0 ;  /* 0x0000000000097213 */ /* 0x000fe20000000000 */
[----:B------:R-:W-:Y:S01]  /*0920*/  IMAD R3, R5, R6, R3 ;  /* 0x0000000605037224 */ /* 0x000fe200078e0203 */
[----:B------:R-:W-:Y:S01]  /*0930*/  IABS R6, R14 ;  /* 0x0000000e00067213 */ /* 0x000fe20000000000 */
[----:B------:R-:W-:-:S02]  /*0940*/  IMAD.MOV R4, RZ, RZ, -R4 ;  /* 0x000000ffff047224 */ /* 0x000fc400078e0a04 */
[----:B------:R-:W-:Y:S01]  /*0950*/  IMAD.HI.U32 R2, R27, R8, RZ ;  /* 0x000000081b027227 */ /* 0x000fe200078e00ff */
[----:B------:R-:W-:-:S03]  /*0960*/  ISETP.GT.U32.AND P6, PT, R5, R3, PT ;  /* 0x000000030500720c */ /* 0x000fc60003fc4070 */
[----:B------:R-:W-:Y:S02]  /*0970*/  IMAD R11, R5, R4, R11 ;  /* 0x00000004050b7224 */ /* 0x000fe400078e020b */
[----:B------:R-:W-:Y:S01]  /*0980*/  @!P1 IMAD.IADD R7, R7, 0x1, -R5 ;  /* 0x0000000107079824 */ /* 0x000fe200078e0a05 */
[----:B------:R-:W-:Y:S01]  /*0990*/  ISETP.GE.AND P1, PT, R10, RZ, PT ;  /* 0x000000ff0a00720c */ /* 0x000fe20003f26270 */
[----:B------:R-:W-:Y:S01]  /*09a0*/  IMAD.MOV R2, RZ, RZ, -R2 ;  /* 0x000000ffff027224 */ /* 0x000fe200078e0a02 */
[----:B------:R-:W-:Y:S01]  /*09b0*/  IABS R10, R10 ;  /* 0x0000000a000a7213 */ /* 0x000fe20000000000 */
[----:B------:R-:W-:Y:S01]  /*09c0*/  IMAD.HI.U32 R4, R27, R9, RZ ;  /* 0x000000091b047227 */ /* 0x000fe200078e00ff */
[----:B------:R-:W-:-:S03]  /*09d0*/  ISETP.GT.U32.AND P5, PT, R5, R7, PT ;  /* 0x000000070500720c */ /* 0x000fc60003fa4070 */
[----:B------:R-:W-:Y:S02]  /*09e0*/  IMAD R8, R5, R2, R8 ;  /* 0x0000000205087224 */ /* 0x000fe400078e0208 */
[----:B------:R-:W-:Y:S02]  /*09f0*/  @!P6 IMAD.IADD R3, R3, 0x1, -R5 ;  /* 0x000000010303e824 */ /* 0x000fe400078e0a05 */
[----:B------:R-:W-:-:S03]  /*0a00*/  IMAD.HI.U32 R2, R27, R10, RZ ;  /* 0x0000000a1b027227 */ /* 0x000fc600078e00ff */
[----:B------:R-:W-:Y:S01]  /*0a10*/  ISETP.GT.U32.AND P6, PT, R5, R3, PT ;  /* 0x000000030500720c */ /* 0x000fe20003fc4070 */
[----:B------:R-:W-:Y:S02]  /*0a20*/  IMAD.MOV R4, RZ, RZ, -R4 ;  /* 0x000000ffff047224 */ /* 0x000fe400078e0a04 */
[----:B------:R-:W-:Y:S01]  /*0a30*/  @!P5 IMAD.IADD R7, R7, 0x1, -R5 ;  /* 0x000000010707d824 */ /* 0x000fe200078e0a05 */
[C---:B------:R-:W-:Y:S01]  /*0a40*/  ISETP.GT.U32.AND P5, PT, R5.reuse, R11, PT ;  /* 0x0000000b0500720c */ /* 0x040fe20003fa4070 */
[----:B------:R-:W-:Y:S02]  /*0a50*/  IMAD.MOV R2, RZ, RZ, -R2 ;  /* 0x000000ffff027224 */ /* 0x000fe400078e0a02 */
[----:B------:R-:W-:Y:S01]  /*0a60*/  IMAD.MOV.U32 R12, RZ, RZ, R7 ;  /* 0x000000ffff0c7224 */ /* 0x000fe200078e0007 */
[----:B------:R-:W-:Y:S01]  /*0a70*/  IABS R7, R13 ;  /* 0x0000000d00077213 */ /* 0x000fe20000000000 */
[C---:B------:R-:W-:Y:S01]  /*0a80*/  IMAD R9, R5.reuse, R4, R9 ;  /* 0x0000000405097224 */ /* 0x040fe200078e0209 */
[----:B------:R-:W-:Y:S01]  /*0a90*/  IADD3 R4, R20, 0xf7, RZ ;  /* 0x000000f714047810 */ /* 0x000fe20007ffe0ff */
[----:B------:R-:W-:Y:S01]  /*0aa0*/  @!P4 IMAD.MOV R12, RZ, RZ, -R12 ;  /* 0x000000ffff0cc224 */ /* 0x000fe200078e0a0c */
[C---:B------:R-:W-:Y:S01]  /*0ab0*/  ISETP.GT.U32.AND P4, PT, R5.reuse, R8, PT ;  /* 0x000000080500720c */ /* 0x040fe20003f84070 */
[----:B------:R-:W-:Y:S01]  /*0ac0*/  IMAD R10, R5, R2, R10 ;  /* 0x00000002050a7224 */ /* 0x000fe200078e020a */
[----:B------:R-:W-:Y:S01]  /*0ad0*/  IABS R17, R4 ;  /* 0x0000000400117213 */ /* 0x000fe20000000000 */
[----:B------:R-:W-:Y:S01]  /*0ae0*/  IMAD.HI.U32 R2, R27, R6, RZ ;  /* 0x000000061b027227 */ /* 0x000fe200078e00ff */
[----:B------:R0:W-:Y:S03]  /*0af0*/  STL [R1+0x84], R12 ;  /* 0x0000840c01007387 */ /* 0x0001e60000100800 */
[----:B------:R-:W-:Y:S01]  /*0b00*/  @!P5 IMAD.IADD R11, R11, 0x1, -R5 ;  /* 0x000000010b0bd824 */ /* 0x000fe200078e0a05 */
[----:B------:R-:W-:Y:S01]  /*0b10*/  ISETP.GT.U32.AND P5, PT, R5, R9, PT ;  /* 0x000000090500720c */ /* 0x000fe20003fa4070 */
[----:B------:R-:W-:-:S02]  /*0b20*/  IMAD.MOV R2, RZ, RZ, -R2 ;  /* 0x000000ffff027224 */ /* 0x000fc400078e0a02 */
[--C-:B------:R-:W-:Y:S01]  /*0b30*/  @!P6 IMAD.IADD R3, R3, 0x1, -R5.reuse ;  /* 0x000000010303e824 */ /* 0x100fe200078e0a05 */
[C---:B------:R-:W-:Y:S01]  /*0b40*/  ISETP.GT.U32.AND P6, PT, R5.reuse, R10, PT ;  /* 0x0000000a0500720c */ /* 0x040fe20003fc4070 */
[----:B------:R-:W-:Y:S01]  /*0b50*/  @!P4 IMAD.IADD R8, R8, 0x1, -R5 ;  /* 0x000000010808c824 */ /* 0x000fe200078e0a05 */
[C---:B------:R-:W-:Y:S01]  /*0b60*/  ISETP.GT.U32.AND P4, PT, R5.reuse, R11, PT ;  /* 0x0000000b0500720c */ /* 0x040fe20003f84070 */
[----:B------:R-:W-:Y:S01]  /*0b70*/  IMAD R6, R5, R2, R6 ;  /* 0x0000000205067224 */ /* 0x000fe200078e0206 */
[----:B------:R-:W-:Y:S01]  /*0b80*/  IADD3 R2, R20, 0xf6, RZ ;  /* 0x000000f614027810 */ /* 0x000fe20007ffe0ff */
[----:B0-----:R-:W-:Y:S02]  /*0b90*/  IMAD.MOV.U32 R12, RZ, RZ, R3 ;  /* 0x000000ffff0c7224 */ /* 0x001fe400078e0003 */
[----:B------:R-:W-:Y:S01]  /*0ba0*/  IMAD.HI.U32 R3, R27, R7, RZ ;  /* 0x000000071b037227 */ /* 0x000fe200078e00ff */
[----:B------:R-:W-:-:S03]  /*0bb0*/  IABS R16, R2 ;  /* 0x0000000200107213 */ /* 0x000fc60000000000 */
[--C-:B------:R-:W-:Y:S02]  /*0bc0*/  @!P5 IMAD.IADD R9, R9, 0x1, -R5.reuse ;  /* 0x000000010909d824 */ /* 0x100fe400078e0a05 */
[--C-:B------:R-:W-:Y:S01]  /*0bd0*/  @!P6 IMAD.IADD R10, R10, 0x1, -R5.reuse ;  /* 0x000000010a0ae824 */ /* 0x100fe200078e0a05 */
[----:B------:R-:W-:Y:S01]  /*0be0*/  ISETP.GT.U32.AND P6, PT, R5, R8, PT ;  /* 0x000000080500720c */ /* 0x000fe20003fc4070 */
[----:B------:R-:W-:Y:S01]  /*0bf0*/  @!P4 IMAD.IADD R11, R11, 0x1, -R5 ;  /* 0x000000010b0bc824 */ /* 0x000fe200078e0a05 */
[C---:B------:R-:W-:Y:S01]  /*0c00*/  ISETP.GT.U32.AND P4, PT, R5.reuse, R6, PT ;  /* 0x000000060500720c */ /* 0x040fe20003f84070 */
[----:B------:R-:W-:Y:S01]  /*0c10*/  @!P2 IMAD.MOV R12, RZ, RZ, -R12 ;  /* 0x000000ffff0ca224 */ /* 0x000fe200078e0a0c */
[C---:B------:R-:W-:Y:S01]  /*0c20*/  ISETP.GT.U32.AND P2, PT, R5.reuse, R9, PT ;  /* 0x000000090500720c */ /* 0x040fe20003f44070 */
[----:B------:R-:W-:Y:S01]  /*0c30*/  IMAD.MOV.U32 R18, RZ, RZ, R11 ;  /* 0x000000ffff127224 */ /* 0x000fe200078e000b */
[----:B------:R-:W-:Y:S01]  /*0c40*/  ISETP.GT.U32.AND P5, PT, R5, R10, PT ;  /* 0x0000000a0500720c */ /* 0x000fe20003fa4070 */
[----:B------:R-:W-:Y:S01]  /*0c50*/  IMAD.MOV R3, RZ, RZ, -R3 ;  /* 0x000000ffff037224 */ /* 0x000fe200078e0a03 */
[----:B------:R-:W-:Y:S01]  /*0c60*/  STL [R1+0x50], R12 ;  /* 0x0000500c01007387 */ /* 0x000fe20000100800 */
[----:B------:R-:W-:-:S02]  /*0c70*/  @!P0 IMAD.MOV R18, RZ, RZ, -R18 ;  /* 0x000000ffff128224 */ /* 0x000fc400078e0a12 */
[----:B------:R-:W-:Y:S02]  /*0c80*/  IMAD R7, R5, R3, R7 ;  /* 0x0000000305077224 */ /* 0x000fe400078e0207 */
[--C-:B------:R-:W-:Y:S01]  /*0c90*/  @!P6 IMAD.IADD R8, R8, 0x1, -R5.reuse ;  /* 0x000000010808e824 */ /* 0x100fe200078e0a05 */
[----:B------:R-:W-:Y:S01]  /*0ca0*/  ISETP.GE.AND P6, PT, R0, RZ, PT ;  /* 0x000000ff0000720c */ /* 0x000fe20003fc6270 */
[--C-:B------:R-:W-:Y:S01]  /*0cb0*/  @!P4 IMAD.IADD R6, R6, 0x1, -R5.reuse ;  /* 0x000000010606c824 */ /* 0x100fe200078e0a05 */
[----:B------:R-:W-:Y:S01]  /*0cc0*/  STL [R1+0x38], R18 ;  /* 0x0000381201007387 */ /* 0x000fe20000100800 */
[--C-:B------:R-:W-:Y:S01]  /*0cd0*/  @!P2 IMAD.IADD R9, R9, 0x1, -R5.reuse ;  /* 0x000000010909a824 */ /* 0x100fe200078e0a05 */
[----:B------:R-:W-:Y:S01]  /*0ce0*/  ISETP.GE.AND P2, PT, R14, RZ, PT ;  /* 0x000000ff0e00720c */ /* 0x000fe20003f46270 */
[----:B------:R-:W-:Y:S01]  /*0cf0*/  IMAD.MOV.U32 R15, RZ, RZ, R8 ;  /* 0x000000ffff0f7224 */ /* 0x000fe200078e0008 */
[C---:B------:R-:W-:Y:S01]  /*0d00*/  ISETP.GT.U32.AND P0, PT, R5.reuse, R6, PT ;  /* 0x000000060500720c */ /* 0x040fe20003f04070 */
[----:B------:R-:W-:Y:S01]  /*0d10*/  @!P5 IMAD.IADD R10, R10, 0x1, -R5 ;  /* 0x000000010a0ad824 */ /* 0x000fe200078e0a05 */
[----:B------:R-:W-:Y:S01]  /*0d20*/  ISETP.GT.U32.AND P5, PT, R5, R7, PT ;  /* 0x000000070500720c */ /* 0x000fe20003fa4070 */
[----:B------:R-:W-:Y:S01]  /*0d30*/  @!P3 IMAD.MOV R15, RZ, RZ, -R15 ;  /* 0x000000ffff0fb224 */ /* 0x000fe200078e0a0f */
[----:B------:R-:W-:Y:S01]  /*0d40*/  IADD3 R0, R20, 0xf5, RZ ;  /* 0x000000f514007810 */ /* 0x000fe20007ffe0ff */
[----:B------:R-:W-:Y:S01]  /*0d50*/  @!P1 IMAD.MOV R10, RZ, RZ, -R10 ;  /* 0x000000ffff0a9224 */ /* 0x000fe200078e0a0a */
[----:B------:R-:W-:Y:S01]  /*0d60*/  ISETP.GE.AND P1, PT, R4, RZ, PT ;  /* 0x000000ff0400720c */ /* 0x000fe20003f26270 */
[----:B------:R-:W-:Y:S01]  /*0d70*/  @!P6 IMAD.MOV R9, RZ, RZ, -R9 ;  /* 0x000000ffff09e224 */ /* 0x000fe200078e0a09 */
[----:B------:R-:W-:Y:S01]  /*0d80*/  STL [R1+0x24], R15 ;  /* 0x0000240f01007387 */ /* 0x000fe20000100800 */
[----:B------:R-:W-:Y:S01]  /*0d90*/  IMAD.HI.U32 R3, R27, R16, RZ ;  /* 0x000000101b037227 */ /* 0x000fe200078e00ff */
[----:B------:R-:W-:-:S02]  /*0da0*/  IABS R14, R0 ;  /* 0x00000000000e7213 */ /* 0x000fc40000000000 */
[----:B------:R-:W-:Y:S01]  /*0db0*/  STL [R1+0x8], R10 ;  /* 0x0000080a01007387 */ /* 0x000fe20000100800 */
[--C-:B------:R-:W-:Y:S01]  /*0dc0*/  @!P0 IMAD.IADD R6, R6, 0x1, -R5.reuse ;  /* 0x0000000106068824 */ /* 0x100fe200078e0a05 */
[----:B------:R-:W-:Y:S01]  /*0dd0*/  IADD3 R4, R20, 0xf3, RZ ;  /* 0x000000f314047810 */ /* 0x000fe20007ffe0ff */
[----:B------:R-:W-:Y:S01]  /*0de0*/  @!P5 IMAD.IADD R7, R7, 0x1, -R5 ;  /* 0x000000010707d824 */ /* 0x000fe200078e0a05 */
[----:B------:R0:W-:Y:S01]  /*0df0*/  STL [R1+0x4], R9 ;  /* 0x0000040901007387 */ /* 0x0001e20000100800 */
[----:B------:R-:W-:Y:S01]  /*0e00*/  @!P2 IMAD.MOV R6, RZ, RZ, -R6 ;  /* 0x000000ffff06a224 */ /* 0x000fe200078e0a06 */
[----:B------:R-:W-:Y:S01]  /*0e10*/  ISETP.GE.AND P0, PT, R2, RZ, PT ;  /* 0x000000ff0200720c */ /* 0x000fe20003f06270 */
[----:B------:R-:W-:Y:S01]  /*0e20*/  IMAD.MOV R3, RZ, RZ, -R3 ;  /* 0x000000ffff037224 */ /* 0x000fe200078e0a03 */
[----:B------:R-:W-:Y:S01]  /*0e30*/  ISETP.GT.U32.AND P5, PT, R5, R7, PT ;  /* 0x000000070500720c */ /* 0x000fe20003fa4070 */
[----:B------:R-:W-:Y:S01]  /*0e40*/  IMAD.HI.U32 R11, R27, R14, RZ ;  /* 0x0000000e1b0b7227 */ /* 0x000fe200078e00ff */
[----:B------:R1:W-:Y:S01]  /*0e50*/  STL [R1+0xc68], R6 ;  /* 0x000c680601007387 */ /* 0x0003e20000100800 */
[----:B------:R-:W-:-:S02]  /*0e60*/  ISETP.GE.AND P4, PT, R13, RZ, PT ;  /* 0x000000ff0d00720c */ /* 0x000fc40003f86270 */
[----:B------:R-:W-:Y:S01]  /*0e70*/  IMAD R16, R5, R3, R16 ;  /* 0x0000000305107224 */ /* 0x000fe200078e0210 */
[C---:B------:R-:W-:Y:S01]  /*0e80*/  IADD3 R3, R20.reuse, 0xf4, RZ ;  /* 0x000000f414037810 */ /* 0x040fe20007ffe0ff */
[----:B------:R-:W-:Y:S01]  /*0e90*/  IMAD.MOV R8, RZ, RZ, -R11 ;  /* 0x000000ffff087224 */ /* 0x000fe200078e0a0b */
[----:B0-----:R-:W-:Y:S01]  /*0ea0*/  IADD3 R9, R20, 0xf2, RZ ;  /* 0x000000f214097810 */ /* 0x001fe20007ffe0ff */
[----:B------:R-:W-:Y:S01]  /*0eb0*/  IMAD.HI.U32 R12, R27, R17, RZ ;  /* 0x000000111b0c7227 */ /* 0x000fe200078e00ff */
[C---:B------:R-:W-:Y:S01]  /*0ec0*/  ISETP.GT.U32.AND P6, PT, R5.reuse, R16, PT ;  /* 0x000000100500720c */ /* 0x040fe20003fc4070 */
[----:B-1----:R-:W2:Y:S02]  /*0ed0*/  LDL R6, [R1+0x134] ;  /* 0x0001340001067983 */ /* 0x002ea40000100800 */
[----:B------:R-:W-:Y:S01]  /*0ee0*/  IMAD R14, R5, R8, R14 ;  /* 0x00000008050e7224 */ /* 0x000fe200078e020e */
[----:B------:R-:W-:Y:S01]  /*0ef0*/  IABS R8, R4 ;  /* 0x0000000400087213 */ /* 0x000fe20000000000 */
[----:B------:R-:W-:-:S02]  /*0f00*/  IMAD.MOV R12, RZ, RZ, -R12 ;  /* 0x000000ffff0c7224 */ /* 0x000fc400078e0a0c */
[----:B------:R-:W-:Y:S01]  /*0f10*/  @!P5 IMAD.IADD R7, R7, 0x1, -R5 ;  /* 0x000000010707d824 */ /* 0x000fe200078e0a05 */
[C---:B------:R-:W-:Y:S01]  /*0f20*/  ISETP.GT.U32.AND P5, PT, R5.reuse, R14, PT ;  /* 0x0000000e0500720c */ /* 0x040fe20003fa4070 */
[----:B------:R-:W-:Y:S01]  /*0f30*/  IMAD R17, R5, R12, R17 ;  /* 0x0000000c05117224 */ /* 0x000fe200078e0211 */
[----:B------:R-:W-:-:S03]  /*0f40*/  IABS R12, R3 ;  /* 0x00000003000c7213 */ /* 0x000fc60000000000 */
[----:B------:R-:W-:Y:S01]  /*0f50*/  @!P6 IMAD.IADD R16, R16, 0x1, -R5 ;  /* 0x000000011010e824 */ /* 0x000fe200078e0a05 */
[----:B------:R-:W-:Y:S01]  /*0f60*/  ISETP.GT.U32.AND P3, PT, R5, R17, PT ;  /* 0x000000110500720c */ /* 0x000fe20003f64070 */
[----:B------:R-:W-:-:S03]  /*0f70*/  IMAD.HI.U32 R10, R27, R8, RZ ;  /* 0x000000081b0a7227 */ /* 0x000fc600078e00ff */
[----:B------:R-:W-:-:S03]  /*0f80*/  ISETP.GT.U32.AND P2, PT, R5, R16, PT ;  /* 0x000000100500720c */ /* 0x000fc60003f44070 */
[----:B------:R-:W-:Y:S02]  /*0f90*/  @!P5 IMAD.IADD R14, R14, 0x1, -R5 ;  /* 0x000000010e0ed824 */ /* 0x000fe400078e0a05 */
[----:B------:R-:W-:-:S03]  /*0fa0*/  IMAD.HI.U32 R2, R27, R12, RZ ;  /* 0x0000000c1b027227 */ /* 0x000fc600078e00ff */
[----:B------:R-:W-:Y:S01]  /*0fb0*/  ISETP.GT.U32.AND P5, PT, R5, R14, PT ;  /* 0x0000000e0500720c */ /* 0x000fe20003fa4070 */
[--C-:B------:R-:W-:Y:S01]  /*0fc0*/  @!P3 IMAD.IADD R17, R17, 0x1, -R5.reuse ;  /* 0x000000011111b824 */ /* 0x100fe200078e0a05 */
[----:B------:R-:W-:Y:S01]  /*0fd0*/  IABS R15, R9 ;  /* 0x00000009000f7213 */ /* 0x000fe20000000000 */
[----:B------:R-:W-:Y:S01]  /*0fe0*/  IMAD.MOV R10, RZ, RZ, -R10 ;  /* 0x000000ffff0a7224 */ /* 0x000fe200078e0a0a */
[----:B------:R-:W-:Y:S02]  /*0ff0*/  ISETP.GE.AND P3, PT, R0, RZ, PT ;  /* 0x000000ff0000720c */ /* 0x000fe40003f66270 */
[----:B------:R-:W-:Y:S01]  /*1000*/  ISETP.GT.U32.AND P6, PT, R5, R17, PT ;  /* 0x000000110500720c */ /* 0x000fe20003fc4070 */
[----:B------:R-:W-:Y:S01]  /*1010*/  @!P2 IMAD.IADD R16, R16, 0x1, -R5 ;  /* 0x000000011010a824 */ /* 0x000fe200078e0a05 */
[----:B------:R-:W-:Y:S01]  /*1020*/  ISETP.GE.AND P2, PT, R3, RZ, PT ;  /* 0x000000ff0300720c */ /* 0x000fe20003f46270 */
[----:B------:R-:W-:Y:S02]  /*1030*/  IMAD R3, R5, R10, R8 ;  /* 0x0000000a05037224 */ /* 0x000fe400078e0208 */
[----:B------:R-:W-:-:S02]  /*1040*/  IMAD.MOV R2, RZ, RZ, -R2 ;  /* 0x000000ffff027224 */ /* 0x000fc400078e0a02 */
[----:B------:R-:W-:Y:S01]  /*1050*/  @!P5 IMAD.IADD R14, R14, 0x1, -R5 ;  /* 0x000000010e0ed824 */ /* 0x000fe200078e0a05 */
[C---:B------:R-:W-:Y:S01]  /*1060*/  ISETP.GT.U32.AND P5, PT, R5.reuse, R3, PT ;  /* 0x000000030500720c */ /* 0x040fe20003fa4070 */
[----:B------:R-:W-:-:S04]  /*1070*/  IMAD R12, R5, R2, R12 ;  /* 0x00000002050c7224 */ /* 0x000fc800078e020c */
[----:B------:R-:W-:Y:S01]  /*1080*/  @!P6 IMAD.IADD R17, R17, 0x1, -R5 ;  /* 0x000000011111e824 */ /* 0x000fe200078e0a05 */
[----:B------:R-:W-:Y:S01]  /*1090*/  ISETP.GT.U32.AND P6, PT, R5, R12, PT ;  /* 0x0000000c0500720c */ /* 0x000fe20003fc4070 */
[----:B------:R-:W-:-:S04]  /*10a0*/  IMAD.HI.U32 R13, R27, R15, RZ ;  /* 0x0000000f1b0d7227 */ /* 0x000fc800078e00ff */
[----:B------:R-:W-:Y:S02]  /*10b0*/  IMAD.MOV R13, RZ, RZ, -R13 ;  /* 0x000000ffff0d7224 */ /* 0x000fe400078e0a0d */
[----:B------:R-:W-:Y:S02]  /*10c0*/  @!P5 IMAD.IADD R3, R3, 0x1, -R5 ;  /* 0x000000010303d824 */ /* 0x000fe400078e0a05 */
[----:B------:R-:W-:-:S03]  /*10d0*/  IMAD R15, R5, R13, R15 ;  /* 0x0000000d050f7224 */ /* 0x000fc600078e020f */
[C---:B------:R-:W-:Y:S01]  /*10e0*/  ISETP.GT.U32.AND P5, PT, R5.reuse, R3, PT ;  /* 0x000000030500720c */ /* 0x040fe20003fa4070 */
[----:B------:R-:W-:Y:S02]  /*10f0*/  @!P6 IMAD.IADD R12, R12, 0x1, -R5 ;  /* 0x000000010c0ce824 */ /* 0x000fe400078e0a05 */
[----:B------:R-:W-:Y:S02]  /*1100*/  IMAD.MOV.U32 R18, RZ, RZ, R16 ;  /* 0x000000ffff127224 */ /* 0x000fe400078e0010 */
[----:B------:R-:W-:Y:S01]  /*1110*/  @!P4 IMAD.MOV R7, RZ, RZ, -R7 ;  /* 0x000000ffff07c224 */ /* 0x000fe200078e0a07 */
[----:B------:R-:W-:Y:S01]  /*1120*/  ISETP.GT.U32.AND P4, PT, R5, R12, PT ;  /* 0x0000000c0500720c */ /* 0x000fe20003f84070 */
[----:B------:R-:W-:Y:S02]  /*1130*/  IMAD.MOV.U32 R19, RZ, RZ, R17 ;  /* 0x000000ffff137224 */ /* 0x000fe400078e0011 */
[----:B------:R-:W-:Y:S01]  /*1140*/  @!P0 IMAD.MOV R18, RZ, RZ, -R18 ;  /* 0x000000ffff128224 */ /* 0x000fe200078e0a12 */
[----:B------:R-:W-:Y:S01]  /*1150*/  ISETP.GE.AND P0, PT, R9, RZ, PT ;  /* 0x000000ff0900720c */ /* 0x000fe20003f06270 */
[----:B------:R-:W-:Y:S01]  /*1160*/  @!P1 IMAD.MOV R19, RZ, RZ, -R19 ;  /* 0x000000ffff139224 */ /* 0x000fe200078e0a13 */
[----:B------:R-:W-:Y:S01]  /*1170*/  ISETP.GT.U32.AND P1, PT, R5, R15, PT ;  /* 0x0000000f0500720c */ /* 0x000fe20003f24070 */
[----:B------:R-:W-:-:S02]  /*1180*/  @!P5 IMAD.IADD R3, R3, 0x1, -R5 ;  /* 0x000000010303d824 */ /* 0x000fc400078e0a05 */
[----:B------:R-:W-:Y:S01]  /*1190*/  @!P3 IMAD.MOV R14, RZ, RZ, -R14 ;  /* 0x000000ffff0eb224 */ /* 0x000fe200078e0a0e */
[----:B------:R-:W-:Y:S03]  /*11a0*/  STL [R1+0x360], R19 ;  /* 0x0003601301007387 */ /* 0x000fe60000100800 */
[----:B------:R-:W-:Y:S01]  /*11b0*/  @!P4 IMAD.IADD R12, R12, 0x1, -R5 ;  /* 0x000000010c0cc824 */ /* 0x000fe200078e0a05 */
[----:B------:R-:W-:Y:S01]  /*11c0*/  STL [R1+0x364], R18 ;  /* 0x0003641201007387 */ /* 0x000fe20000100800 */
[----:B------:R-:W-:-:S03]  /*11d0*/  ISETP.GE.AND P6, PT, R4, RZ, PT ;  /* 0x000000ff0400720c */ /* 0x000fc60003fc6270 */
[----:B------:R0:W-:Y:S01]  /*11e0*/  STL [R1+0x374], R14 ;  /* 0x0003740e01007387 */ /* 0x0001e20000100800 */
[----:B------:R-:W-:Y:S02]  /*11f0*/  @!P1 IMAD.IADD R15, R15, 0x1, -R5 ;  /* 0x000000010f0f9824 */ /* 0x000fe400078e0a05 */
[----:B0-----:R-:W-:-:S04]  /*1200*/  IMAD.MOV.U32 R14, RZ, RZ, R12 ;  /* 0x000000ffff0e7224 */ /* 0x001fc800078e000c */
[----:B------:R-:W-:Y:S01]  /*1210*/  @!P2 IMAD.MOV R14, RZ, RZ, -R14 ;  /* 0x000000ffff0ea224 */ /* 0x000fe200078e0a0e */
[----:B------:R-:W-:-:S04]  /*1220*/  ISETP.GT.U32.AND P2, PT, R5, R15, PT ;  /* 0x0000000f0500720c */ /* 0x000fc80003f44070 */
[----:B------:R0:W-:Y:S02]  /*1230*/  STL [R1+0x378], R14 ;  /* 0x0003780e01007387 */ /* 0x0001e40000100800 */
[----:B0-----:R-:W-:-:S07]  /*1240*/  IMAD.MOV.U32 R14, RZ, RZ, R3 ;  /* 0x000000ffff0e7224 */ /* 0x001fce00078e0003 */
[----:B------:R-:W-:Y:S02]  /*1250*/  @!P2 IMAD.IADD R15, R15, 0x1, -R5 ;  /* 0x000000010f0fa824 */ /* 0x000fe400078e0a05 */
[----:B------:R-:W-:Y:S02]  /*1260*/  @!P6 IMAD.MOV R14, RZ, RZ, -R14 ;  /* 0x000000ffff0ee224 */ /* 0x000fe400078e0a0e */
[----:B------:R-:W-:-:S03]  /*1270*/  IMAD.MOV.U32 R16, RZ, RZ, R15 ;  /* 0x000000ffff107224 */ /* 0x000fc600078e000f */
[----:B------:R0:W-:Y:S01]  /*1280*/  STL [R1+0x398], R14 ;  /* 0x0003980e01007387 */ /* 0x0001e20000100800 */
[----:B------:R-:W-:-:S05]  /*1290*/  @!P0 IMAD.MOV R16, RZ, RZ, -R16 ;  /* 0x000000ffff108224 */ /* 0x000fca00078e0a10 */
[----:B------:R-:W-:Y:S01]  /*12a0*/  STL [R1+0x3a4], R16 ;  /* 0x0003a41001007387 */ /* 0x000fe20000100800 */
[----:B--2---:R-:W-:-:S04]  /*12b0*/  IADD3 R8, R6, 0xf0, RZ ;  /* 0x000000f006087810 */ /* 0x004fc80007ffe0ff */
[----:B------:R-:W-:-:S05]  /*12c0*/  IABS R11, R8 ;  /* 0x00000008000b7213 */ /* 0x000fca0000000000 */
[----:B------:R-:W-:Y:S01]  /*12d0*/  IMAD.HI.U32 R13, R27, R11, RZ ;  /* 0x0000000b1b0d7227 */ /* 0x000fe200078e00ff */
[----:B------:R-:W-:-:S03]  /*12e0*/  IADD3 R0, R6, 0xf1, RZ ;  /* 0x000000f106007810 */ /* 0x000fc60007ffe0ff */
[----:B------:R-:W-:Y:S01]  /*12f0*/  IMAD.MOV R13, RZ, RZ, -R13 ;  /* 0x000000ffff0d7224 */ /* 0x000fe200078e0a0d */
[----:B------:R-:W-:-:S03]  /*1300*/  IABS R2, R0 ;  /* 0x0000000000027213 */ /* 0x000fc60000000000 */
[----:B------:R-:W-:Y:S02]  /*1310*/  IMAD R9, R5, R13, R11 ;  /* 0x0000000d05097224 */ /* 0x000fe400078e020b */
[----:B------:R-:W-:-:S03]  /*1320*/  IMAD.HI.U32 R10, R27, R2, RZ ;  /* 0x000000021b0a7227 */ /* 0x000fc600078e00ff */
[C---:B------:R-:W-:Y:S01]  /*1330*/  ISETP.GT.U32.AND P5, PT, R5.reuse, R9, PT ;  /* 0x000000090500720c */ /* 0x040fe20003fa4070 */
[----:B------:R-:W-:Y:S01]  /*1340*/  IMAD.MOV R10, RZ, RZ, -R10 ;  /* 0x000000ffff0a7224 */ /* 0x000fe200078e0a0a */
[----:B------:R-:W-:Y:S02]  /*1350*/  IADD3 R4, R6, 0xef, RZ ;  /* 0x000000ef06047810 */ /* 0x000fe40007ffe0ff */
[----:B------:R-:W-:Y:S01]  /*1360*/  ISETP.GE.AND P4, PT, R0, RZ, PT ;  /* 0x000000ff0000720c */ /* 0x000fe20003f86270 */
[C---:B------:R-:W-:Y:S01]  /*1370*/  IMAD R2, R5.reuse, R10, R2 ;  /* 0x0000000a05027224 */ /* 0x040fe200078e0202 */
[----:B------:R-:W-:Y:S02]  /*1380*/  IADD3 R0, R6, 0xee, RZ ;  /* 0x000000ee06007810 */ /* 0x000fe40007ffe0ff */
[----:B------:R-:W-:Y:S02]  /*1390*/  IABS R10, R4 ;  /* 0x00000004000a7213 */ /* 0x000fe40000000000 */
[----:B------:R-:W-:-:S02]  /*13a0*/  ISETP.GT.U32.AND P3, PT, R5, R2, PT ;  /* 0x000000020500720c */ /* 0x000fc40003f64070 */
[----:B------:R-:W-:Y:S01]  /*13b0*/  IABS R13, R0 ;  /* 0x00000000000d7213 */ /* 0x000fe20000000000 */
[----:B------:R-:W-:Y:S02]  /*13c0*/  @!P5 IMAD.IADD R9, R9, 0x1, -R5 ;  /* 0x000000010909d824 */ /* 0x000fe400078e0a05 */
[----:B------:R-:W-:-:S03]  /*13d0*/  IMAD.HI.U32 R11, R27, R10, RZ ;  /* 0x0000000a1b0b7227 */ /* 0x000fc600078e00ff */
[----:B------:R-:W-:Y:S01]  /*13e0*/  ISETP.GT.U32.AND P5, PT, R5, R9, PT ;  /* 0x000000090500720c */ /* 0x000fe20003fa4070 */
[----:B------:R-:W-:-:S04]  /*13f0*/  IMAD.HI.U32 R3, R27, R13, RZ ;  /* 0x0000000d1b037227 */ /* 0x000fc800078e00ff */
[----:B------:R-:W-:Y:S02]  /*1400*/  IMAD.MOV R11, RZ, RZ, -R11 ;  /* 0x000000ffff0b7224 */ /* 0x000fe400078e0a0b */
[----:B------:R-:W-:Y:S02]  /*1410*/  IMAD.MOV R3, RZ, RZ, -R3 ;  /* 0x000000ffff037224 */ /* 0x000fe400078e0a03 */
[C---:B------:R-:W-:Y:S02]  /*1420*/  IMAD R10, R5.reuse, R11, R10 ;  /* 0x0000000b050a7224 */ /* 0x040fe400078e020a */
[----:B------:R-:W-:Y:S02]  /*1430*/  @!P3 IMAD.IADD R2, R2, 0x1, -R5 ;  /* 0x000000010202b824 */ /* 0x000fe400078e0a05 */
[C---:B------:R-:W-:Y:S01]  /*1440*/  IMAD R13, R5.reuse, R3, R13 ;  /* 0x00000003050d7224 */ /* 0x040fe200078e020d */
[----:B------:R-:W-:Y:S01]  /*1450*/  ISETP.GT.U32.AND P2, PT, R5, R10, PT ;  /* 0x0000000a0500720c */ /* 0x000fe20003f44070 */
[----:B------:R-:W-:Y:S01]  /*1460*/  @!P5 IMAD.IADD R9, R9, 0x1, -R5 ;  /* 0x000000010909d824 */ /* 0x000fe200078e0a05 */
[----:B------:R-:W-:-:S02]  /*1470*/  ISETP.GT.U32.AND P3, PT, R5, R2, PT ;  /* 0x000000020500720c */ /* 0x000fc40003f64070 */
[----:B------:R-:W-:Y:S02]  /*1480*/  ISETP.GT.U32.AND P5, PT, R5, R13, PT ;  /* 0x0000000d0500720c */ /* 0x000fe40003fa4070 */
[----:B------:R-:W-:Y:S02]  /*1490*/  ISETP.GE.AND P1, PT, R8, RZ, PT ;  /* 0x000000ff0800720c */ /* 0x000fe40003f26270 */
[C---:B------:R-:W-:Y:S02]  /*14a0*/  IADD3 R8, R6.reuse, 0xed, RZ ;  /* 0x000000ed06087810 */ /* 0x040fe40007ffe0ff */
[----:B------:R-:W-:Y:S02]  /*14b0*/  IADD3 R3, R6, 0xec, RZ ;  /* 0x000000ec06037810 */ /* 0x000fe40007ffe0ff */
[----:B------:R-:W-:Y:S01]  /*14c0*/  IABS R12, R8 ;  /* 0x00000008000c7213 */ /* 0x000fe20000000000 */
[--C-:B------:R-:W-:Y:S02]  /*14d0*/  @!P2 IMAD.IADD R10, R10, 0x1, -R5.reuse ;  /* 0x000000010a0aa824 */ /* 0x100fe400078e0a05 */
[----:B------:R-:W-:Y:S01]  /*14e0*/  @!P3 IMAD.IADD R2, R2, 0x1, -R5 ;  /* 0x000000010202b824 */ /* 0x000fe200078e0a05 */
[----:B------:R-:W-:Y:S01]  /*14f0*/  ISETP.GE.AND P3, PT, R0, RZ, PT ;  /* 0x000000ff0000720c */ /* 0x000fe20003f66270 */
[----:B0-----:R-:W-:Y:S01]  /*1500*/  IMAD.HI.U32 R14, R27, R12, RZ ;  /* 0x0000000c1b0e7227 */ /* 0x001fe200078e00ff */
[----:B------:R-:W-:-:S03]  /*1510*/  IABS R0, R3 ;  /* 0x0000000300007213 */ /* 0x000fc60000000000 */
[----:B------:R-:W-:Y:S01]  /*1520*/  @!P5 IMAD.IADD R13, R13, 0x1, -R5 ;  /* 0x000000010d0dd824 */ /* 0x000fe200078e0a05 */
[----:B------:R-:W-:Y:S01]  /*1530*/  ISETP.GE.AND P6, PT, R4, RZ, PT ;  /* 0x000000ff0400720c */ /* 0x000fe20003fc6270 */
[----:B------:R-:W-:Y:S01]  /*1540*/  IMAD.MOV R14, RZ, RZ, -R14 ;  /* 0x000000ffff0e7224 */ /* 0x000fe200078e0a0e */
[----:B------:R-:W-:Y:S02]  /*1550*/  IADD3 R4, R6, 0xeb, RZ ;  /* 0x000000eb06047810 */ /* 0x000fe40007ffe0ff */
[----:B------:R-:W-:Y:S02]  /*1560*/  ISETP.GT.U32.AND P0, PT, R5, R10, PT ;  /* 0x0000000a0500720c */ /* 0x000fe40003f04070 */
[----:B------:R-:W-:Y:S01]  /*1570*/  ISETP.GE.AND P2, PT, R8, RZ, PT ;  /* 0x000000ff0800720c */ /* 0x000fe20003f46270 */
[----:B------:R-:W-:Y:S01]  /*1580*/  IMAD.HI.U32 R8, R27, R0, RZ ;  /* 0x000000001b087227 */ /* 0x000fe200078e00ff */
[C---:B------:R-:W-:Y:S02]  /*1590*/  ISETP.GT.U32.AND P5, PT, R5.reuse, R13, PT ;  /* 0x0000000d0500720c */ /* 0x040fe40003fa4070 */
[----:B------:R-:W-:Y:S01]  /*15a0*/  IABS R11, R4 ;  /* 0x00000004000b7213 */ /* 0x000fe20000000000 */
[----:B------:R-:W-:-:S02]  /*15b0*/  IMAD R12, R5, R14, R12 ;  /* 0x0000000e050c7224 */ /* 0x000fc400078e020c */
[----:B------:R-:W-:Y:S02]  /*15c0*/  IMAD.MOV.U32 R15, RZ, RZ, R2 ;  /* 0x000000ffff0f7224 */ /* 0x000fe400078e0002 */
[----:B------:R-:W-:Y:S01]  /*15d0*/  @!P1 IMAD.MOV R9, RZ, RZ, -R9 ;  /* 0x000000ffff099224 */ /* 0x000fe200078e0a09 */
[----:B------:R-:W-:Y:S01]  /*15e0*/  ISETP.GE.AND P1, PT, R3, RZ, PT ;  /* 0x000000ff0300720c */ /* 0x000fe20003f26270 */
[----:B------:R-:W-:Y:S02]  /*15f0*/  IMAD.MOV R3, RZ, RZ, -R8 ;  /* 0x000000ffff037224 */ /* 0x000fe400078e0a08 */
[----:B------:R-:W-:-:S04]  /*1600*/  IMAD.HI.U32 R2, R27, R11, RZ ;  /* 0x0000000b1b027227 */ /* 0x000fc800078e00ff */
[----:B------:R-:W-:Y:S01]  /*1610*/  @!P4 IMAD.MOV R15, RZ, RZ, -R15 ;  /* 0x000000ffff0fc224 */ /* 0x000fe200078e0a0f */
[C---:B------:R-:W-:Y:S01]  /*1620*/  ISETP.GT.U32.AND P4, PT, R5.reuse, R12, PT ;  /* 0x0000000c0500720c */ /* 0x040fe20003f84070 */
[----:B------:R-:W-:Y:S02]  /*1630*/  IMAD R0, R5, R3, R0 ;  /* 0x0000000305007224 */ /* 0x000fe400078e0200 */
[----:B------:R-:W-:Y:S02]  /*1640*/  IMAD.MOV R2, RZ, RZ, -R2 ;  /* 0x000000ffff027224 */ /* 0x000fe400078e0a02 */
[--C-:B------:R-:W-:Y:S01]  /*1650*/  @!P0 IMAD.IADD R10, R10, 0x1, -R5.reuse ;  /* 0x000000010a0a8824 */ /* 0x100fe200078e0a05 */
[----:B------:R0:W-:Y:S01]  /*1660*/  STL [R1+0x3a8], R15 ;  /* 0x0003a80f01007387 */ /* 0x0001e20000100800 */
[----:B------:R-:W-:Y:S01]  /*1670*/  @!P5 IMAD.IADD R13, R13, 0x1, -R5 ;  /* 0x000000010d0dd824 */ /* 0x000fe200078e0a05 */
[C---:B------:R-:W-:Y:S01]  /*1680*/  ISETP.GT.U32.AND P5, PT, R5.reuse, R0, PT ;  /* 0x000000000500720c */ /* 0x040fe20003fa4070 */
[----:B------:R-:W-:-:S02]  /*1690*/  IMAD R11, R5, R2, R11 ;  /* 0x00000002050b7224 */ /* 0x000fc400078e020b */
[----:B0-----:R-:W-:Y:S02]  /*16a0*/  IMAD.MOV.U32 R15, RZ, RZ, R10 ;  /* 0x000000ffff0f7224 */ /* 0x001fe400078e000a */
[----:B------:R-:W-:Y:S02]  /*16b0*/  @!P4 IMAD.IADD R12, R12, 0x1, -R5 ;  /* 0x000000010c0cc824 */ /* 0x000fe400078e0a05 */
[----:B------:R-:W-:Y:S01]  /*16c0*/  @!P6 IMAD.MOV R15, RZ, RZ, -R15 ;  /* 0x000000ffff0fe224 */ /* 0x000fe200078e0a0f */
[C---:B------:R-:W-:Y:S01]  /*16d0*/  ISETP.GT.U32.AND P6, PT, R5.reuse, R11, PT ;  /* 0x0000000b0500720c */ /* 0x040fe20003fc4070 */
[----:B------:R0:W-:Y:S01]  /*16e0*/  STL [R1+0x3c0], R9 ;  /* 0x0003c00901007387 */ /* 0x0001e20000100800 */
[----:B------:R-:W-:-:S03]  /*16f0*/  ISETP.GT.U32.AND P4, PT, R5, R12, PT ;  /* 0x0000000c0500720c */ /* 0x000fc60003f84070 */
[----:B------:R-:W-:Y:S01]  /*1700*/  @!P5 IMAD.IADD R0, R0, 0x1, -R5 ;  /* 0x000000010000d824 */ /* 0x000fe200078e0a05 */
[C---:B------:R-:W-:Y:S02]  /*1710*/  IADD3 R8, R6.reuse, 0xe9, RZ ;  /* 0x000000e906087810 */ /* 0x040fe40007ffe0ff */
[----:B0-----:R-:W-:Y:S01]  /*1720*/  IADD3 R9, R6, 0xea, RZ ;  /* 0x000000ea06097810 */ /* 0x001fe20007ffe0ff */
[----:B------:R-:W-:Y:S01]  /*1730*/  IMAD.MOV.U32 R14, RZ, RZ, R13 ;  /* 0x000000ffff0e7224 */ /* 0x000fe200078e000d */
[----:B------:R-:W-:Y:S02]  /*1740*/  ISETP.GT.U32.AND P5, PT, R5, R0, PT ;  /* 0x000000000500720c */ /* 0x000fe40003fa4070 */
[----:B------:R-:W-:Y:S01]  /*1750*/  IABS R2, R9 ;  /* 0x0000000900027213 */ /* 0x000fe20000000000 */
[----:B------:R-:W-:Y:S01]  /*1760*/  @!P6 IMAD.IADD R11, R11, 0x1, -R5 ;  /* 0x000000010b0be824 */ /* 0x000fe200078e0a05 */
[----:B------:R-:W-:Y:S01]  /*1770*/  ISETP.GE.AND P0, PT, R4, RZ, PT ;  /* 0x000000ff0400720c */ /* 0x000fe20003f06270 */
[----:B------:R-:W-:Y:S01]  /*1780*/  @!P3 IMAD.MOV R14, RZ, RZ, -R14 ;  /* 0x000000ffff0eb224 */ /* 0x000fe200078e0a0e */
[----:B------:R-:W-:Y:S01]  /*1790*/  IABS R4, R8 ;  /* 0x0000000800047213 */ /* 0x000fe20000000000 */
[----:B------:R-:W-:Y:S01]  /*17a0*/  IMAD.HI.U32 R13, R27, R2, RZ ;  /* 0x000000021b0d7227 */ /* 0x000fe200078e00ff */
[----:B------:R-:W-:-:S02]  /*17b0*/  IADD3 R3, R6, 0xe8, RZ ;  /* 0x000000e806037810 */ /* 0x000fc40007ffe0ff */
[----:B------:R-:W-:Y:S01]  /*17c0*/  ISETP.GT.U32.AND P6, PT, R5, R11, PT ;  /* 0x0000000b0500720c */ /* 0x000fe20003fc4070 */
[----:B------:R-:W-:Y:S02]  /*17d0*/  IMAD.MOV R13, RZ, RZ, -R13 ;  /* 0x000000ffff0d7224 */ /* 0x000fe400078e0a0d */
[----:B------:R-:W-:Y:S01]  /*17e0*/  @!P4 IMAD.IADD R12, R12, 0x1, -R5 ;  /* 0x000000010c0cc824 */ /* 0x000fe200078e0a05 */
[----:B------:R-:W-:Y:S01]  /*17f0*/  ISETP.GE.AND P4, PT, R8, RZ, PT ;  /* 0x000000ff0800720c */ /* 0x000fe20003f86270 */
[----:B------:R-:W-:Y:S01]  /*1800*/  STL [R1+0x3bc], R15 ;  /* 0x0003bc0f01007387 */ /* 0x000fe20000100800 */
[----:B------:R-:W-:Y:S01]  /*1810*/  IMAD.HI.U32 R8, R27, R4, RZ ;  /* 0x000000041b087227 */ /* 0x000fe200078e00ff */
[----:B------:R-:W-:Y:S02]  /*1820*/  IABS R10, R3 ;  /* 0x00000003000a7213 */ /* 0x000fe40000000000 */
[----:B------:R0:W-:Y:S01]  /*1830*/  STL [R1+0x3b8], R14 ;  /* 0x0003b80e01007387 */ /* 0x0001e20000100800 */
[----:B------:R-:W-:Y:S01]  /*1840*/  IMAD R2, R5, R13, R2 ;  /* 0x0000000d05027224 */ /* 0x000fe200078e0202 */
[----:B------:R-:W-:Y:S01]  /*1850*/  ISETP.GE.AND P3, PT, R9, RZ, PT ;  /* 0x000000ff0900720c */ /* 0x000fe20003f66270 */
[----:B------:R-:W-:-:S02]  /*1860*/  IMAD.MOV R8, RZ, RZ, -R8 ;  /* 0x000000ffff087224 */ /* 0x000fc400078e0a08 */
[----:B------:R-:W-:Y:S02]  /*1870*/  @!P5 IMAD.IADD R0, R0, 0x1, -R5 ;  /* 0x000000010000d824 */ /* 0x000fe400078e0a05 */
[----:B0-----:R-:W-:Y:S01]  /*1880*/  IMAD.MOV.U32 R14, RZ, RZ, R12 ;  /* 0x000000ffff0e7224 */ /* 0x001fe200078e000c */
[----:B------:R-:W-:Y:S01]  /*1890*/  ISETP.GT.U32.AND P5, PT, R5, R2, PT ;  /* 0x000000020500720c */ /* 0x000fe20003fa4070 */
[----:B------:R-:W-:-:S04]  /*18a0*/  IMAD.HI.U32 R9, R27, R10, RZ ;  /* 0x0000000a1b097227 */ /* 0x000fc800078e00ff */
[----:B------:R-:W-:Y:S01]  /*18b0*/  @!P2 IMAD.MOV R14, RZ, RZ, -R14 ;  /* 0x000000ffff0ea224 */ /* 0x000fe200078e0a0e */
[----:B------:R-:W-:Y:S01]  /*18c0*/  ISETP.GE.AND P2, PT, R3, RZ, PT ;  /* 0x000000ff0300720c */ /* 0x000fe20003f46270 */
[----:B------:R-:W-:Y:S02]  /*18d0*/  IMAD R3, R5, R8, R4 ;  /* 0x0000000805037224 */ /* 0x000fe400078e0204 */
[----:B------:R-:W-:Y:S02]  /*18e0*/  IMAD.MOV.U32 R12, RZ, RZ, R0 ;  /* 0x000000ffff0c7224 */ /* 0x000fe400078e0000 */
[----:B------:R-:W-:Y:S02]  /*18f0*/  IMAD.MOV R9, RZ, RZ, -R9 ;  /* 0x000000ffff097224 */ /* 0x000fe400078e0a09 */
[----:B------:R-:W-:Y:S02]  /*1900*/  @!P6 IMAD.IADD R11, R11, 0x1, -R5 ;  /* 0x000000010b0be824 */ /* 0x000fe400078e0a05 */
[----:B------:R-:W-:Y:S01]  /*1910*/  @!P1 IMAD.MOV R12, RZ, RZ, -R12 ;  /* 0x000000ffff0c9224 */ /* 0x000fe200078e0a0c */
[C---:B------:R-:W-:Y:S01]  /*1920*/  ISETP.GT.U32.AND P1, PT, R5.reuse, R3, PT ;  /* 0x000000030500720c */ /* 0x040fe20003f24070 */
[----:B------:R-:W-:-:S02]  /*1930*/  IMAD R10, R5, R9, R10 ;  /* 0x00000009050a7224 */ /* 0x000fc400078e020a */
[----:B------:R-:W-:Y:S02]  /*1940*/  IMAD.MOV.U32 R17, RZ, RZ, R11 ;  /* 0x000000ffff117224 */ /* 0x000fe400078e000b */
[----:B------:R-:W-:Y:S02]  /*1950*/  @!P5 IMAD.IADD R2, R2, 0x1, -R5 ;  /* 0x000000010202d824 */ /* 0x000fe400078e0a05 */
[----:B------:R-:W-:Y:S01]  /*1960*/  @!P0 IMAD.MOV R17, RZ, RZ, -R17 ;  /* 0x000000ffff118224 */ /* 0x000fe200078e0a11 */
[C---:B------:R-:W-:Y:S02]  /*1970*/  ISETP.GT.U32.AND P0, PT, R5.reuse, R10, PT ;  /* 0x0000000a0500720c */ /* 0x040fe40003f04070 */
[----:B------:R-:W-:Y:S02]  /*1980*/  IADD3 R15, R6, 0xe7, RZ ;  /* 0x000000e7060f7810 */ /* 0x000fe40007ffe0ff */
[----:B------:R-:W-:Y:S01]  /*1990*/  ISETP.GT.U32.AND P5, PT, R5, R2, PT ;  /* 0x000000020500720c */ /* 0x000fe20003fa4070 */
[----:B------:R-:W-:Y:S01]  /*19a0*/  @!P1 IMAD.IADD R3, R3, 0x1, -R5 ;  /* 0x0000000103039824 */ /* 0x000fe200078e0a05 */
[----:B------:R-:W-:-:S02]  /*19b0*/  ISETP.GE.AND P6, PT, R15, RZ, PT ;  /* 0x000000ff0f00720c */ /* 0x000fc40003fc6270 */
[----:B------:R-:W-:Y:S02]  /*19c0*/  IABS R15, R15 ;  /* 0x0000000f000f7213 */ /* 0x000fe40000000000 */
[----:B------:R-:W-:Y:S02]  /*19d0*/  IADD3 R13, R6, 0xe6, RZ ;  /* 0x000000e6060d7810 */ /* 0x000fe40007ffe0ff */
[----:B------:R-:W-:Y:S01]  /*19e0*/  ISETP.GT.U32.AND P1, PT, R5, R3, PT ;  /* 0x000000030500720c */ /* 0x000fe20003f24070 */
[----:B------:R-:W-:Y:S01]  /*19f0*/  IMAD.HI.U32 R16, R27, R15, RZ ;  /* 0x0000000f1b107227 */ /* 0x000fe200078e00ff */
[----:B------:R0:W-:Y:S03]  /*1a00*/  STL [R1+0x3b0], R14 ;  /* 0x0003b00e01007387 */ /* 0x0001e60000100800 */
[--C-:B------:R-:W-:Y:S01]  /*1a10*/  @!P0 IMAD.IADD R10, R10, 0x1, -R5.reuse ;  /* 0x000000010a0a8824 */ /* 0x100fe200078e0a05 */
[C---:B------:R-:W-:Y:S01]  /*1a20*/  IADD3 R4, R6.reuse, 0xe5, RZ ;  /* 0x000000e506047810 */ /* 0x040fe20007ffe0ff */
[----:B------:R-:W-:Y:S01]  /*1a30*/  IMAD.MOV R16, RZ, RZ, -R16 ;  /* 0x000000ffff107224 */ /* 0x000fe200078e0a10 */
[----:B------:R-:W-:Y:S01]  /*1a40*/  IADD3 R9, R6, 0xe4, RZ ;  /* 0x000000e406097810 */ /* 0x000fe20007ffe0ff */
[----:B------:R-:W-:Y:S01]  /*1a50*/  @!P5 IMAD.IADD R2, R2, 0x1, -R5 ;  /* 0x000000010202d824 */ /* 0x000fe200078e0a05 */
[----:B------:R-:W-:-:S02]  /*1a60*/  ISETP.GT.U32.AND P0, PT, R5, R10, PT ;  /* 0x0000000a0500720c */ /* 0x000fc40003f04070 */
[----:B0-----:R-:W-:Y:S01]  /*1a70*/  IABS R14, R13 ;  /* 0x0000000d000e7213 */ /* 0x001fe20000000000 */
[----:B------:R0:W-:Y:S01]  /*1a80*/  STL [R1+0x3b4], R12 ;  /* 0x0003b40c01007387 */ /* 0x0001e20000100800 */
[----:B------:R-:W-:Y:S01]  /*1a90*/  ISETP.GE.AND P5, PT, R13, RZ, PT ;  /* 0x000000ff0d00720c */ /* 0x000fe20003fa6270 */
[----:B------:R-:W-:Y:S01]  /*1aa0*/  IMAD R13, R5, R16, R15 ;  /* 0x00000010050d7224 */ /* 0x000fe200078e020f */
[----:B------:R-:W-:Y:S02]  /*1ab0*/  IABS R8, R4 ;  /* 0x0000000400087213 */ /* 0x000fe40000000000 */
[----:B------:R-:W-:Y:S01]  /*1ac0*/  IABS R0, R9 ;  /* 0x0000000900007213 */ /* 0x000fe20000000000 */
[----:B------:R-:W-:Y:S02]  /*1ad0*/  @!P1 IMAD.IADD R3, R3, 0x1, -R5 ;  /* 0x0000000103039824 */ /* 0x000fe400078e0a05 */
[----:B0-----:R-:W-:Y:S01]  /*1ae0*/  IMAD.HI.U32 R12, R27, R14, RZ ;  /* 0x0000000e1b0c7227 */ /* 0x001fe200078e00ff */
[----:B------:R-:W-:-:S03]  /*1af0*/  ISETP.GT.U32.AND P1, PT, R5, R13, PT ;  /* 0x0000000d0500720c */ /* 0x000fc60003f24070 */
[----:B------:R-:W-:Y:S02]  /*1b00*/  IMAD.MOV R12, RZ, RZ, -R12 ;  /* 0x000000ffff0c7224 */ /* 0x000fe400078e0a0c */
[----:B------:R-:W-:-:S04]  /*1b10*/  IMAD.HI.U32 R11, R27, R8, RZ ;  /* 0x000000081b0b7227 */ /* 0x000fc800078e00ff */
[----:B------:R-:W-:-:S04]  /*1b20*/  IMAD.HI.U32 R15, R27, R0, RZ ;  /* 0x000000001b0f7227 */ /* 0x000fc800078e00ff */
[C---:B------:R-:W-:Y:S02]  /*1b30*/  IMAD R14, R5.reuse, R12, R14 ;  /* 0x0000000c050e7224 */ /* 0x040fe400078e020e */
[----:B------:R-:W-:Y:S02]  /*1b40*/  IMAD.MOV R12, RZ, RZ, -R11 ;  /* 0x000000ffff0c7224 */ /* 0x000fe400078e0a0b */
[----:B------:R-:W-:Y:S02]  /*1b50*/  IMAD.MOV.U32 R18, RZ, RZ, R2 ;  /* 0x000000ffff127224 */ /* 0x000fe400078e0002 */
[----:B------:R-:W-:Y:S02]  /*1b60*/  IMAD.MOV R11, RZ, RZ, -R15 ;  /* 0x000000ffff0b7224 */ /* 0x000fe400078e0a0f */
[----:B------:R-:W-:Y:S02]  /*1b70*/  @!P0 IMAD.IADD R10, R10, 0x1, -R5 ;  /* 0x000000010a0a8824 */ /* 0x000fe400078e0a05 */
[----:B------:R-:W-:Y:S01]  /*1b80*/  @!P3 IMAD.MOV R18, RZ, RZ, -R18 ;  /* 0x000000ffff12b224 */ /* 0x000fe200078e0a12 */
[C---:B------:R-:W-:Y:S01]  /*1b90*/  ISETP.GT.U32.AND P3, PT, R5.reuse, R14, PT ;  /* 0x0000000e0500720c */ /* 0x040fe20003f64070 */
[----:B------:R-:W-:-:S02]  /*1ba0*/  IMAD R0, R5, R11, R0 ;  /* 0x0000000b05007224 */ /* 0x000fc400078e0200 */
[----:B------:R-:W-:Y:S02]  /*1bb0*/  IMAD.MOV.U32 R16, RZ, RZ, R10 ;  /* 0x000000ffff107224 */ /* 0x000fe400078e000a */
[----:B------:R-:W-:Y:S02]  /*1bc0*/  IMAD R2, R5, R12, R8 ;  /* 0x0000000c05027224 */ /* 0x000fe400078e0208 */
[--C-:B------:R-:W-:Y:S02]  /*1bd0*/  @!P1 IMAD.IADD R13, R13, 0x1, -R5.reuse ;  /* 0x000000010d0d9824 */ /* 0x100fe400078e0a05 */
[----:B------:R-:W-:Y:S01]  /*1be0*/  @!P2 IMAD.MOV R16, RZ, RZ, -R16 ;  /* 0x000000ffff10a224 */ /* 0x000fe200078e0a10 */
[C---:B------:R-:W-:Y:S02]  /*1bf0*/  ISETP.GT.U32.AND P2, PT, R5.reuse, R0, PT ;  /* 0x000000000500720c */ /* 0x040fe40003f44070 */
[C---:B------:R-:W-:Y:S01]  /*1c00*/  ISETP.GT.U32.AND P0, PT, R5.reuse, R2, PT ;  /* 0x000000020500720c */ /* 0x040fe20003f04070 */
[----:B------:R0:W-:Y:S01]  /*1c10*/  STL [R1+0x3ac], R17 ;  /* 0x0003ac1101007387 */ /* 0x0001e20000100800 */
[----:B------:R-:W-:Y:S01]  /*1c20*/  ISETP.GT.U32.AND P1, PT, R5, R13, PT ;  /* 0x0000000d0500720c */ /* 0x000fe20003f24070 */
[----:B------:R-:W-:-:S02]  /*1c30*/  @!P3 IMAD.IADD R14, R14, 0x1, -R5 ;  /* 0x000000010e0eb824 */ /* 0x000fc400078e0a05 */
[----:B0-----:R-:W-:Y:S01]  /*1c40*/  IMAD.MOV.U32 R17, RZ, RZ, R3 ;  /* 0x000000ffff117224 */ /* 0x001fe200078e0003 */
[----:B------:R-:W-:-:S03]  /*1c50*/  IADD3 R3, R6, 0xe3, RZ ;  /* 0x000000e306037810 */ /* 0x000fc60007ffe0ff */
[----:B------:R-:W-:Y:S01]  /*1c60*/  @!P4 IMAD.MOV R17, RZ, RZ, -R17 ;  /* 0x000000ffff11c224 */ /* 0x000fe200078e0a11 */
[----:B------:R-:W-:Y:S02]  /*1c70*/  ISETP.GE.AND P4, PT, R4, RZ, PT ;  /* 0x000000ff0400720c */ /* 0x000fe40003f86270 */
[----:B------:R-:W-:Y:S02]  /*1c80*/  IADD3 R4, R6, 0xe2, RZ ;  /* 0x000000e206047810 */ /* 0x000fe40007ffe0ff */
[----:B------:R-:W-:Y:S01]  /*1c90*/  IABS R12, R3 ;  /* 0x00000003000c7213 */ /* 0x000fe20000000000 */
[--C-:B------:R-:W-:Y:S01]  /*1ca0*/  @!P2 IMAD.IADD R0, R0, 0x1, -R5.reuse ;  /* 0x000000010000a824 */ /* 0x100fe200078e0a05 */
[----:B------:R-:W-:Y:S01]  /*1cb0*/  IABS R11, R4 ;  /* 0x00000004000b7213 */ /* 0x000fe20000000000 */
[----:B------:R-:W-:Y:S01]  /*1cc0*/  @!P0 IMAD.IADD R2, R2, 0x1, -R5 ;  /* 0x0000000102028824 */ /* 0x000fe200078e0a05 */
[----:B------:R-:W-:Y:S01]  /*1cd0*/  ISETP.GT.U32.AND P3, PT, R5, R14, PT ;  /* 0x0000000e0500720c */ /* 0x000fe20003f64070 */
[----:B------:R-:W-:Y:S01]  /*1ce0*/  IMAD.HI.U32 R15, R27, R12, RZ ;  /* 0x0000000c1b0f7227 */ /* 0x000fe200078e00ff */
[----:B------:R-:W-:-:S03]  /*1cf0*/  ISETP.GT.U32.AND P2, PT, R5, R0, PT ;  /* 0x000000000500720c */ /* 0x000fc60003f44070 */
[----:B------:R-:W-:Y:S01]  /*1d00*/  @!P1 IMAD.IADD R13, R13, 0x1, -R5 ;  /* 0x000000010d0d9824 */ /* 0x000fe200078e0a05 */
[----:B------:R-:W-:Y:S01]  /*1d10*/  ISETP.GE.AND P1, PT, R9, RZ, PT ;  /* 0x000000ff0900720c */ /* 0x000fe20003f26270 */
[----:B------:R-:W-:Y:S01]  /*1d20*/  IMAD.MOV R15, RZ, RZ, -R15 ;  /* 0x000000ffff0f7224 */ /* 0x000fe200078e0a0f */
[----:B------:R-:W-:Y:S01]  /*1d30*/  ISETP.GT.U32.AND P0, PT, R5, R2, PT ;  /* 0x000000020500720c */ /* 0x000fe20003f04070 */
[----:B------:R-:W-:-:S04]  /*1d40*/  IMAD.HI.U32 R9, R27, R11, RZ ;  /* 0x0000000b1b097227 */ /* 0x000fc800078e00ff */
[C---:B------:R-:W-:Y:S02]  /*1d50*/  IMAD R12, R5.reuse, R15, R12 ;  /* 0x0000000f050c7224 */ /* 0x040fe400078e020c */
[----:B------:R-:W-:Y:S02]  /*1d60*/  IMAD.MOV R9, RZ, RZ, -R9 ;  /* 0x000000ffff097224 */ /* 0x000fe400078e0a09 */
[----:B------:R-:W-:Y:S01]  /*1d70*/  @!P3 IMAD.IADD R14, R14, 0x1, -R5 ;  /* 0x000000010e0eb824 */ /* 0x000fe200078e0a05 */
[C---:B------:R-:W-:Y:S01]  /*1d80*/  ISETP.GT.U32.AND P3, PT, R5.reuse, R12, PT ;  /* 0x0000000c0500720c */ /* 0x040fe20003f64070 */
[C---:B------:R-:W-:Y:S01]  /*1d90*/  IMAD R11, R5.reuse, R9, R11 ;  /* 0x00000009050b7224 */ /* 0x040fe200078e020b */
[----:B------:R-:W-:Y:S01]  /*1da0*/  STL [R1+0x3a0], R18 ;  /* 0x0003a01201007387 */ /* 0x000fe20000100800 */
[--C-:B------:R-:W-:Y:S01]  /*1db0*/  @!P2 IMAD.IADD R0, R0, 0x1, -R5.reuse ;  /* 0x000000010000a824 */ /* 0x100fe200078e0a05 */
[----:B------:R-:W-:Y:S01]  /*1dc0*/  IADD3 R8, R6, 0xe1, RZ ;  /* 0x000000e106087810 */ /* 0x000fe20007ffe0ff */
[----:B------:R-:W-:Y:S01]  /*1dd0*/  @!P0 IMAD.IADD R2, R2, 0x1, -R5 ;  /* 0x0000000102028824 */ /* 0x000fe200078e0a05 */
[----:B------:R-:W-:Y:S01]  /*1de0*/  ISETP.GT.U32.AND P2, PT, R5, R11, PT ;  /* 0x0000000b0500720c */ /* 0x000fe20003f44070 */
[----:B------:R0:W-:Y:S01]  /*1df0*/  STL [R1+0x39c], R17 ;  /* 0x00039c1101007387 */ /* 0x0001e20000100800 */
[----:B------:R-:W-:-:S03]  /*1e00*/  IABS R10, R8 ;  /* 0x00000008000a7213 */ /* 0x000fc60000000000 */
[----:B------:R1:W-:Y:S01]  /*1e10*/  STL [R1+0x37c], R16 ;  /* 0x00037c1001007387 */ /* 0x0003e20000100800 */
[----:B0-----:R-:W-:Y:S02]  /*1e20*/  IMAD.MOV.U32 R17, RZ, RZ, R13 ;  /* 0x000000ffff117224 */ /* 0x001fe400078e000d */
[----:B-1----:R-:W-:Y:S02]  /*1e30*/  IMAD.MOV.U32 R16, RZ, RZ, R14 ;  /* 0x000000ffff107224 */ /* 0x002fe400078e000e */
[----:B------:R-:W-:Y:S02]  /*1e40*/  IMAD.MOV.U32 R14, RZ, RZ, R2 ;  /* 0x000000ffff0e7224 */ /* 0x000fe400078e0002 */
[----:B------:R-:W-:Y:S02]  /*1e50*/  @!P6 IMAD.MOV R17, RZ, RZ, -R17 ;  /* 0x000000ffff11e224 */ /* 0x000fe400078e0a11 */
[----:B------:R-:W-:Y:S01]  /*1e60*/  @!P5 IMAD.MOV R16, RZ, RZ, -R16 ;  /* 0x000000ffff10d224 */ /* 0x000fe200078e0a10 */
[----:B------:R-:W-:Y:S01]  /*1e70*/  ISETP.GE.AND P6, PT, R3, RZ, PT ;  /* 0x000000ff0300720c */ /* 0x000fe20003fc6270 */
[----:B------:R-:W-:Y:S01]  /*1e80*/  @!P4 IMAD.MOV R14, RZ, RZ, -R14 ;  /* 0x000000ffff0ec224 */ /* 0x000fe200078e0a0e */
[----:B------:R-:W-:Y:S01]  /*1e90*/  IADD3 R3, R6, 0xe0, RZ ;  /* 0x000000e006037810 */ /* 0x000fe20007ffe0ff */
[----:B------:R-:W-:Y:S01]  /*1ea0*/  IMAD.HI.U32 R13, R27, R10, RZ ;  /* 0x0000000a1b0d7227 */ /* 0x000fe200078e00ff */
[----:B------:R-:W-:Y:S03]  /*1eb0*/  STL [R1+0x380], R17 ;  /* 0x0003801101007387 */ /* 0x000fe60000100800 */
[----:B------:R-:W-:Y:S01]  /*1ec0*/  @!P3 IMAD.IADD R12, R12, 0x1, -R5 ;  /* 0x000000010c0cb824 */ /* 0x000fe200078e0a05 */
[----:B------:R-:W-:Y:S01]  /*1ed0*/  STL [R1+0x38c], R16 ;  /* 0x00038c1001007387 */ /* 0x000fe20000100800 */
[----:B------:R-:W-:Y:S01]  /*1ee0*/  IMAD.MOV R13, RZ, RZ, -R13 ;  /* 0x000000ffff0d7224 */ /* 0x000fe200078e0a0d */
[----:B------:R-:W-:Y:S01]  /*1ef0*/  IADD3 R2, R6, 0xdf, RZ ;  /* 0x000000df06027810 */ /* 0x000fe20007ffe0ff */
[----:B------:R-:W-:Y:S01]  /*1f00*/  @!P2 IMAD.IADD R11, R11, 0x1, -R5 ;  /* 0x000000010b0ba824 */ /* 0x000fe200078e0a05 */
[----:B------:R0:W-:Y:S01]  /*1f10*/  STL [R1+0x390], R14 ;  /* 0x0003900e01007387 */ /* 0x0001e20000100800 */
[C---:B------:R-:W-:Y:S01]  /*1f20*/  ISETP.GT.U32.AND P3, PT, R5.reuse, R12, PT ;  /* 0x0000000c0500720c */ /* 0x040fe20003f64070 */
[C---:B------:R-:W-:Y:S01]  /*1f30*/  IMAD R10, R5.reuse, R13, R10 ;  /* 0x0000000d050a7224 */ /* 0x040fe200078e020a */
[----:B------:R-:W-:Y:S01]  /*1f40*/  IABS R13, R2 ;  /* 0x00000002000d7213 */ /* 0x000fe20000000000 */
[----:B------:R-:W-:Y:S01]  /*1f50*/  IMAD.MOV.U32 R15, RZ, RZ, R0 ;  /* 0x000000ffff0f7224 */ /* 0x000fe200078e0000 */
[----:B------:R-:W-:-:S02]  /*1f60*/  ISETP.GT.U32.AND P2, PT, R5, R11, PT ;  /* 0x0000000b0500720c */ /* 0x000fc40003f44070 */
[----:B0-----:R-:W-:Y:S01]  /*1f70*/  IABS R14, R3 ;  /* 0x00000003000e7213 */ /* 0x001fe20000000000 */
[----:B------:R-:W-:Y:S01]  /*1f80*/  @!P1 IMAD.MOV R15, RZ, RZ, -R15 ;  /* 0x000000ffff0f9224 */ /* 0x000fe200078e0a0f */
[----:B------:R-:W-:-:S03]  /*1f90*/  ISETP.GE.AND P1, PT, R2, RZ, PT ;  /* 0x000000ff0200720c */ /* 0x000fc60003f26270 */
[----:B------:R-:W-:-:S04]  /*1fa0*/  IMAD.HI.U32 R9, R27, R14, RZ ;  /* 0x0000000e1b097227 */ /* 0x000fc800078e00ff */
[----:B------:R-:W-:-:S04]  /*1fb0*/  IMAD.HI.U32 R2, R27, R13, RZ ;  /* 0x0000000d1b027227 */ /* 0x000fc800078e00ff */
[----:B------:R-:W-:Y:S02]  /*1fc0*/  IMAD.MOV R9, RZ, RZ, -R9 ;  /* 0x000000ffff097224 */ /* 0x000fe400078e0a09 */
[----:B------:R-:W-:Y:S02]  /*1fd0*/  @!P3 IMAD.IADD R12, R12, 0x1, -R5 ;  /* 0x000000010c0cb824 */ /* 0x000fe400078e0a05 */
[----:B------:R-:W-:Y:S02]  /*1fe0*/  IMAD.MOV R2, RZ, RZ, -R2 ;  /* 0x000000ffff027224 */ /* 0x000fe400078e0a02 */
[C---:B------:R-:W-:Y:S02]  /*1ff0*/  IMAD R14, R5.reuse, R9, R14 ;  /* 0x00000009050e7224 */ /* 0x040fe400078e020e */
[----:B------:R-:W-:Y:S02]  /*2000*/  IMAD R13, R5, R2, R13 ;  /* 0x00000002050d7224 */ /* 0x000fe400078e020d */
[----:B------:R-:W-:Y:S01]  /*2010*/  @!P2 IMAD.IADD R11, R11, 0x1, -R5 ;  /* 0x000000010b0ba824 */ /* 0x000fe200078e0a05 */
[----:B------:R-:W-:Y:S01]  /*2020*/  ISETP.GT.U32.AND P2, PT, R5, R14, PT ;  /* 0x0000000e0500720c */ /* 0x000fe20003f44070 */
[----:B------:R-:W-:Y:S01]  /*2030*/  IMAD.MOV.U32 R16, RZ, RZ, R12 ;  /* 0x000000ffff107224 */ /* 0x000fe200078e000c */
[----:B------:R-:W-:-:S03]  /*2040*/  ISETP.GE.AND P5, PT, R4, RZ, PT ;  /* 0x000000ff0400720c */ /* 0x000fc60003fa6270 */
[----:B------:R-:W-:Y:S01]  /*2050*/  @!P6 IMAD.MOV R16, RZ, RZ, -R16 ;  /* 0x000000ffff10e224 */ /* 0x000fe200078e0a10 */
[----:B------:R-:W-:Y:S02]  /*2060*/  ISETP.GT.U32.AND P6, PT, R5, R13, PT ;  /* 0x0000000d0500720c */ /* 0x000fe40003fc4070 */
[----:B------:R-:W-:Y:S01]  /*2070*/  IADD3 R0, R6, 0xde, RZ ;  /* 0x000000de06007810 */ /* 0x000fe20007ffe0ff */
[----:B------:R0:W-:Y:S01]  /*2080*/  STL [R1+0x394], R15 ;  /* 0x0003940f01007387 */ /* 0x0001e20000100800 */
[----:B------:R-:W-:Y:S02]  /*2090*/  ISETP.GE.AND P0, PT, R8, RZ, PT ;  /* 0x000000ff0800720c */ /* 0x000fe40003f06270 */
[----:B------:R-:W-:Y:S01]  /*20a0*/  ISETP.GE.AND P4, PT, R3, RZ, PT ;  /* 0x000000ff0300720c */ /* 0x000fe20003f86270 */
[----:B------:R-:W-:Y:S01]  /*20b0*/  @!P2 IMAD.IADD R14, R14, 0x1, -R5 ;  /* 0x000000010e0ea824 */ /* 0x000fe200078e0a05 */
[----:B------:R-:W-:Y:S02]  /*20c0*/  IADD3 R8, R6, 0xdd, RZ ;  /* 0x000000dd06087810 */ /* 0x000fe40007ffe0ff */
[----:B------:R-:W-:Y:S01]  /*20d0*/  IABS R3, R0 ;  /* 0x0000000000037213 */ /* 0x000fe20000000000 */
[----:B0-----:R-:W-:Y:S01]  /*20e0*/  IMAD.MOV.U32 R15, RZ, RZ, R11 ;  /* 0x000000ffff0f7224 */ /* 0x001fe200078e000b */
[----:B------:R-:W-:Y:S01]  /*20f0*/  IABS R4, R8 ;  /* 0x0000000800047213 */ /* 0x000fe20000000000 */
[----:B------:R-:W-:Y:S01]  /*2100*/  @!P6 IMAD.IADD R13, R13, 0x1, -R5 ;  /* 0x000000010d0de824 */ /* 0x000fe200078e0a05 */
[----:B------:R-:W-:Y:S01]  /*2110*/  ISETP.GT.U32.AND P2, PT, R5, R14, PT ;  /* 0x0000000e0500720c */ /* 0x000fe20003f44070 */
[----:B------:R-:W-:-:S02]  /*2120*/  @!P5 IMAD.MOV R15, RZ, RZ, -R15 ;  /* 0x000000ffff0fd224 */ /* 0x000fc400078e0a0f */
[----:B------:R-:W-:Y:S01]  /*2130*/  IMAD.HI.U32 R9, R27, R3, RZ ;  /* 0x000000031b097227 */ /* 0x000fe200078e00ff */
[----:B------:R-:W-:Y:S01]  /*2140*/  STL [R1+0x384], R16 ;  /* 0x0003841001007387 */ /* 0x000fe20000100800 */
[----:B------:R-:W-:Y:S02]  /*2150*/  ISETP.GT.U32.AND P6, PT, R5, R13, PT ;  /* 0x0000000d0500720c */ /* 0x000fe40003fc4070 */
[----:B------:R-:W-:Y:S01]  /*2160*/  IMAD.HI.U32 R2, R27, R4, RZ ;  /* 0x000000041b027227 */ /* 0x000fe200078e00ff */
[----:B------:R0:W-:Y:S03]  /*2170*/  STL [R1+0x388], R15 ;  /* 0x0003880f01007387 */ /* 0x0001e60000100800 */
[----:B------:R-:W-:Y:S01]  /*2180*/  IMAD.MOV R9, RZ, RZ, -R9 ;  /* 0x000000ffff097224 */ /* 0x000fe200078e0a09 */
[----:B------:R-:W-:Y:S01]  /*2190*/  ISETP.GE.AND P5, PT, R0, RZ, PT ;  /* 0x000000ff0000720c */ /* 0x000fe20003fa6270 */
[----:B------:R-:W-:-:S02]  /*21a0*/  IMAD.MOV R2, RZ, RZ, -R2 ;  /* 0x000000ffff027224 */ /* 0x000fc400078e0a02 */
[C---:B------:R-:W-:Y:S01]  /*21b0*/  IMAD R0, R5.reuse, R9, R3 ;  /* 0x0000000905007224 */ /* 0x040fe200078e0203 */
[C---:B0-----:R-:W-:Y:S02]  /*21c0*/  IADD3 R15, R6.reuse, 0xdc, RZ ;  /* 0x000000dc060f7810 */ /* 0x041fe40007ffe0ff */
[----:B------:R-:W-:Y:S02]  /*21d0*/  IADD3 R9, R6, 0xdb, RZ ;  /* 0x000000db06097810 */ /* 0x000fe40007ffe0ff */
[----:B------:R-:W-:Y:S01]  /*21e0*/  IABS R12, R15 ;  /* 0x0000000f000c7213 */ /* 0x000fe20000000000 */
[C---:B------:R-:W-:Y:S01]  /*21f0*/  IMAD R4, R5.reuse, R2, R4 ;  /* 0x0000000205047224 */ /* 0x040fe200078e0204 */
[----:B------:R-:W-:Y:S01]  /*2200*/  ISETP.GT.U32.AND P3, PT, R5, R10, PT ;  /* 0x0000000a0500720c */ /* 0x000fe20003f64070 */
[----:B------:R-:W-:Y:S01]  /*2210*/  @!P2 IMAD.IADD R14, R14, 0x1, -R5 ;  /* 0x000000010e0ea824 */ /* 0x000fe200078e0a05 */
[----:B------:R-:W-:Y:S01]  /*2220*/  IABS R21, R9 ;  /* 0x0000000900157213 */ /* 0x000fe20000000000 */
[----:B------:R-:W-:Y:S01]  /*2230*/  IMAD.HI.U32 R3, R27, R12, RZ ;  /* 0x0000000c1b037227 */ /* 0x000fe200078e00ff */
[----:B------:R-:W-:-:S03]  /*2240*/  ISETP.GT.U32.AND P2, PT, R5, R0, PT ;  /* 0x000000000500720c */ /* 0x000fc60003f44070 */
[----:B------:R-:W-:Y:S01]  /*2250*/  @!P6 IMAD.IADD R13, R13, 0x1, -R5 ;  /* 0x000000010d0de824 */ /* 0x000fe200078e0a05 */
[----:B------:R-:W-:Y:S01]  /*2260*/  ISETP.GT.U32.AND P6, PT, R5, R4, PT ;  /* 0x000000040500720c */ /* 0x000fe20003fc4070 */
[----:B------:R-:W-:Y:S02]  /*2270*/  IMAD.MOV R3, RZ, RZ, -R3 ;  /* 0x000000ffff037224 */ /* 0x000fe400078e0a03 */
[----:B------:R-:W-:-:S04]  /*2280*/  IMAD.HI.U32 R20, R27, R21, RZ ;  /* 0x000000151b147227 */ /* 0x000fc800078e00ff */
[C---:B------:R-:W-:Y:S02]  /*2290*/  IMAD R12, R5.reuse, R3, R12 ;  /* 0x00000003050c7224 */ /* 0x040fe400078e020c */
[----:B------:R-:W-:Y:S02]  /*22a0*/  IMAD.MOV R20, RZ, RZ, -R20 ;  /* 0x000000ffff147224 */ /* 0x000fe400078e0a14 */
[--C-:B------:R-:W-:Y:S02]  /*22b0*/  @!P3 IMAD.IADD R10, R10, 0x1, -R5.reuse ;  /* 0x000000010a0ab824 */ /* 0x100fe400078e0a05 */
[----:B------:R-:W-:Y:S01]  /*22c0*/  @!P2 IMAD.IADD R0, R0, 0x1, -R5 ;  /* 0x000000010000a824 */ /* 0x000fe200078e0a05 */
[C---:B------:R-:W-:Y:S01]  /*22d0*/  ISETP.GT.U32.AND P2, PT, R5.reuse, R12, PT ;  /* 0x0000000c0500720c */ /* 0x040fe20003f44070 */
[C---:B------:R-:W-:Y:S01]  /*22e0*/  IMAD R20, R5.reuse, R20, R21 ;  /* 0x0000001405147224 */ /* 0x040fe200078e0215 */
[----:B------:R-:W-:Y:S01]  /*22f0*/  IADD3 R18, R6, 0xda, RZ ;  /* 0x000000da06127810 */ /* 0x000fe20007ffe0ff */
[----:B------:R-:W-:Y:S01]  /*2300*/  @!P6 IMAD.IADD R4, R4, 0x1, -R5 ;  /* 0x000000010404e824 */ /* 0x000fe200078e0a05 */
[----:B------:R-:W-:-:S02]  /*2310*/  ISETP.GT.U32.AND P3, PT, R5, R10, PT ;  /* 0x0000000a0500720c */ /* 0x000fc40003f64070 */
[----:B------:R-:W-:Y:S02]  /*2320*/  ISETP.GT.U32.AND P6, PT, R5, R20, PT ;  /* 0x000000140500720c */ /* 0x000fe40003fc4070 */
[----:B------:R-:W-:Y:S02]  /*2330*/  IABS R19, R18 ;  /* 0x0000001200137213 */ /* 0x000fe40000000000 */
[----:B------:R-:W-:-:S03]  /*2340*/  IADD3 R16, R6, 0xd8, RZ ;  /* 0x000000d806107810 */ /* 0x000fc60007ffe0ff */
[----:B------:R-:W-:Y:S01]  /*2350*/  IMAD.HI.U32 R22, R27, R19, RZ ;  /* 0x000000131b167227 */ /* 0x000fe200078e00ff */
[----:B------:R-:W-:Y:S02]  /*2360*/  IADD3 R2, R6, 0xd9, RZ ;  /* 0x000000d906027810 */ /* 0x000fe40007ffe0ff */
[----:B------:R-:W-:Y:S01]  /*2370*/  IABS R11, R16 ;  /* 0x00000010000b7213 */ /* 0x000fe20000000000 */
[--C-:B------:R-:W-:Y:S02]  /*2380*/  @!P2 IMAD.IADD R12, R12, 0x1, -R5.reuse ;  /* 0x000000010c0ca824 */ /* 0x100fe400078e0a05 */
[----:B------:R-:W-:Y:S02]  /*2390*/  IMAD.MOV R22, RZ, RZ, -R22 ;  /* 0x000000ffff167224 */ /* 0x000fe400078e0a16 */
[--C-:B------:R-:W-:Y:S01]  /*23a0*/  @!P3 IMAD.IADD R10, R10, 0x1, -R5.reuse ;  /* 0x000000010a0ab824 */ /* 0x100fe200078e0a05 */
[----:B------:R-:W-:Y:S01]  /*23b0*/  ISETP.GE.AND P3, PT, R8, RZ, PT ;  /* 0x000000ff0800720c */ /* 0x000fe20003f66270 */
[----:B------:R-:W-:Y:S01]  /*23c0*/  @!P6 IMAD.IADD R20, R20, 0x1, -R5 ;  /* 0x000000011414e824 */ /* 0x000fe200078e0a05 */
[----:B------:R-:W-:Y:S01]  /*23d0*/  IABS R8, R2 ;  /* 0x0000000200087213 */ /* 0x000fe20000000000 */
[C---:B------:R-:W-:Y:S01]  /*23e0*/  IMAD R19, R5.reuse, R22, R19 ;  /* 0x0000001605137224 */ /* 0x040fe200078e0213 */
[----:B------:R-:W-:Y:S01]  /*23f0*/  ISETP.GT.U32.AND P6, PT, R5, R12, PT ;  /* 0x0000000c0500720c */ /* 0x000fe20003fc4070 */
[----:B------:R-:W-:Y:S01]  /*2400*/  IMAD.HI.U32 R3, R27, R11, RZ ;  /* 0x0000000b1b037227 */ /* 0x000fe200078e00ff */
[----:B------:R-:W-:-:S03]  /*2410*/  ISETP.GT.U32.AND P2, PT, R5, R0, PT ;  /* 0x000000000500720c */ /* 0x000fc60003f44070 */
[----:B------:R-:W-:Y:S02]  /*2420*/  IMAD.MOV.U32 R23, RZ, RZ, R10 ;  /* 0x000000ffff177224 */ /* 0x000fe400078e000a */
[----:B------:R-:W-:-:S04]  /*2430*/  IMAD.HI.U32 R17, R27, R8, RZ ;  /* 0x000000081b117227 */ /* 0x000fc800078e00ff */
[----:B------:R-:W-:Y:S01]  /*2440*/  @!P1 IMAD.MOV R13, RZ, RZ, -R13 ;  /* 0x000000ffff0d9224 */ /* 0x000fe200078e0a0d */
[C---:B------:R-:W-:Y:S01]  /*2450*/  ISETP.GT.U32.AND P1, PT, R5.reuse, R19, PT ;  /* 0x000000130500720c */ /* 0x040fe20003f24070 */
[----:B------:R-:W-:Y:S02]  /*2460*/  IMAD.MOV R3, RZ, RZ, -R3 ;  /* 0x000000ffff037224 */ /* 0x000fe400078e0a03 */
[----:B------:R-:W-:Y:S02]  /*2470*/  IMAD.MOV.U32 R21, RZ, RZ, R14 ;  /* 0x000000ffff157224 */ /* 0x000fe400078e000e */
[----:B------:R-:W-:Y:S01]  /*2480*/  @!P0 IMAD.MOV R23, RZ, RZ, -R23 ;  /* 0x000000ffff178224 */ /* 0x000fe200078e0a17 */
[C---:B------:R-:W-:Y:S01]  /*2490*/  ISETP.GT.U32.AND P0, PT, R5.reuse, R4, PT ;  /* 0x000000040500720c */ /* 0x040fe20003f04070 */
[----:B------:R-:W-:Y:S02]  /*24a0*/  IMAD.MOV R17, RZ, RZ, -R17 ;  /* 0x000000ffff117224 */ /* 0x000fe400078e0a11 */
[----:B------:R-:W-:-:S02]  /*24b0*/  IMAD R3, R5, R3, R11 ;  /* 0x0000000305037224 */ /* 0x000fc400078e020b */
[----:B------:R-:W-:Y:S01]  /*24c0*/  @!P4 IMAD.MOV R21, RZ, RZ, -R21 ;  /* 0x000000ffff15c224 */ /* 0x000fe200078e0a15 */
[C---:B------:R-:W-:Y:S01]  /*24d0*/  ISETP.GT.U32.AND P4, PT, R5.reuse, R20, PT ;  /* 0x000000140500720c */ /* 0x040fe20003f84070 */
[C---:B------:R-:W-:Y:S01]  /*24e0*/  IMAD R8, R5.reuse, R17, R8 ;  /* 0x0000001105087224 */ /* 0x040fe200078e0208 */
[----:B------:R-:W-:Y:S01]  /*24f0*/  IADD3 R17, R6, 0xd7, RZ ;  /* 0x000000d706117810 */ /* 0x000fe20007ffe0ff */
[--C-:B------:R-:W-:Y:S01]  /*2500*/  @!P6 IMAD.IADD R12, R12, 0x1, -R5.reuse ;  /* 0x000000010c0ce824 */ /* 0x100fe200078e0a05 */
[----:B------:R-:W-:Y:S01]  /*2510*/  ISETP.GT.U32.AND P6, PT, R5, R3, PT ;  /* 0x000000030500720c */ /* 0x000fe20003fc4070 */
[--C-:B------:R-:W-:Y:S01]  /*2520*/  @!P2 IMAD.IADD R0, R0, 0x1, -R5.reuse ;  /* 0x000000010000a824 */ /* 0x100fe200078e0a05 */
[----:B------:R-:W-:Y:S01]  /*2530*/  IADD3 R10, R6, 0xd6, RZ ;  /* 0x000000d6060a7810 */ /* 0x000fe20007ffe0ff */
[--C-:B------:R-:W-:Y:S01]  /*2540*/  @!P1 IMAD.IADD R19, R19, 0x1, -R5.reuse ;  /* 0x0000000113139824 */ /* 0x100fe200078e0a05 */
[----:B------:R-:W-:Y:S01]  /*2550*/  IABS R11, R17 ;  /* 0x00000011000b7213 */ /* 0x000fe20000000000 */
[----:B------:R-:W-:Y:S01]  /*2560*/  IMAD.MOV.U32 R22, RZ, RZ, R0 ;  /* 0x000000ffff167224 */ /* 0x000fe200078e0000 */
[----:B------:R-:W-:Y:S01]  /*2570*/  ISETP.GT.U32.AND P2, PT, R5, R8, PT ;  /* 0x000000080500720c */ /* 0x000fe20003f44070 */
[----:B------:R-:W-:Y:S01]  /*2580*/  @!P0 IMAD.IADD R4, R4, 0x1, -R5 ;  /* 0x0000000104048824 */ /* 0x000fe200078e0a05 */
[----:B------:R-:W-:Y:S01]  /*2590*/  IABS R14, R10 ;  /* 0x0000000a000e7213 */ /* 0x000fe20000000000 */
[----:B------:R-:W-:Y:S01]  /*25a0*/  STL [R1+0x370], R23 ;  /* 0x0003701701007387 */ /* 0x000fe20000100800 */
[----:B------:R-:W-:Y:S01]  /*25b0*/  ISETP.GE.AND P0, PT, R15, RZ, PT ;  /* 0x000000ff0f00720c */ /* 0x000fe20003f06270 */
[----:B------:R-:W-:-:S02]  /*25c0*/  IMAD.HI.U32 R15, R27, R11, RZ ;  /* 0x0000000b1b0f7227 */ /* 0x000fc400078e00ff */
[----:B------:R-:W-:Y:S02]  /*25d0*/  STL [R1+0x36c], R21 ;  /* 0x00036c1501007387 */ /* 0x000fe40000100800 */
[----:B------:R-:W-:Y:S01]  /*25e0*/  @!P5 IMAD.MOV R22, RZ, RZ, -R22 ;  /* 0x000000ffff16d224 */ /* 0x000fe200078e0a16 */
[----:B------:R-:W-:Y:S01]  /*25f0*/  ISETP.GT.U32.AND P5, PT, R5, R19, PT ;  /* 0x000000130500720c */ /* 0x000fe20003fa4070 */
[----:B------:R0:W-:Y:S01]  /*2600*/  STL [R1+0x368], R13 ;  /* 0x0003680d01007387 */ /* 0x0001e20000100800 */
[----:B------:R-:W-:Y:S01]  /*2610*/  @!P4 IMAD.IADD R20, R20, 0x1, -R5 ;  /* 0x000000011414c824 */ /* 0x000fe200078e0a05 */
[----:B------:R-:W-:Y:S01]  /*2620*/  ISETP.GE.AND P4, PT, R9, RZ, PT ;  /* 0x000000ff0900720c */ /* 0x000fe20003f86270 */
[----:B------:R-:W-:Y:S02]  /*2630*/  IMAD.MOV R15, RZ, RZ, -R15 ;  /* 0x000000ffff0f7224 */ /* 0x000fe400078e0a0f */
[----:B------:R-:W-:Y:S02]  /*2640*/  @!P6 IMAD.IADD R3, R3, 0x1, -R5 ;  /* 0x000000010303e824 */ /* 0x000fe400078e0a05 */
[----:B0-----:R-:W-:-:S04]  /*2650*/  IMAD.HI.U32 R13, R27, R14, RZ ;  /* 0x0000000e1b0d7227 */ /* 0x001fc800078e00ff */
[----:B------:R-:W-:Y:S02]  /*2660*/  IMAD.MOV R13, RZ, RZ, -R13 ;  /* 0x000000ffff0d7224 */ /* 0x000fe400078e0a0d */
[----:B------:R-:W-:Y:S01]  /*2670*/  @!P2 IMAD.IADD R8, R8, 0x1, -R5 ;  /* 0x000000010808a824 */ /* 0x000fe200078e0a05 */
[----:B------:R-:W-:Y:S01]  /*2680*/  ISETP.GE.AND P2, PT, R2, RZ, PT ;  /* 0x000000ff0200720c */ /* 0x000fe20003f46270 */
[C---:B------:R-:W-:Y:S01]  /*2690*/  IMAD R11, R5.reuse, R15, R11 ;  /* 0x0000000f050b7224 */ /* 0x040fe200078e020b */
[C---:B------:R-:W-:Y:S01]  /*26a0*/  ISETP.GT.U32.AND P6, PT, R5.reuse, R3, PT ;  /* 0x000000030500720c */ /* 0x040fe20003fc4070 */
[----:B------:R-:W-:Y:S02]  /*26b0*/  IMAD.MOV.U32 R21, RZ, RZ, R4 ;  /* 0x000000ffff157224 */ /* 0x000fe400078e0004 */
[----:B------:R-:W-:Y:S01]  /*26c0*/  IMAD R2, R5, R13, R14 ;  /* 0x0000000d05027224 */ /* 0x000fe200078e020e */
[----:B------:R-:W-:Y:S01]  /*26d0*/  IADD3 R0, R6, 0xd5, RZ ;  /* 0x000000d506007810 */ /* 0x000fe20007ffe0ff */
[----:B------:R-:W-:-:S02]  /*26e0*/  IMAD.MOV.U32 R9, RZ, RZ, R20 ;  /* 0x000000ffff097224 */ /* 0x000fc400078e0014 */
[----:B------:R-:W-:Y:S01]  /*26f0*/  @!P0 IMAD.MOV R12, RZ, RZ, -R12 ;  /* 0x000000ffff0c8224 */ /* 0x000fe200078e0a0c */
[----:B------:R-:W-:Y:S01]  /*2700*/  ISETP.GT.U32.AND P0, PT, R5, R11, PT ;  /* 0x0000000b0500720c */ /* 0x000fe20003f04070 */
[----:B------:R-:W-:Y:S02]  /*2710*/  @!P3 IMAD.MOV R21, RZ, RZ, -R21 ;  /* 0x000000ffff15b224 */ /* 0x000fe400078e0a15 */
[----:B------:R-:W-:Y:S01]  /*2720*/  @!P5 IMAD.IADD R19, R19, 0x1, -R5 ;  /* 0x000000011313d824 */ /* 0x000fe200078e0a05 */
[----:B------:R-:W-:Y:S01]  /*2730*/  ISETP.GT.U32.AND P5, PT, R5, R2, PT ;  /* 0x000000020500720c */ /* 0x000fe20003fa4070 */
[----:B------:R-:W-:Y:S01]  /*2740*/  @!P4 IMAD.MOV R9, RZ, RZ, -R9 ;  /* 0x000000ffff09c224 */ /* 0x000fe200078e0a09 */
[----:B------:R-:W-:Y:S01]  /*2750*/  IABS R15, R0 ;  /* 0x00000000000f7213 */ /* 0x000fe20000000000 */
[----:B------:R-:W-:Y:S01]  /*2760*/  STL [R1+0x35c], R22 ;  /* 0x00035c1601007387 */ /* 0x000fe20000100800 */
[----:B------:R-:W-:-:S03]  /*2770*/  ISETP.GE.AND P1, PT, R18, RZ, PT ;  /* 0x000000ff1200720c */ /* 0x000fc60003f26270 */
[----:B------:R-:W-:Y:S01]  /*2780*/  STL [R1+0x358], R21 ;  /* 0x0003581501007387 */ /* 0x000fe20000100800 */
[----:B------:R-:W-:-:S03]  /*2790*/  ISETP.GE.AND P4, PT, R16, RZ, PT ;  /* 0x000000ff1000720c */ /* 0x000fc60003f86270 */
[----:B------:R-:W-:Y:S01]  /*27a0*/  STL [R1+0x354], R12 ;  /* 0x0003540c01007387 */ /* 0x000fe20000100800 */
[----:B------:R-:W-:-:S03]  /*27b0*/  @!P6 IMAD.IADD R3, R3, 0x1, -R5 ;  /* 0x000000010303e824 */ /* 0x000fc600078e0a05 */
[----:B------:R0:W-:Y:S01]  /*27c0*/  STL [R1+0x350], R9 ;  /* 0x0003500901007387 */ /* 0x0001e20000100800 */
[----:B------:R-:W-:Y:S01]  /*27d0*/  ISETP.GE.AND P6, PT, R10, RZ, PT ;  /* 0x000000ff0a00720c */ /* 0x000fe20003fc6270 */
[----:B------:R-:W-:Y:S01]  /*27e0*/  @!P0 IMAD.IADD R11, R11, 0x1, -R5 ;  /* 0x000000010b0b8824 */ /* 0x000fe200078e0a05 */
[----:B------:R-:W-:Y:S02]  /*27f0*/  ISETP.GT.U32.AND P3, PT, R5, R8, PT ;  /* 0x000000080500720c */ /* 0x000fe40003f64070 */
[----:B------:R-:W-:Y:S01]  /*2800*/  IADD3 R4, R6, 0xd4, RZ ;  /* 0x000000d406047810 */ /* 0x000fe20007ffe0ff */
[----:B0-----:R-:W-:-:S04]  /*2810*/  IMAD.HI.U32 R9, R27, R15, RZ ;  /* 0x0000000f1b097227 */ /* 0x001fc800078e00ff */
[----:B------:R-:W-:Y:S02]  /*2820*/  IMAD.MOV R10, RZ, RZ, -R9 ;  /* 0x000000ffff0a7224 */ /* 0x000fe400078e0a09 */
[----:B------:R-:W-:Y:S01]  /*2830*/  IMAD.MOV.U32 R12, RZ, RZ, R19 ;  /* 0x000000ffff0c7224 */ /* 0x000fe200078e0013 */
[----:B------:R-:W-:Y:S01]  /*2840*/  IABS R18, R4 ;  /* 0x0000000400127213 */ /* 0x000fe20000000000 */
[----:B------:R-:W-:Y:S02]  /*2850*/  @!P5 IMAD.IADD R2, R2, 0x1, -R5 ;  /* 0x000000010202d824 */ /* 0x000fe400078e0a05 */
[C---:B------:R-:W-:Y:S02]  /*2860*/  IMAD R15, R5.reuse, R10, R15 ;  /* 0x0000000a050f7224 */ /* 0x040fe400078e020f */
[----:B------:R-:W-:Y:S01]  /*2870*/  @!P1 IMAD.MOV R12, RZ, RZ, -R12 ;  /* 0x000000ffff0c9224 */ /* 0x000fe200078e0a0c */
[----:B------:R-:W-:Y:S01]  /*2880*/  ISETP.GT.U32.AND P1, PT, R5, R11, PT ;  /* 0x0000000b0500720c */ /* 0x000fe20003f24070 */
[----:B------:R-:W-:Y:S01]  /*2890*/  IMAD.MOV.U32 R10, RZ, RZ, R3 ;  /* 0x000000ffff0a7224 */ /* 0x000fe200078e0003 */
[----:B------:R-:W-:Y:S01]  /*28a0*/  ISETP.GE.AND P0, PT, R0, RZ, PT ;  /* 0x000000ff0000720c */ /* 0x000fe20003f06270 */
[----:B------:R-:W-:Y:S01]  /*28b0*/  IMAD.HI.U32 R0, R27, R18, RZ ;  /* 0x000000121b007227 */ /* 0x000fe200078e00ff */
[----:B------:R-:W-:-:S03]  /*28c0*/  ISETP.GT.U32.AND P5, PT, R5, R2, PT ;  /* 0x000000020500720c */ /* 0x000fc60003fa4070 */
[----:B------:R-:W-:Y:S01]  /*28d0*/  @!P4 IMAD.MOV R10, RZ, RZ, -R10 ;  /* 0x000000ffff0ac224 */ /* 0x000fe200078e0a0a */
[----:B------:R-:W-:Y:S01]  /*28e0*/  ISETP.GT.U32.AND P4, PT, R5, R15, PT ;  /* 0x0000000f0500720c */ /* 0x000fe20003f84070 */
[--C-:B------:R-:W-:Y:S01]  /*28f0*/  @!P3 IMAD.IADD R8, R8, 0x1, -R5.reuse ;  /* 0x000000010808b824 */ /* 0x100fe200078e0a05 */
[----:B------:R-:W-:Y:S01]  /*2900*/  ISETP.GE.AND P3, PT, R17, RZ, PT ;  /* 0x000000ff1100720c */ /* 0x000fe20003f66270 */
[----:B------:R-:W-:Y:S01]  /*2910*/  IMAD.MOV R0, RZ, RZ, -R0 ;  /* 0x000000ffff007224 */ /* 0x000fe200078e0a00 */
[----:B------:R-:W-:Y:S01]  /*2920*/  IADD3 R16, R6, 0xd3, RZ ;  /* 0x000000d306107810 */ /* 0x000fe20007ffe0ff */
[--C-:B------:R-:W-:Y:S02]  /*2930*/  @!P1 IMAD.IADD R11, R11, 0x1, -R5.reuse ;  /* 0x000000010b0b9824 */ /* 0x100fe400078e0a05 */
[C---:B------:R-:W-:Y:S02]  /*2940*/  IMAD R18, R5.reuse, R0, R18 ;  /* 0x0000000005127224 */ /* 0x040fe400078e0212 */
[----:B------:R-:W-:Y:S01]  /*2950*/  @!P5 IMAD.IADD R2, R2, 0x1, -R5 ;  /* 0x000000010202d824 */ /* 0x000fe200078e0a05 */
[----:B------:R-:W-:Y:S01]  /*2960*/  ISETP.GE.AND P1, PT, R16, RZ, PT ;  /* 0x000000ff1000720c */ /* 0x000fe20003f26270 */
[----:B------:R-:W-:Y:S01]  /*2970*/  IMAD.MOV.U32 R13, RZ, RZ, R11 ;  /* 0x000000ffff0d7224 */ /* 0x000fe200078e000b */
[----:B------:R-:W-:Y:S01]  /*2980*/  ISETP.GT.U32.AND P5, PT, R5, R18, PT ;  /* 0x000000120500720c */ /* 0x000fe20003fa4070 */
[----:B------:R-:W-:Y:S01]  /*2990*/  @!P4 IMAD.IADD R15, R15, 0x1, -R5 ;  /* 0x000000010f0fc824 */ /* 0x000fe200078e0a05 */
[----:B------:R-:W-:Y:S01]  /*29a0*/  IABS R16, R16 ;  /* 0x0000001000107213 */ /* 0x000fe20000000000 */
[----:B------:R-:W-:Y:S01]  /*29b0*/  @!P3 IMAD.MOV R13, RZ, RZ, -R13 ;  /* 0x000000ffff0db224 */ /* 0x000fe200078e0a0d */
[----:B------:R-:W-:-:S02]  /*29c0*/  IADD3 R0, R6, 0xd1, RZ ;  /* 0x000000d106007810 */ /* 0x000fc40007ffe0ff */
[----:B------:R-:W-:Y:S01]  /*29d0*/  ISETP.GT.U32.AND P3, PT, R5, R15, PT ;  /* 0x0000000f0500720c */ /* 0x000fe20003f64070 */
[----:B------:R-:W-:Y:S01]  /*29e0*/  IMAD.HI.U32 R11, R27, R16, RZ ;  /* 0x000000101b0b7227 */ /* 0x000fe200078e00ff */
[----:B------:R-:W-:Y:S01]  /*29f0*/  IADD3 R3, R6, 0xd2, RZ ;  /* 0x000000d206037810 */ /* 0x000fe20007ffe0ff */
[----:B------:R0:W-:Y:S02]  /*2a00*/  STL [R1+0x2fc], R12 ;  /* 0x0002fc0c01007387 */ /* 0x0001e40000100800 */
[----:B------:R-:W-:Y:S02]  /*2a10*/  IMAD.MOV R11, RZ, RZ, -R11 ;  /* 0x000000ffff0b7224 */ /* 0x000fe400078e0a0b */
[----:B------:R-:W-:Y:S01]  /*2a20*/  IMAD.MOV.U32 R9, RZ, RZ, R8 ;  /* 0x000000ffff097224 */ /* 0x000fe200078e0008 */
[----:B------:R-:W-:Y:S01]  /*2a30*/  IABS R8, R3 ;  /* 0x0000000300087213 */ /* 0x000fe20000000000 */
[----:B------:R-:W-:Y:S01]  /*2a40*/  @!P5 IMAD.IADD R18, R18, 0x1, -R5 ;  /* 0x000000011212d824 */ /* 0x000fe200078e0a05 */
[----:B0-----:R-:W-:Y:S01]  /*2a50*/  IABS R12, R0 ;  /* 0x00000000000c7213 */ /* 0x001fe20000000000 */
[----:B------:R-:W-:Y:S01]  /*2a60*/  IMAD R16, R5, R11, R16 ;  /* 0x0000000b05107224 */ /* 0x000fe200078e0210 */
[----:B------:R-:W-:Y:S01]  /*2a70*/  ISETP.GE.AND P4, PT, R3, RZ, PT ;  /* 0x000000ff0300720c */ /* 0x000fe20003f86270 */
[----:B------:R-:W-:Y:S01]  /*2a80*/  @!P2 IMAD.MOV R9, RZ, RZ, -R9 ;  /* 0x000000ffff09a224 */ /* 0x000fe200078e0a09 */
[----:B------:R-:W-:Y:S01]  /*2a90*/  ISETP.GE.AND P2, PT, R4, RZ, PT ;  /* 0x000000ff0400720c */ /* 0x000fe20003f46270 */
[----:B------:R-:W-:Y:S01]  /*2aa0*/  IMAD.HI.U32 R3, R27, R12, RZ ;  /* 0x0000000c1b037227 */ /* 0x000fe200078e00ff */
[----:B------:R-:W-:-:S03]  /*2ab0*/  ISETP.GT.U32.AND P5, PT, R5, R18, PT ;  /* 0x000000120500720c */ /* 0x000fc60003fa4070 */
[----:B------:R-:W-:-:S04]  /*2ac0*/  IMAD.HI.U32 R4, R27, R8, RZ ;  /* 0x000000081b047227 */ /* 0x000fc800078e00ff */
[----:B------:R-:W-:Y:S01]  /*2ad0*/  @!P3 IMAD.IADD R15, R15, 0x1, -R5 ;  /* 0x000000010f0fb824 */ /* 0x000fe200078e0a05 */
[C---:B------:R-:W-:Y:S01]  /*2ae0*/  ISETP.GT.U32.AND P3, PT, R5.reuse, R16, PT ;  /* 0x000000100500720c */ /* 0x040fe20003f64070 */
[----:B------:R-:W-:Y:S01]  /*2af0*/  IMAD.MOV R3, RZ, RZ, -R3 ;  /* 0x000000ffff037224 */ /* 0x000fe200078e0a03 */
[----:B------:R0:W-:Y:S01]  /*2b00*/  STL [R1+0xc58], R9 ;  /* 0x000c580901007387 */ /* 0x0001e20000100800 */
[----:B------:R-:W-:Y:S02]  /*2b10*/  IMAD.MOV R4, RZ, RZ, -R4 ;  /* 0x000000ffff047224 */ /* 0x000fe400078e0a04 */
[C---:B------:R-:W-:Y:S02]  /*2b20*/  IMAD R12, R5.reuse, R3, R12 ;  /* 0x00000003050c7224 */ /* 0x040fe400078e020c */
[----:B------:R-:W-:Y:S02]  /*2b30*/  IMAD R8, R5, R4, R8 ;  /* 0x0000000405087224 */ /* 0x000fe400078e0208 */
[----:B0-----:R-:W-:-:S02]  /*2b40*/  IMAD.MOV.U32 R9, RZ, RZ, R15 ;  /* 0x000000ffff097224 */ /* 0x001fc400078e000f */
[----:B------:R-:W-:Y:S01]  /*2b50*/  @!P6 IMAD.MOV R2, RZ, RZ, -R2 ;  /* 0x000000ffff02e224 */ /* 0x000fe200078e0a02 */
[----:B------:R-:W-:Y:S01]  /*2b60*/  ISETP.GE.AND P6, PT, R0, RZ, PT ;  /* 0x000000ff0000720c */ /* 0x000fe20003fc6270 */
[----:B------:R-:W-:Y:S01]  /*2b70*/  @!P0 IMAD.MOV R9, RZ, RZ, -R9 ;  /* 0x000000ffff098224 */ /* 0x000fe200078e0a09 */
[C---:B------:R-:W-:Y:S01]  /*2b80*/  ISETP.GT.U32.AND P0, PT, R5.reuse, R12, PT ;  /* 0x0000000c0500720c */ /* 0x040fe20003f04070 */
[--C-:B------:R-:W-:Y:S01]  /*2b90*/  @!P5 IMAD.IADD R18, R18, 0x1, -R5.reuse ;  /* 0x000000011212d824 */ /* 0x100fe200078e0a05 */
[----:B------:R-:W-:Y:S01]  /*2ba0*/  IADD3 R0, R6, 0xd0, RZ ;  /* 0x000000d006007810 */ /* 0x000fe20007ffe0ff */
[----:B------:R-:W-:Y:S01]  /*2bb0*/  @!P3 IMAD.IADD R16, R16, 0x1, -R5 ;  /* 0x000000011010b824 */ /* 0x000fe200078e0a05 */
[C---:B------:R-:W-:Y:S02]  /*2bc0*/  ISETP.GT.U32.AND P5, PT, R5.reuse, R8, PT ;  /* 0x000000080500720c */ /* 0x040fe40003fa4070 */
[----:B------:R-:W-:Y:S01]  /*2bd0*/  IABS R3, R0 ;  /* 0x0000000000037213 */ /* 0x000fe20000000000 */
[----:B------:R-:W-:Y:S01]  /*2be0*/  STL [R1+0xc5c], R10 ;  /* 0x000c5c0a01007387 */ /* 0x000fe20000100800 */
[----:B------:R-:W-:-:S03]  /*2bf0*/  ISETP.GT.U32.AND P3, PT, R5, R16, PT ;  /* 0x000000100500720c */ /* 0x000fc60003f64070 */
[----:B------:R-:W-:Y:S01]  /*2c00*/  STL [R1+0x310], R13 ;  /* 0x0003100d01007387 */ /* 0x000fe20000100800 */
[----:B------:R-:W-:-:S03]  /*2c10*/  IMAD.HI.U32 R15, R27, R3, RZ ;  /* 0x000000031b0f7227 */ /* 0x000fc600078e00ff */
[----:B------:R-:W-:Y:S01]  /*2c20*/  STL [R1+0x34c], R2 ;  /* 0x00034c0201007387 */ /* 0x000fe20000100800 */
[----:B------:R-:W-:-:S03]  /*2c30*/  @!P0 IMAD.IADD R12, R12, 0x1, -R5 ;  /* 0x000000010c0c8824 */ /* 0x000fc600078e0a05 */
[----:B------:R0:W-:Y:S01]  /*2c40*/  STL [R1+0x348], R9 ;  /* 0x0003480901007387 */ /* 0x0001e20000100800 */
[----:B------:R-:W-:Y:S01]  /*2c50*/  IADD3 R11, R6, 0xce, RZ ;  /* 0x000000ce060b7810 */ /* 0x000fe20007ffe0ff */
[----:B------:R-:W-:Y:S02]  /*2c60*/  IMAD.MOV R15, RZ, RZ, -R15 ;  /* 0x000000ffff0f7224 */ /* 0x000fe400078e0a0f */
[----:B------:R-:W-:Y:S02]  /*2c70*/  @!P5 IMAD.IADD R8, R8, 0x1, -R5 ;  /* 0x000000010808d824 */ /* 0x000fe400078e0a05 */
[----:B0-----:R-:W-:Y:S01]  /*2c80*/  IMAD.MOV.U32 R9, RZ, RZ, R18 ;  /* 0x000000ffff097224 */ /* 0x001fe200078e0012 */
[----:B------:R-:W-:-:S03]  /*2c90*/  IADD3 R13, R6, 0xcf, RZ ;  /* 0x000000cf060d7810 */ /* 0x000fc60007ffe0ff */
[----:B------:R-:W-:Y:S01]  /*2ca0*/  @!P2 IMAD.MOV R9, RZ, RZ, -R9 ;  /* 0x000000ffff09a224 */ /* 0x000fe200078e0a09 */
[----:B------:R-:W-:Y:S01]  /*2cb0*/  ISETP.GE.AND P2, PT, R0, RZ, PT ;  /* 0x000000ff0000720c */ /* 0x000fe20003f46270 */
[C---:B------:R-:W-:Y:S01]  /*2cc0*/  IMAD R0, R5.reuse, R15, R3 ;  /* 0x0000000f05007224 */ /* 0x040fe200078e0203 */
[----:B------:R-:W-:Y:S02]  /*2cd0*/  IADD3 R2, R6, 0xcd, RZ ;  /* 0x000000cd06027810 */ /* 0x000fe40007ffe0ff */
[----:B------:R-:W-:Y:S02]  /*2ce0*/  IABS R14, R11 ;  /* 0x0000000b000e7213 */ /* 0x000fe40000000000 */
[C---:B------:R-:W-:Y:S01]  /*2cf0*/  ISETP.GT.U32.AND P0, PT, R5.reuse, R12, PT ;  /* 0x0000000c0500720c */ /* 0x040fe20003f04070 */
[----:B------:R-:W-:Y:S01]  /*2d00*/  @!P3 IMAD.IADD R16, R16, 0x1, -R5 ;  /* 0x000000011010b824 */ /* 0x000fe200078e0a05 */
[----:B------:R-:W-:Y:S01]  /*2d10*/  ISETP.GT.U32.AND P5, PT, R5, R8, PT ;  /* 0x000000080500720c */ /* 0x000fe20003fa4070 */
[----:B------:R-:W-:Y:S01]  /*2d20*/  IMAD.HI.U32 R3, R27, R14, RZ ;  /* 0x0000000e1b037227 */ /* 0x000fe200078e00ff */
[----:B------:R-:W-:-:S02]  /*2d30*/  IABS R17, R13 ;  /* 0x0000000d00117213 */ /* 0x000fc40000000000 */
[----:B------:R-:W-:Y:S01]  /*2d40*/  IABS R4, R2 ;  /* 0x0000000200047213 */ /* 0x000fe20000000000 */
[----:B------:R0:W-:Y:S01]  /*2d50*/  STL [R1+0x344], R9 ;  /* 0x0003440901007387 */ /* 0x0001e20000100800 */
[----:B------:R-:W-:Y:S01]  /*2d60*/  ISETP.GT.U32.AND P3, PT, R5, R0, PT ;  /* 0x000000000500720c */ /* 0x000fe20003f64070 */
[----:B------:R-:W-:-:S04]  /*2d70*/  IMAD.HI.U32 R18, R27, R17, RZ ;  /* 0x000000111b127227 */ /* 0x000fc800078e00ff */
[----:B------:R-:W-:-:S04]  /*2d80*/  IMAD.HI.U32 R15, R27, R4, RZ ;  /* 0x000000041b0f7227 */ /* 0x000fc800078e00ff */
[----:B0-----:R-:W-:Y:S02]  /*2d90*/  IMAD.MOV.U32 R9, RZ, RZ, R16 ;  /* 0x000000ffff097224 */ /* 0x001fe400078e0010 */
[----:B------:R-:W-:Y:S02]  /*2da0*/  IMAD.MOV R3, RZ, RZ, -R3 ;  /* 0x000000ffff037224 */ /* 0x000fe400078e0a03 */
[----:B------:R-:W-:Y:S02]  /*2db0*/  @!P1 IMAD.MOV R9, RZ, RZ, -R9 ;  /* 0x000000ffff099224 */ /* 0x000fe400078e0a09 */
[----:B------:R-:W-:Y:S02]  /*2dc0*/  IMAD.MOV R18, RZ, RZ, -R18 ;  /* 0x000000ffff127224 */ /* 0x000fe400078e0a12 */
[----:B------:R-:W-:Y:S02]  /*2dd0*/  IMAD.MOV R15, RZ, RZ, -R15 ;  /* 0x000000ffff0f7224 */ /* 0x000fe400078e0a0f */
[----:B------:R-:W-:-:S02]  /*2de0*/  IMAD R14, R5, R3, R14 ;  /* 0x00000003050e7224 */ /* 0x000fc400078e020e */
[--C-:B------:R-:W-:Y:S01]  /*2df0*/  @!P0 IMAD.IADD R12, R12, 0x1, -R5.reuse ;  /* 0x000000010c0c8824 */ /* 0x100fe200078e0a05 */
[----:B------:R-:W-:Y:S01]  /*2e00*/  IADD3 R3, R6, 0xcc, RZ ;  /* 0x000000cc06037810 */ /* 0x000fe20007ffe0ff */
[----:B------:R-:W-:Y:S01]  /*2e10*/  @!P5 IMAD.IADD R8, R8, 0x1, -R5 ;  /* 0x000000010808d824 */ /* 0x000fe200078e0a05 */
[----:B------:R-:W-:Y:S01]  /*2e20*/  ISETP.GE.AND P5, PT, R13, RZ, PT ;  /* 0x000000ff0d00720c */ /* 0x000fe20003fa6270 */
[----:B------:R0:W-:Y:S01]  /*2e30*/  STL [R1+0x330], R9 ;  /* 0x0003300901007387 */ /* 0x0001e20000100800 */
[C---:B------:R-:W-:Y:S01]  /*2e40*/  IMAD R13, R5.reuse, R18, R17 ;  /* 0x00000012050d7224 */ /* 0x040fe200078e0211 */
[C---:B------:R-:W-:Y:S01]  /*2e50*/  ISETP.GT.U32.AND P0, PT, R5.reuse, R14, PT ;  /* 0x0000000e0500720c */ /* 0x040fe20003f04070 */
[C---:B------:R-:W-:Y:S01]  /*2e60*/  IMAD R4, R5.reuse, R15, R4 ;  /* 0x0000000f05047224 */ /* 0x040fe200078e0204 */
[----:B------:R-:W-:Y:S01]  /*2e70*/  IABS R15, R3 ;  /* 0x00000003000f7213 */ /* 0x000fe20000000000 */
[----:B------:R-:W-:Y:S02]  /*2e80*/  @!P3 IMAD.IADD R0, R0, 0x1, -R5 ;  /* 0x000000010000b824 */ /* 0x000fe400078e0a05 */
[----:B0-----:R-:W-:Y:S01]  /*2e90*/  IMAD.MOV.U32 R9, RZ, RZ, R12 ;  /* 0x000000ffff097224 */ /* 0x001fe200078e000c */
[----:B------:R-:W-:Y:S01]  /*2ea0*/  ISETP.GT.U32.AND P1, PT, R5, R13, PT ;  /* 0x0000000d0500720c */ /* 0x000fe20003f24070 */
[----:B------:R-:W-:-:S02]  /*2eb0*/  IMAD.MOV.U32 R10, RZ, RZ, R8 ;  /* 0x000000ffff0a7224 */ /* 0x000fc400078e0008 */
[----:B------:R-:W-:Y:S01]  /*2ec0*/  @!P6 IMAD.MOV R9, RZ, RZ, -R9 ;  /* 0x000000ffff09e224 */ /* 0x000fe200078e0a09 */
[C---:B------:R-:W-:Y:S01]  /*2ed0*/  ISETP.GT.U32.AND P6, PT, R5.reuse, R4, PT ;  /* 0x000000040500720c */ /* 0x040fe20003fc4070 */
[----:B------:R-:W-:Y:S01]  /*2ee0*/  IMAD.MOV.U32 R8, RZ, RZ, R15 ;  /* 0x000000ffff087224 */ /* 0x000fe200078e000f */
[----:B------:R-:W-:Y:S01]  /*2ef0*/  ISETP.GT.U32.AND P3, PT, R5, R0, PT ;  /* 0x000000000500720c */ /* 0x000fe20003f64070 */
[----:B------:R-:W-:Y:S01]  /*2f00*/  @!P4 IMAD.MOV R10, RZ, RZ, -R10 ;  /* 0x000000ffff0ac224 */ /* 0x000fe200078e0a0a */
[----:B------:R-:W-:Y:S01]  /*2f10*/  ISETP.GE.AND P4, PT, R11, RZ, PT ;  /* 0x000000ff0b00720c */ /* 0x000fe20003f86270 */
[----:B------:R-:W-:Y:S01]  /*2f20*/  IMAD.HI.U32 R12, R27, R8, RZ ;  /* 0x000000081b0c7227 */ /* 0x000fe200078e00ff */
[----:B------:R-:W-:-:S03]  /*2f30*/  IADD3 R11, R6, 0xcb, RZ ;  /* 0x000000cb060b7810 */ /* 0x000fc60007ffe0ff */
[--C-:B------:R-:W-:Y:S01]  /*2f40*/  @!P0 IMAD.IADD R14, R14, 0x1, -R5.reuse ;  /* 0x000000010e0e8824 */ /* 0x100fe200078e0a05 */
[----:B------:R-:W-:Y:S01]  /*2f50*/  IABS R15, R11 ;  /* 0x0000000b000f7213 */ /* 0x000fe20000000000 */
[----:B------:R-:W-:Y:S02]  /*2f60*/  IMAD.MOV R12, RZ, RZ, -R12 ;  /* 0x000000ffff0c7224 */ /* 0x000fe400078e0a0c */
[--C-:B------:R-:W-:Y:S02]  /*2f70*/  @!P1 IMAD.IADD R13, R13, 0x1, -R5.reuse ;  /* 0x000000010d0d9824 */ /* 0x100fe400078e0a05 */
[--C-:B------:R-:W-:Y:S01]  /*2f80*/  @!P6 IMAD.IADD R4, R4, 0x1, -R5.reuse ;  /* 0x000000010404e824 */ /* 0x100fe200078e0a05 */
[C---:B------:R-:W-:Y:S01]  /*2f90*/  ISETP.GT.U32.AND P6, PT, R5.reuse, R14, PT ;  /* 0x0000000e0500720c */ /* 0x040fe20003fc4070 */
[----:B------:R-:W-:Y:S02]  /*2fa0*/  @!P3 IMAD.IADD R0, R0, 0x1, -R5 ;  /* 0x000000010000b824 */ /* 0x000fe400078e0a05 */
[----:B------:R-:W-:Y:S01]  /*2fb0*/  IMAD R8, R5, R12, R8 ;  /* 0x0000000c05087224 */ /* 0x000fe200078e0208 */
[----:B------:R-:W-:Y:S01]  /*2fc0*/  STL [R1+0x338], R10 ;  /* 0x0003380a01007387 */ /* 0x000fe20000100800 */
[----:B------:R-:W-:Y:S01]  /*2fd0*/  IMAD.HI.U32 R12, R27, R15, RZ ;  /* 0x0000000f1b0c7227 */ /* 0x000fe200078e00ff */
[----:B------:R-:W-:-:S02]  /*2fe0*/  ISETP.GT.U32.AND P0, PT, R5, R13, PT ;  /* 0x0000000d0500720c */ /* 0x000fc40003f04070 */
[----:B------:R0:W-:Y:S01]  /*2ff0*/  STL [R1+0x33c], R9 ;  /* 0x00033c0901007387 */ /* 0x0001e20000100800 */
[----:B------:R-:W-:-:S04]  /*3000*/  IMAD.MOV R12, RZ, RZ, -R12 ;  /* 0x000000ffff0c7224 */ /* 0x000fc800078e0a0c */
[----:B------:R-:W-:Y:S02]  /*3010*/  IMAD R15, R5, R12, R15 ;  /* 0x0000000c050f7224 */ /* 0x000fe400078e020f */
[----:B0-----:R-:W-:-:S04]  /*3020*/  IMAD.MOV.U32 R9, RZ, RZ, R0 ;  /* 0x000000ffff097224 */ /* 0x001fc800078e0000 */
[----:B------:R-:W-:Y:S01]  /*3030*/  @!P2 IMAD.MOV R9, RZ, RZ, -R9 ;  /* 0x000000ffff09a224 */ /* 0x000fe200078e0a09 */
[----:B------:R-:W-:Y:S01]  /*3040*/  ISETP.GT.U32.AND P2, PT, R5, R4, PT ;  /* 0x000000040500720c */ /* 0x000fe20003f44070 */
[--C-:B------:R-:W-:Y:S01]  /*3050*/  @!P6 IMAD.IADD R14, R14, 0x1, -R5.reuse ;  /* 0x000000010e0ee824 */ /* 0x100fe200078e0a05 */
[----:B------:R-:W-:Y:S02]  /*3060*/  ISETP.GE.AND P1, PT, R3, RZ, PT ;  /* 0x000000ff0300720c */ /* 0x000fe40003f26270 */
[----:B------:R-:W-:Y:S02]  /*3070*/  ISETP.GT.U32.AND P6, PT, R5, R15, PT ;  /* 0x0000000f0500720c */ /* 0x000fe40003fc4070 */
[----:B------:R-:W-:Y:S02]  /*3080*/  ISETP.GE.AND P3, PT, R2, RZ, PT ;  /* 0x000000ff0200720c */ /* 0x000fe40003f66270 */
[C---:B------:R-:W-:Y:S01]  /*3090*/  IADD3 R3, R6.reuse, 0xc8, RZ ;  /* 0x000000c806037810 */ /* 0x040fe20007ffe0ff */
[----:B------:R-:W-:Y:S01]  /*30a0*/  @!P0 IMAD.IADD R13, R13, 0x1, -R5 ;  /* 0x000000010d0d8824 */ /* 0x000fe200078e0a05 */
[----:B------:R-:W-:-:S02]  /*30b0*/  IADD3 R2, R6, 0xca, RZ ;  /* 0x000000ca06027810 */ /* 0x000fc40007ffe0ff */
[----:B------:R-:W-:Y:S02]  /*30c0*/  ISETP.GT.U32.AND P0, PT, R5, R8, PT ;  /* 0x000000080500720c */ /* 0x000fe40003f04070 */
[----:B------:R-:W-:Y:S02]  /*30d0*/  IABS R17, R3 ;  /* 0x0000000300117213 */ /* 0x000fe40000000000 */
[----:B------:R-:W-:Y:S02]  /*30e0*/  IADD3 R0, R6, 0xc9, RZ ;  /* 0x000000c906007810 */ /* 0x000fe40007ffe0ff */
[----:B------:R-:W-:Y:S01]  /*30f0*/  IABS R16, R2 ;  /* 0x0000000200107213 */ /* 0x000fe20000000000 */
[----:B------:R0:W-:Y:S01]  /*3100*/  STL [R1+0x340], R9 ;  /* 0x0003400901007387 */ /* 0x0001e20000100800 */
[----:B------:R-:W-:Y:S01]  /*3110*/  @!P2 IMAD.IADD R4, R4, 0x1, -R5 ;  /* 0x000000010404a824 */ /* 0x000fe200078e0a05 */
[----:B------:R-:W-:Y:S01]  /*3120*/  ISETP.GE.AND P2, PT, R11, RZ, PT ;  /* 0x000000ff0b00720c */ /* 0x000fe20003f46270 */
[----:B------:R-:W-:Y:S01]  /*3130*/  IMAD.MOV.U32 R11, RZ, RZ, R17 ;  /* 0x000000ffff0b7224 */ /* 0x000fe200078e0011 */
[----:B------:R-:W-:Y:S01]  /*3140*/  IABS R12, R0 ;  /* 0x00000000000c7213 */ /* 0x000fe20000000000 */
[----:B------:R-:W-:-:S04]  /*3150*/  IMAD.HI.U32 R17, R27, R16, RZ ;  /* 0x000000101b117227 */ /* 0x000fc800078e00ff */
[----:B0-----:R-:W-:Y:S02]  /*3160*/  IMAD.MOV.U32 R9, RZ, RZ, R13 ;  /* 0x000000ffff097224 */ /* 0x001fe400078e000d */
[----:B------:R-:W-:Y:S02]  /*3170*/  @!P6 IMAD.IADD R15, R15, 0x1, -R5 ;  /* 0x000000010f0fe824 */ /* 0x000fe400078e0a05 */
[----:B------:R-:W-:Y:S02]  /*3180*/  @!P5 IMAD.MOV R9, RZ, RZ, -R9 ;  /* 0x000000ffff09d224 */ /* 0x000fe400078e0a09 */
[----:B------:R-:W-:Y:S01]  /*3190*/  IMAD.HI.U32 R18, R27, R12, RZ ;  /* 0x0000000c1b127227 */ /* 0x000fe200078e00ff */
[----:B------:R-:W-:-:S03]  /*31a0*/  ISETP.GT.U32.AND P6, PT, R5, R15, PT ;  /* 0x0000000f0500720c */ /* 0x000fc60003fc4070 */
[----:B------:R-:W-:Y:S01]  /*31b0*/  IMAD.MOV R17, RZ, RZ, -R17 ;  /* 0x000000ffff117224 */ /* 0x000fe200078e0a11 */
[----:B------:R0:W-:Y:S01]  /*31c0*/  STL [R1+0x334], R9 ;  /* 0x0003340901007387 */ /* 0x0001e20000100800 */
[----:B------:R-:W-:Y:S01]  /*31d0*/  @!P0 IMAD.IADD R8, R8, 0x1, -R5 ;  /* 0x0000000108088824 */ /* 0x000fe200078e0a05 */
[----:B------:R-:W-:Y:S01]  /*31e0*/  ISETP.GE.AND P0, PT, R2, RZ, PT ;  /* 0x000000ff0200720c */ /* 0x000fe20003f06270 */
[----:B------:R-:W-:-:S04]  /*31f0*/  IMAD.HI.U32 R2, R27, R11, RZ ;  /* 0x0000000b1b027227 */ /* 0x000fc800078e00ff */
[----:B------:R-:W-:Y:S02]  /*3200*/  IMAD.MOV R13, RZ, RZ, -R18 ;  /* 0x000000ffff0d7224 */ /* 0x000fe400078e0a12 */
[C---:B------:R-:W-:Y:S02]  /*3210*/  IMAD R16, R5.reuse, R17, R16 ;  /* 0x0000001105107224 */ /* 0x040fe400078e0210 */
[----:B0-----:R-:W-:Y:S01]  /*3220*/  IMAD.MOV.U32 R9, RZ, RZ, R14 ;  /* 0x000000ffff097224 */ /* 0x001fe200078e000e */
[C---:B------:R-:W-:Y:S01]  /*3230*/  ISETP.GT.U32.AND P5, PT, R5.reuse, R8, PT ;  /* 0x000000080500720c */ /* 0x040fe20003fa4070 */
[----:B------:R-:W-:Y:S02]  /*3240*/  IMAD.MOV R2, RZ, RZ, -R2 ;  /* 0x000000ffff027224 */ /* 0x000fe400078e0a02 */
[C---:B------:R-:W-:Y:S02]  /*3250*/  IMAD R12, R5.reuse, R13, R12 ;  /* 0x0000000d050c7224 */ /* 0x040fe400078e020c */
[----:B------:R-:W-:Y:S01]  /*3260*/  @!P4 IMAD.MOV R9, RZ, RZ, -R9 ;  /* 0x000000ffff09c224 */ /* 0x000fe200078e0a09 */
[C---:B------:R-:W-:Y:S01]  /*3270*/  ISETP.GT.U32.AND P4, PT, R5.reuse, R16, PT ;  /* 0x000000100500720c */ /* 0x040fe20003f84070 */
[----:B------:R-:W-:-:S02]  /*3280*/  IMAD R11, R5, R2, R11 ;  /* 0x00000002050b7224 */ /* 0x000fc400078e020b */
[----:B------:R-:W-:Y:S01]  /*3290*/  @!P3 IMAD.MOV R4, RZ, RZ, -R4 ;  /* 0x000000ffff04b224 */ /* 0x000fe200078e0a04 */
[----:B------:R-:W-:Y:S01]  /*32a0*/  ISETP.GT.U32.AND P3, PT, R5, R12, PT ;  /* 0x0000000c0500720c */ /* 0x000fe20003f64070 */
[--C-:B------:R-:W-:Y:S01]  /*32b0*/  @!P6 IMAD.IADD R15, R15, 0x1, -R5.reuse ;  /* 0x000000010f0fe824 */ /* 0x100fe200078e0a05 */
[----:B------:R-:W-:Y:S02]  /*32c0*/  ISETP.GT.U32.AND P6, PT, R5, R11, PT ;  /* 0x0000000b0500720c */ /* 0x000fe40003fc4070 */
[----:B------:R-:W-:Y:S01]  /*32d0*/  IADD3 R17, R6, 0xc7, RZ ;  /* 0x000000c706117810 */ /* 0x000fe20007ffe0ff */
[--C-:B------:R-:W-:Y:S01]  /*32e0*/  @!P5 IMAD.IADD R8, R8, 0x1, -R5.reuse ;  /* 0x000000010808d824 */ /* 0x100fe200078e0a05 */
[----:B------:R-:W-:Y:S02]  /*32f0*/  ISETP.GE.AND P5, PT, R0, RZ, PT ;  /* 0x000000ff0000720c */ /* 0x000fe40003fa6270 */
[----:B------:R-:W-:Y:S01]  /*3300*/  IABS R2, R17 ;  /* 0x0000001100027213 */ /* 0x000fe20000000000 */
[--C-:B------:R-:W-:Y:S01]  /*3310*/  @!P4 IMAD.IADD R16, R16, 0x1, -R5.reuse ;  /* 0x000000011010c824 */ /* 0x100fe200078e0a05 */
[----:B------:R-:W-:Y:S01]  /*3320*/  IADD3 R0, R6, 0xc6, RZ ;  /* 0x000000c606007810 */ /* 0x000fe20007ffe0ff */
[----:B------:R-:W-:Y:S01]  /*3330*/  STL [R1+0x324], R9 ;  /* 0x0003240901007387 */ /* 0x000fe20000100800 */
[----:B------:R-:W-:Y:S01]  /*3340*/  ISETP.GE.AND P4, PT, R3, RZ, PT ;  /* 0x000000ff0300720c */ /* 0x000fe20003f86270 */
[----:B------:R-:W-:Y:S01]  /*3350*/  @!P3 IMAD.IADD R12, R12, 0x1, -R5 ;  /* 0x000000010c0cb824 */ /* 0x000fe200078e0a05 */
[----:B------:R-:W-:Y:S01]  /*3360*/  ISETP.GT.U32.AND P3, PT, R5, R16, PT ;  /* 0x000000100500720c */ /* 0x000fe20003f64070 */
[----:B------:R0:W-:Y:S01]  /*3370*/  STL [R1+0x328], R4 ;  /* 0x0003280401007387 */ /* 0x0001e20000100800 */
[----:B------:R-:W-:-:S04]  /*3380*/  IMAD.HI.U32 R3, R27, R2, RZ ;  /* 0x000000021b037227 */ /* 0x000fc800078e00ff */
[----:B------:R-:W-:Y:S01]  /*3390*/  @!P6 IMAD.IADD R11, R11, 0x1, -R5 ;  /* 0x000000010b0be824 */ /* 0x000fe200078e0a05 */
[----:B------:R-:W-:Y:S02]  /*33a0*/  ISETP.GT.U32.AND P6, PT, R5, R12, PT ;  /* 0x0000000c0500720c */ /* 0x000fe40003fc4070 */
[----:B0-----:R-:W-:Y:S01]  /*33b0*/  IABS R4, R0 ;  /* 0x0000000000047213 */ /* 0x001fe20000000000 */
[----:B------:R-:W-:Y:S02]  /*33c0*/  IMAD.MOV.U32 R9, RZ, RZ, R8 ;  /* 0x000000ffff097224 */ /* 0x000fe400078e0008 */
[----:B------:R-:W-:Y:S02]  /*33d0*/  IMAD.MOV R3, RZ, RZ, -R3 ;  /* 0x000000ffff037224 */ /* 0x000fe400078e0a03 */
[----:B------:R-:W-:-:S04]  /*33e0*/  IMAD.HI.U32 R8, R27, R4, RZ ;  /* 0x000000041b087227 */ /* 0x000fc800078e00ff */
[C---:B------:R-:W-:Y:S02]  /*33f0*/  IMAD R2, R5.reuse, R3, R2 ;  /* 0x0000000305027224 */ /* 0x040fe400078e0202 */
[----:B------:R-:W-:Y:S02]  /*3400*/  IMAD.MOV R8, RZ, RZ, -R8 ;  /* 0x000000ffff087224 */ /* 0x000fe400078e0a08 */
[--C-:B------:R-:W-:Y:S01]  /*3410*/  @!P3 IMAD.IADD R16, R16, 0x1, -R5.reuse ;  /* 0x000000011010b824 */ /* 0x100fe200078e0a05 */
[C---:B------:R-:W-:Y:S01]  /*3420*/  ISETP.GT.U32.AND P3, PT, R5.reuse, R2, PT ;  /* 0x000000020500720c */ /* 0x040fe20003f64070 */
[C---:B------:R-:W-:Y:S02]  /*3430*/  IMAD R4, R5.reuse, R8, R4 ;  /* 0x0000000805047224 */ /* 0x040fe400078e0204 */
[----:B------:R-:W-:Y:S01]  /*3440*/  @!P6 IMAD.IADD R12, R12, 0x1, -R5 ;  /* 0x000000010c0ce824 */ /* 0x000fe200078e0a05 */
[----:B------:R-:W-:Y:S02]  /*3450*/  IADD3 R13, R6, 0xc5, RZ ;  /* 0x000000c5060d7810 */ /* 0x000fe40007ffe0ff */
[----:B------:R-:W-:-:S02]  /*3460*/  ISETP.GT.U32.AND P6, PT, R5, R4, PT ;  /* 0x000000040500720c */ /* 0x000fc40003fc4070 */
[----:B------:R-:W-:Y:S02]  /*3470*/  IABS R19, R13 ;  /* 0x0000000d00137213 */ /* 0x000fe40000000000 */
[----:B------:R-:W-:-:S03]  /*3480*/  IADD3 R3, R6, 0xc4, RZ ;  /* 0x000000c406037810 */ /* 0x000fc60007ffe0ff */
[----:B------:R-:W-:Y:S01]  /*3490*/  @!P3 IMAD.IADD R2, R2, 0x1, -R5 ;  /* 0x000000010202b824 */ /* 0x000fe200078e0a05 */
[----:B------:R-:W-:Y:S01]  /*34a0*/  IABS R8, R3 ;  /* 0x0000000300087213 */ /* 0x000fe20000000000 */
[----:B------:R-:W-:-:S04]  /*34b0*/  IMAD.HI.U32 R20, R27, R19, RZ ;  /* 0x000000131b147227 */ /* 0x000fc800078e00ff */
[----:B------:R-:W-:Y:S01]  /*34c0*/  @!P1 IMAD.MOV R9, RZ, RZ, -R9 ;  /* 0x000000ffff099224 */ /* 0x000fe200078e0a09 */
[C---:B------:R-:W-:Y:S01]  /*34d0*/  ISETP.GT.U32.AND P1, PT, R5.reuse, R11, PT ;  /* 0x0000000b0500720c */ /* 0x040fe20003f24070 */
[----:B------:R-:W-:Y:S01]  /*34e0*/  @!P6 IMAD.IADD R4, R4, 0x1, -R5 ;  /* 0x000000010404e824 */ /* 0x000fe200078e0a05 */
[----:B------:R-:W-:Y:S01]  /*34f0*/  ISETP.GT.U32.AND P6, PT, R5, R2, PT ;  /* 0x000000020500720c */ /* 0x000fe20003fc4070 */
[----:B------:R-:W-:Y:S02]  /*3500*/  IMAD.MOV R20, RZ, RZ, -R20 ;  /* 0x000000ffff147224 */ /* 0x000fe400078e0a14 */
[----:B------:R-:W-:Y:S01]  /*3510*/  IMAD.HI.U32 R18, R27, R8, RZ ;  /* 0x000000081b127227 */ /* 0x000fe200078e00ff */
[----:B------:R-:W-:Y:S01]  /*3520*/  ISETP.GE.AND P3, PT, R0, RZ, PT ;  /* 0x000000ff0000720c */ /* 0x000fe20003f66270 */
[----:B------:R0:W-:Y:S02]  /*3530*/  STL [R1+0x32c], R9 ;  /* 0x00032c0901007387 */ /* 0x0001e40000100800 */
[----:B------:R-:W-:-:S02]  /*3540*/  IMAD R0, R5, R20, R19 ;  /* 0x0000001405007224 */ /* 0x000fc400078e0213 */
[----:B------:R-:W-:Y:S02]  /*3550*/  IMAD.MOV.U32 R10, RZ, RZ, R15 ;  /* 0x000000ffff0a7224 */ /* 0x000fe400078e000f */
[----:B------:R-:W-:Y:S02]  /*3560*/  IMAD.MOV R18, RZ, RZ, -R18 ;  /* 0x000000ffff127224 */ /* 0x000fe400078e0a12 */
[----:B0-----:R-:W-:Y:S01]  /*3570*/  IMAD.MOV.U32 R9, RZ, RZ, R16 ;  /* 0x000000ffff097224 */ /* 0x001fe200078e0010 */
[----:B------:R-:W-:Y:S01]  /*3580*/  IADD3 R14, R6, 0xc3, RZ ;  /* 0x000000c3060e7810 */ /* 0x000fe20007ffe0ff */
[----:B------:R-:W-:Y:S01]  /*3590*/  @!P2 IMAD.MOV R10, RZ, RZ, -R10 ;  /* 0x000000ffff0aa224 */ /* 0x000fe200078e0a0a */
[C---:B------:R-:W-:Y:S01]  /*35a0*/  ISETP.GT.U32.AND P2, PT, R5.reuse, R0, PT ;  /* 0x000000000500720c */ /* 0x040fe20003f44070 */
[----:B------:R-:W-:Y:S02]  /*35b0*/  IMAD R8, R5, R18, R8 ;  /* 0x0000001205087224 */ /* 0x000fe400078e0208 */
[----:B------:R-:W-:-:S02]  /*35c0*/  @!P0 IMAD.MOV R9, RZ, RZ, -R9 ;  /* 0x000000ffff098224 */ /* 0x000fc400078e0a09 */
[--C-:B------:R-:W-:Y:S01]  /*35d0*/  @!P1 IMAD.IADD R11, R11, 0x1, -R5.reuse ;  /* 0x000000010b0b9824 */ /* 0x100fe200078e0a05 */
[----:B------:R-:W-:Y:S01]  /*35e0*/  ISETP.GE.AND P1, PT, R17, RZ, PT ;  /* 0x000000ff1100720c */ /* 0x000fe20003f26270 */
[--C-:B------:R-:W-:Y:S01]  /*35f0*/  @!P6 IMAD.IADD R2, R2, 0x1, -R5.reuse ;  /* 0x000000010202e824 */ /* 0x100fe200078e0a05 */
[----:B------:R-:W-:Y:S01]  /*3600*/  IABS R17, R14 ;  /* 0x0000000e00117213 */ /* 0x000fe20000000000 */
[----:B------:R0:W-:Y:S01]  /*3610*/  STL [R1+0x320], R10 ;  /* 0x0003200a01007387 */ /* 0x0001e20000100800 */
[C---:B------:R-:W-:Y:S02]  /*3620*/  ISETP.GT.U32.AND P0, PT, R5.reuse, R4, PT ;  /* 0x000000040500720c */ /* 0x040fe40003f04070 */
[----:B------:R-:W-:Y:S01]  /*3630*/  ISETP.GT.U32.AND P6, PT, R5, R8, PT ;  /* 0x000000080500720c */ /* 0x000fe20003fc4070 */
[----:B------:R1:W-:Y:S01]  /*3640*/  STL [R1+0x31c], R9 ;  /* 0x00031c0901007387 */ /* 0x0003e20000100800 */
[----:B------:R-:W-:Y:S02]  /*3650*/  @!P2 IMAD.IADD R0, R0, 0x1, -R5 ;  /* 0x000000010000a824 */ /* 0x000fe400078e0a05 */
[----:B0-----:R-:W-:-:S02]  /*3660*/  IMAD.MOV.U32 R10, RZ, RZ, R12 ;  /* 0x000000ffff0a7224 */ /* 0x001fc400078e000c */
[----:B-1----:R-:W-:Y:S02]  /*3670*/  IMAD.MOV.U32 R9, RZ, RZ, R11 ;  /* 0x000000ffff097224 */ /* 0x002fe400078e000b */
[----:B------:R-:W-:-:S04]  /*3680*/  IMAD.HI.U32 R11, R27, R17, RZ ;  /* 0x000000111b0b7227 */ /* 0x000fc800078e00ff */
[----:B------:R-:W-:Y:S01]  /*3690*/  @!P4 IMAD.MOV R9, RZ, RZ, -R9 ;  /* 0x000000ffff09c224 */ /* 0x000fe200078e0a09 */
[----:B------:R-:W-:Y:S01]  /*36a0*/  ISETP.GE.AND P4, PT, R3, RZ, PT ;  /* 0x000000ff0300720c */ /* 0x000fe20003f86270 */
[----:B------:R-:W-:Y:S01]  /*36b0*/  @!P5 IMAD.MOV R10, RZ, RZ, -R10 ;  /* 0x000000ffff0ad224 */ /* 0x000fe200078e0a0a */
[----:B------:R-:W-:Y:S01]  /*36c0*/  IADD3 R3, R6, 0xc2, RZ ;  /* 0x000000c206037810 */ /* 0x000fe20007ffe0ff */
[----:B------:R-:W-:Y:S02]  /*36d0*/  IMAD.MOV R11, RZ, RZ, -R11 ;  /* 0x000000ffff0b7224 */ /* 0x000fe400078e0a0b */
[----:B------:R-:W-:Y:S01]  /*36e0*/  @!P0 IMAD.IADD R4, R4, 0x1, -R5 ;  /* 0x0000000104048824 */ /* 0x000fe200078e0a05 */
[----:B------:R-:W-:Y:S01]  /*36f0*/  IABS R19, R3 ;  /* 0x0000000300137213 */ /* 0x000fe20000000000 */
[C---:B------:R-:W-:Y:S01]  /*3700*/  IMAD R20, R5.reuse, R11, R17 ;  /* 0x0000000b05147224 */ /* 0x040fe200078e0211 */
[----:B------:R-:W-:Y:S01]  /*3710*/  STL [R1+0x318], R10 ;  /* 0x0003180a01007387 */ /* 0x000fe20000100800 */
[----:B------:R-:W-:Y:S01]  /*3720*/  @!P6 IMAD.IADD R8, R8, 0x1, -R5 ;  /* 0x000000010808e824 */ /* 0x000fe200078e0a05 */
[----:B------:R-:W-:-:S02]  /*3730*/  ISETP.GT.U32.AND P6, PT, R5, R0, PT ;  /* 0x000000000500720c */ /* 0x000fc40003fc4070 */
[----:B------:R0:W-:Y:S01]  /*3740*/  STL [R1+0x314], R9 ;  /* 0x0003140901007387 */ /* 0x0001e20000100800 */
[----:B------:R-:W-:Y:S01]  /*3750*/  @!P3 IMAD.MOV R4, RZ, RZ, -R4 ;  /* 0x000000ffff04b224 */ /* 0x000fe200078e0a04 */
[----:B------:R-:W-:Y:S02]  /*3760*/  ISETP.GT.U32.AND P3, PT, R5, R20, PT ;  /* 0x000000140500720c */ /* 0x000fe40003f64070 */
[----:B------:R-:W-:Y:S01]  /*3770*/  ISETP.GE.AND P5, PT, R13, RZ, PT ;  /* 0x000000ff0d00720c */ /* 0x000fe20003fa6270 */
[----:B0-----:R-:W-:Y:S02]  /*3780*/  IMAD.MOV.U32 R9, RZ, RZ, R2 ;  /* 0x000000ffff097224 */ /* 0x001fe400078e0002 */
[----:B------:R-:W-:Y:S01]  /*3790*/  IMAD.HI.U32 R2, R27, R19, RZ ;  /* 0x000000131b027227 */ /* 0x000fe200078e00ff */
[----:B------:R-:W-:-:S03]  /*37a0*/  IADD3 R12, R6, 0xc1, RZ ;  /* 0x000000c1060c7810 */ /* 0x000fc60007ffe0ff */
[----:B------:R-:W-:Y:S01]  /*37b0*/  @!P1 IMAD.MOV R9, RZ, RZ, -R9 ;  /* 0x000000ffff099224 */ /* 0x000fe200078e0a09 */
[C---:B------:R-:W-:Y:S01]  /*37c0*/  ISETP.GT.U32.AND P1, PT, R5.reuse, R8, PT ;  /* 0x000000080500720c */ /* 0x040fe20003f24070 */
[----:B------:R-:W-:Y:S01]  /*37d0*/  IMAD.MOV R2, RZ, RZ, -R2 ;  /* 0x000000ffff027224 */ /* 0x000fe200078e0a02 */
[----:B------:R-:W-:Y:S01]  /*37e0*/  IADD3 R11, R6, 0xc0, RZ ;  /* 0x000000c0060b7810 */ /* 0x000fe20007ffe0ff */
[----:B------:R-:W-:Y:S02]  /*37f0*/  @!P6 IMAD.IADD R0, R0, 0x1, -R5 ;  /* 0x000000010000e824 */ /* 0x000fe400078e0a05 */
[C---:B------:R-:W-:Y:S01]  /*3800*/  IMAD R19, R5.reuse, R2, R19 ;  /* 0x0000000205137224 */ /* 0x040fe200078e0213 */
[----:B------:R-:W-:Y:S01]  /*3810*/  IABS R15, R12 ;  /* 0x0000000c000f7213 */ /* 0x000fe20000000000 */
[----:B------:R0:W-:Y:S01]  /*3820*/  STL [R1+0x30c], R9 ;  /* 0x00030c0901007387 */ /* 0x0001e20000100800 */
[----:B------:R-:W-:Y:S02]  /*3830*/  @!P3 IMAD.IADD R20, R20, 0x1, -R5 ;  /* 0x000000011414b824 */ /* 0x000fe400078e0a05 */
[----:B------:R-:W-:Y:S01]  /*3840*/  ISETP.GT.U32.AND P6, PT, R5, R19, PT ;  /* 0x000000130500720c */ /* 0x000fe20003fc4070 */
[----:B------:R-:W-:Y:S01]  /*3850*/  IMAD.HI.U32 R2, R27, R15, RZ ;  /* 0x0000000f1b027227 */ /* 0x000fe200078e00ff */
[----:B------:R-:W-:-:S03]  /*3860*/  IABS R18, R11 ;  /* 0x0000000b00127213 */ /* 0x000fc60000000000 */
[----:B0-----:R-:W-:Y:S01]  /*3870*/  IMAD.MOV.U32 R9, RZ, RZ, R0 ;  /* 0x000000ffff097224 */ /* 0x001fe200078e0000 */
[----:B------:R0:W-:Y:S01]  /*3880*/  STL [R1+0x308], R4 ;  /* 0x0003080401007387 */ /* 0x0001e20000100800 */
[----:B------:R-:W-:Y:S01]  /*3890*/  @!P1 IMAD.IADD R8, R8, 0x1, -R5 ;  /* 0x0000000108089824 */ /* 0x000fe200078e0a05 */
[----:B------:R-:W-:Y:S01]  /*38a0*/  ISETP.GE.AND P1, PT, R12, RZ, PT ;  /* 0x000000ff0c00720c */ /* 0x000fe20003f26270 */
[----:B------:R-:W-:Y:S01]  /*38b0*/  @!P5 IMAD.MOV R9, RZ, RZ, -R9 ;  /* 0x000000ffff09d224 */ /* 0x000fe200078e0a09 */
[----:B------:R-:W-:Y:S01]  /*38c0*/  ISETP.GT.U32.AND P5, PT, R5, R20, PT ;  /* 0x000000140500720c */ /* 0x000fe20003fa4070 */
[----:B------:R-:W-:Y:S01]  /*38d0*/  IMAD.MOV R12, RZ, RZ, -R2 ;  /* 0x000000ffff0c7224 */ /* 0x000fe200078e0a02 */
[----:B------:R-:W-:Y:S01]  /*38e0*/  ISETP.GE.AND P2, PT, R3, RZ, PT ;  /* 0x000000ff0300720c */ /* 0x000fe20003f46270 */
[----:B0-----:R-:W-:Y:S01]  /*38f0*/  IMAD.HI.U32 R4, R27, R18, RZ ;  /* 0x000000121b047227 */ /* 0x001fe200078e00ff */
[----:B------:R-:W-:-:S03]  /*3900*/  IADD3 R3, R6, 0xbf, RZ ;  /* 0x000000bf06037810 */ /* 0x000fc60007ffe0ff */
[----:B------:R-:W-:Y:S02]  /*3910*/  IMAD.MOV R4, RZ, RZ, -R4 ;  /* 0x000000ffff047224 */ /* 0x000fe400078e0a04 */
[----:B------:R-:W-:Y:S02]  /*3920*/  IMAD R15, R5, R12, R15 ;  /* 0x0000000c050f7224 */ /* 0x000fe400078e020f */
[----:B------:R-:W-:Y:S01]  /*3930*/  IMAD.MOV.U32 R0, RZ, RZ, R8 ;  /* 0x000000ffff007224 */ /* 0x000fe200078e0008 */
[----:B------:R-:W-:Y:S01]  /*3940*/  IABS R17, R3 ;  /* 0x0000000300117213 */ /* 0x000fe20000000000 */
[----:B------:R-:W-:Y:S02]  /*3950*/  @!P6 IMAD.IADD R19, R19, 0x1, -R5 ;  /* 0x000000011313e824 */ /* 0x000fe400078e0a05 */
[C---:B------:R-:W-:Y:S02]  /*3960*/  IMAD R18, R5.reuse, R4, R18 ;  /* 0x0000000405127224 */ /* 0x040fe400078e0212 */
[----:B------:R-:W-:Y:S01]  /*3970*/  @!P4 IMAD.MOV R0, RZ, RZ, -R0 ;  /* 0x000000ffff00c224 */ /* 0x000fe200078e0a00 */
[----:B------:R-:W-:Y:S01]  /*3980*/  ISETP.GT.U32.AND P4, PT, R5, R15, PT ;  /* 0x0000000f0500720c */ /* 0x000fe20003f84070 */
[----:B------:R-:W-:Y:S01]  /*3990*/  IMAD.HI.U32 R2, R27, R17, RZ ;  /* 0x000000111b027227 */ /* 0x000fe200078e00ff */
[----:B------:R-:W-:-:S03]  /*39a0*/  ISETP.GT.U32.AND P6, PT, R5, R19, PT ;  /* 0x000000130500720c */ /* 0x000fc60003fc4070 */
[----:B------:R-:W-:Y:S01]  /*39b0*/  @!P5 IMAD.IADD R20, R20, 0x1, -R5 ;  /* 0x000000011414d824 */ /* 0x000fe200078e0a05 */
[----:B------:R-:W-:Y:S01]  /*39c0*/  ISETP.GT.U32.AND P5, PT, R5, R18, PT ;  /* 0x000000120500720c */ /* 0x000fe20003fa4070 */
[----:B------:R-:W-:Y:S01]  /*39d0*/  IMAD.MOV R2, RZ, RZ, -R2 ;  /* 0x000000ffff027224 */ /* 0x000fe200078e0a02 */
[----:B------:R-:W-:Y:S02]  /*39e0*/  ISETP.GE.AND P3, PT, R11, RZ, PT ;  /* 0x000000ff0b00720c */ /* 0x000fe40003f66270 */
[----:B------:R-:W-:Y:S01]  /*39f0*/  IADD3 R11, R6, 0xbe, RZ ;  /* 0x000000be060b7810 */ /* 0x000fe20007ffe0ff */
[----:B------:R-:W-:Y:S02]  /*3a00*/  IMAD R17, R5, R2, R17 ;  /* 0x0000000205117224 */ /* 0x000fe400078e0211 */
[--C-:B------:R-:W-:Y:S01]  /*3a10*/  @!P4 IMAD.IADD R15, R15, 0x1, -R5.reuse ;  /* 0x000000010f0fc824 */ /* 0x100fe200078e0a05 */
[----:B------:R-:W-:Y:S01]  /*3a20*/  IABS R13, R11 ;  /* 0x0000000b000d7213 */ /* 0x000fe20000000000 */
[----:B------:R-:W-:Y:S01]  /*3a30*/  @!P6 IMAD.IADD R19, R19, 0x1, -R5 ;  /* 0x000000011313e824 */ /* 0x000fe200078e0a05 */
[----:B------:R-:W-:-:S03]  /*3a40*/  ISETP.GT.U32.AND P6, PT, R5, R17, PT ;  /* 0x000000110500720c */ /* 0x000fc60003fc4070 */
[----:B------:R-:W-:Y:S01]  /*3a50*/  @!P5 IMAD.IADD R18, R18, 0x1, -R5 ;  /* 0x000000011212d824 */ /* 0x000fe200078e0a05 */
[----:B------:R-:W-:Y:S01]  /*3a60*/  ISETP.GT.U32.AND P5, PT, R5, R15, PT ;  /* 0x0000000f0500720c */ /* 0x000fe20003fa4070 */
[----:B------:R-:W-:Y:S01]  /*3a70*/  IMAD.HI.U32 R16, R27, R13, RZ ;  /* 0x0000000d1b107227 */ /* 0x000fe200078e00ff */
[----:B------:R-:W-:Y:S01]  /*3a80*/  IADD3 R2, R6, 0xbd, RZ ;  /* 0x000000bd06027810 */ /* 0x000fe20007ffe0ff */
[----:B------:R-:W-:Y:S02]  /*3a90*/  STL [R1+0x300], R9 ;  /* 0x0003000901007387 */ /* 0x000fe40000100800 */
[----:B------:R-:W-:Y:S01]  /*3aa0*/  IMAD.MOV R16, RZ, RZ, -R16 ;  /* 0x000000ffff107224 */ /* 0x000fe200078e0a10 */
[----:B------:R-:W-:Y:S01]  /*3ab0*/  ISETP.GE.AND P0, PT, R14, RZ, PT ;  /* 0x000000ff0e00720c */ /* 0x000fe20003f06270 */
[----:B------:R0:W-:Y:S02]  /*3ac0*/  STL [R1+0x304], R0 ;  /* 0x0003040001007387 */ /* 0x0001e40000100800 */
[----:B------:R-:W-:Y:S01]  /*3ad0*/  IMAD R13, R5, R16, R13 ;  /* 0x00000010050d7224 */ /* 0x000fe200078e020d */
[----:B------:R-:W-:Y:S01]  /*3ae0*/  ISETP.GE.AND P4, PT, R3, RZ, PT ;  /* 0x000000ff0300720c */ /* 0x000fe20003f86270 */
[----:B------:R-:W-:Y:S01]  /*3af0*/  @!P6 IMAD.IADD R17, R17, 0x1, -R5 ;  /* 0x000000011111e824 */ /* 0x000fe200078e0a05 */
[----:B------:R-:W-:-:S02]  /*3b00*/  ISETP.GT.U32.AND P6, PT, R5, R18, PT ;  /* 0x000000120500720c */ /* 0x000fc40003fc4070 */
[----:B0-----:R-:W-:Y:S01]  /*3b10*/  IABS R0, R2 ;  /* 0x0000000200007213 */ /* 0x001fe20000000000 */
[----:B------:R-:W-:Y:S01]  /*3b20*/  @!P5 IMAD.IADD R15, R15, 0x1, -R5 ;  /* 0x000000010f0fd824 */ /* 0x000fe200078e0a05 */
[----:B------:R-:W-:Y:S02]  /*3b30*/  IADD3 R14, R6, 0xbb, RZ ;  /* 0x000000bb060e7810 */ /* 0x000fe40007ffe0ff */
[----:B------:R-:W-:Y:S01]  /*3b40*/  ISETP.GT.U32.AND P5, PT, R5, R13, PT ;  /* 0x0000000d0500720c */ /* 0x000fe20003fa4070 */
[----:B------:R-:W-:Y:S01]  /*3b50*/  IMAD.HI.U32 R3, R27, R0, RZ ;  /* 0x000000001b037227 */ /* 0x000fe200078e00ff */
[----:B------:R-:W-:-:S03]  /*3b60*/  IABS R4, R14 ;  /* 0x0000000e00047213 */ /* 0x000fc60000000000 */
[----:B------:R-:W-:Y:S02]  /*3b70*/  IMAD.MOV.U32 R10, RZ, RZ, R20 ;  /* 0x000000ffff0a7224 */ /* 0x000fe400078e0014 */
[----:B------:R-:W-:Y:S02]  /*3b80*/  IMAD.MOV R3, RZ, RZ, -R3 ;  /* 0x000000ffff037224 */ /* 0x000fe400078e0a03 */
[----:B------:R-:W-:Y:S02]  /*3b90*/  IMAD.MOV.U32 R9, RZ, RZ, R19 ;  /* 0x000000ffff097224 */ /* 0x000fe400078e0013 */
[----:B------:R-:W-:Y:S01]  /*3ba0*/  @!P0 IMAD.MOV R10, RZ, RZ, -R10 ;  /* 0x000000ffff0a8224 */ /* 0x000fe200078e0a0a */
[----:B------:R-:W-:Y:S01]  /*3bb0*/  ISETP.GT.U32.AND P0, PT, R5, R17, PT ;  /* 0x000000110500720c */ /* 0x000fe20003f04070 */
[----:B------:R-:W-:Y:S01]  /*3bc0*/  @!P2 IMAD.MOV R9, RZ, RZ, -R9 ;  /* 0x000000ffff09a224 */ /* 0x000fe200078e0a09 */
[----:B------:R-:W-:Y:S01]  /*3bd0*/  ISETP.GE.AND P2, PT, R11, RZ, PT ;  /* 0x000000ff0b00720c */ /* 0x000fe20003f46270 */
[----:B------:R-:W-:-:S02]  /*3be0*/  IMAD R0, R5, R3, R0 ;  /* 0x0000000305007224 */ /* 0x000fc400078e0200 */
[----:B------:R-:W-:Y:S01]  /*3bf0*/  IMAD.HI.U32 R11, R27, R4, RZ ;  /* 0x000000041b0b7227 */ /* 0x000fe200078e00ff */
[----:B------:R-:W-:Y:S03]  /*3c00*/  STL [R1+0x2c4], R10 ;  /* 0x0002c40a01007387 */ /* 0x000fe60000100800 */
[----:B------:R-:W-:Y:S01]  /*3c10*/  @!P6 IMAD.IADD R18, R18, 0x1, -R5 ;  /* 0x000000011212e824 */ /* 0x000fe200078e0a05 */
[----:B------:R0:W-:Y:S01]  /*3c20*/  STL [R1+0x2d4], R9 ;  /* 0x0002d40901007387 */ /* 0x0001e20000100800 */
[----:B------:R-:W-:Y:S01]  /*3c30*/  ISETP.GT.U32.AND P6, PT, R5, R0, PT ;  /* 0x000000000500720c */ /* 0x000fe20003fc4070 */
[----:B------:R-:W-:Y:S01]  /*3c40*/  IMAD.MOV R11, RZ, RZ, -R11 ;  /* 0x000000ffff0b7224 */ /* 0x000fe200078e0a0b */
[----:B------:R-:W-:Y:S01]  /*3c50*/  IADD3 R12, R6, 0xbc, RZ ;  /* 0x000000bc060c7810 */ /* 0x000fe20007ffe0ff */
[----:B------:R-:W-:Y:S02]  /*3c60*/  @!P5 IMAD.IADD R13, R13, 0x1, -R5 ;  /* 0x000000010d0dd824 */ /* 0x000fe400078e0a05 */
[----:B------:R-:W-:-:S02]  /*3c70*/  IMAD R4, R5, R11, R4 ;  /* 0x0000000b05047224 */ /* 0x000fc400078e0204 */
[----:B0-----:R-:W-:Y:S01]  /*3c80*/  IMAD.MOV.U32 R9, RZ, RZ, R15 ;  /* 0x000000ffff097224 */ /* 0x001fe200078e000f */
[----:B------:R-:W-:Y:S01]  /*3c90*/  IABS R8, R12 ;  /* 0x0000000c00087213 */ /* 0x000fe20000000000 */
[----:B------:R-:W-:Y:S02]  /*3ca0*/  IMAD.MOV.U32 R10, RZ, RZ, R18 ;  /* 0x000000ffff0a7224 */ /* 0x000fe400078e0012 */
[----:B------:R-:W-:Y:S01]  /*3cb0*/  @!P1 IMAD.MOV R9, RZ, RZ, -R9 ;  /* 0x000000ffff099224 */ /* 0x000fe200078e0a09 */
[----:B------:R-:W-:Y:S01]  /*3cc0*/  ISETP.GT.U32.AND P1, PT, R5, R13, PT ;  /* 0x0000000d0500720c */ /* 0x000fe20003f24070 */
[----:B------:R-:W-:Y:S01]  /*3cd0*/  @!P0 IMAD.IADD R17, R17, 0x1, -R5 ;  /* 0x0000000111118824 */ /* 0x000fe200078e0a05 */
[----:B------:R-:W-:Y:S01]  /*3ce0*/  IADD3 R3, R6, 0xba, RZ ;  /* 0x000000ba06037810 */ /* 0x000fe20007ffe0ff */
[----:B------:R-:W-:Y:S01]  /*3cf0*/  @!P3 IMAD.MOV R10, RZ, RZ, -R10 ;  /* 0x000000ffff0ab224 */ /* 0x000fe200078e0a0a */
[----:B------:R-:W-:Y:S01]  /*3d00*/  ISETP.GT.U32.AND P3, PT, R5, R4, PT ;  /* 0x000000040500720c */ /* 0x000fe20003f64070 */
[----:B------:R-:W-:Y:S01]  /*3d10*/  IMAD.HI.U32 R16, R27, R8, RZ ;  /* 0x000000081b107227 */ /* 0x000fe200078e00ff */
[----:B------:R0:W-:Y:S01]  /*3d20*/  STL [R1+0x2f8], R9 ;  /* 0x0002f80901007387 */ /* 0x0001e20000100800 */
[----:B------:R-:W-:-:S02]  /*3d30*/  ISETP.GE.AND P0, PT, R2, RZ, PT ;  /* 0x000000ff0200720c */ /* 0x000fc40003f06270 */
[----:B------:R-:W-:Y:S01]  /*3d40*/  @!P6 IMAD.IADD R0, R0, 0x1, -R5 ;  /* 0x000000010000e824 */ /* 0x000fe200078e0a05 */
[----:B------:R-:W-:Y:S01]  /*3d50*/  IABS R2, R3 ;  /* 0x0000000300027213 */ /* 0x000fe20000000000 */
[----:B------:R-:W-:Y:S01]  /*3d60*/  IMAD.MOV R16, RZ, RZ, -R16 ;  /* 0x000000ffff107224 */ /* 0x000fe200078e0a10 */
[----:B------:R-:W-:Y:S01]  /*3d70*/  IADD3 R11, R6, 0xb9, RZ ;  /* 0x000000b9060b7810 */ /* 0x000fe20007ffe0ff */
[----:B0-----:R-:W-:Y:S01]  /*3d80*/  IMAD.MOV.U32 R9, RZ, RZ, R17 ;  /* 0x000000ffff097224 */ /* 0x001fe200078e0011 */
[C---:B------:R-:W-:Y:S01]  /*3d90*/  ISETP.GT.U32.AND P6, PT, R5.reuse, R0, PT ;  /* 0x000000000500720c */ /* 0x040fe20003fc4070 */
[----:B------:R-:W-:Y:S02]  /*3da0*/  IMAD R8, R5, R16, R8 ;  /* 0x0000001005087224 */ /* 0x000fe400078e0208 */
[----:B------:R-:W-:Y:S01]  /*3db0*/  @!P4 IMAD.MOV R9, RZ, RZ, -R9 ;  /* 0x000000ffff09c224 */ /* 0x000fe200078e0a09 */
[----:B------:R-:W-:Y:S01]  /*3dc0*/  IABS R16, R11 ;  /* 0x0000000b00107213 */ /* 0x000fe20000000000 */
[----:B------:R-:W-:Y:S01]  /*3dd0*/  IMAD.HI.U32 R15, R27, R2, RZ ;  /* 0x000000021b0f7227 */ /* 0x000fe200078e00ff */
[----:B------:R-:W-:Y:S03]  /*3de0*/  STL [R1+0x2dc], R10 ;  /* 0x0002dc0a01007387 */ /* 0x000fe60000100800 */
[----:B------:R-:W-:Y:S01]  /*3df0*/  @!P1 IMAD.IADD R13, R13, 0x1, -R5 ;  /* 0x000000010d0d9824 */ /* 0x000fe200078e0a05 */
[----:B------:R0:W-:Y:S01]  /*3e00*/  STL [R1+0x2e0], R9 ;  /* 0x0002e00901007387 */ /* 0x0001e20000100800 */
[----:B------:R-:W-:Y:S01]  /*3e10*/  IMAD.MOV R15, RZ, RZ, -R15 ;  /* 0x000000ffff0f7224 */ /* 0x000fe200078e0a0f */
[----:B------:R-:W-:Y:S01]  /*3e20*/  ISETP.GE.AND P4, PT, R12, RZ, PT ;  /* 0x000000ff0c00720c */ /* 0x000fe20003f86270 */
[----:B------:R-:W-:Y:S01]  /*3e30*/  @!P3 IMAD.IADD R4, R4, 0x1, -R5 ;  /* 0x000000010404b824 */ /* 0x000fe200078e0a05 */
[----:B------:R-:W-:Y:S01]  /*3e40*/  ISETP.GT.U32.AND P5, PT, R5, R8, PT ;  /* 0x000000080500720c */ /* 0x000fe20003fa4070 */
[----:B------:R-:W-:-:S02]  /*3e50*/  IMAD.MOV.U32 R12, RZ, RZ, R16 ;  /* 0x000000ffff0c7224 */ /* 0x000fc400078e0010 */
[----:B0-----:R-:W-:Y:S01]  /*3e60*/  IMAD.MOV.U32 R9, RZ, RZ, R13 ;  /* 0x000000ffff097224 */ /* 0x001fe200078e000d */
[----:B------:R-:W-:Y:S01]  /*3e70*/  ISETP.GE.AND P1, PT, R14, RZ, PT ;  /* 0x000000ff0e00720c */ /* 0x000fe20003f26270 */
[C---:B------:R-:W-:Y:S02]  /*3e80*/  IMAD R2, R5.reuse, R15, R2 ;  /* 0x0000000f05027224 */ /* 0x040fe400078e0202 */
[----:B------:R-:W-:Y:S01]  /*3e90*/  @!P2 IMAD.MOV R9, RZ, RZ, -R9 ;  /* 0x000000ffff09a224 */ /* 0x000fe200078e0a09 */
[----:B------:R-:W-:Y:S01]  /*3ea0*/  ISETP.GT.U32.AND P2, PT, R5, R4, PT ;  /* 0x000000040500720c */ /* 0x000fe20003f44070 */
[----:B------:R-:W-:-:S04]  /*3eb0*/  IMAD.HI.U32 R14, R27, R12, RZ ;  /* 0x0000000c1b0e7227 */ /* 0x000fc800078e00ff */
[--C-:B------:R-:W-:Y:S01]  /*3ec0*/  @!P6 IMAD.IADD R0, R0, 0x1, -R5.reuse ;  /* 0x000000010000e824 */ /* 0x100fe200078e0a05 */
[----:B------:R-:W-:Y:S01]  /*3ed0*/  ISETP.GT.U32.AND P6, PT, R5, R2, PT ;  /* 0x000000020500720c */ /* 0x000fe20003fc4070 */
[----:B------:R-:W-:Y:S01]  /*3ee0*/  IMAD.MOV R14, RZ, RZ, -R14 ;  /* 0x000000ffff0e7224 */ /* 0x000fe200078e0a0e */
[----:B------:R-:W-:Y:S01]  /*3ef0*/  ISETP.GE.AND P3, PT, R3, RZ, PT ;  /* 0x000000ff0300720c */ /* 0x000fe20003f66270 */
[--C-:B------:R-:W-:Y:S02]  /*3f00*/  @!P5 IMAD.IADD R8, R8, 0x1, -R5.reuse ;  /* 0x000000010808d824 */ /* 0x100fe400078e0a05 */
[C---:B------:R-:W-:Y:S02]  /*3f10*/  IMAD R3, R5.reuse, R14, R12 ;  /* 0x0000000e05037224 */ /* 0x040fe400078e020c */
[--C-:B------:R-:W-:Y:S01]  /*3f20*/  @!P2 IMAD.IADD R4, R4, 0x1, -R5.reuse ;  /* 0x000000010404a824 */ /* 0x100fe200078e0a05 */
[C---:B------:R-:W-:Y:S02]  /*3f30*/  ISETP.GT.U32.AND P5, PT, R5.reuse, R8, PT ;  /* 0x000000080500720c */ /* 0x040fe40003fa4070 */
[----:B------:R-:W-:Y:S01]  /*3f40*/  ISETP.GT.U32.AND P2, PT, R5, R3, PT ;  /* 0x000000030500720c */ /* 0x000fe20003f44070 */
[----:B------:R0:W-:Y:S02]  /*3f50*/  STL [R1+0x2e4], R9 ;  /* 0x0002e40901007387 */ /* 0x0001e40000100800 */
[----:B------:R-:W-:Y:S01]  /*3f60*/  @!P6 IMAD.IADD R2, R2, 0x1, -R5 ;  /* 0x000000010202e824 */ /* 0x000fe200078e0a05 */
[----:B------:R-:W-:-:S04]  /*3f70*/  IADD3 R16, R6, 0xb8, RZ ;  /* 0x000000b806107810 */ /* 0x000fc80007ffe0ff */
[----:B------:R-:W-:Y:S01]  /*3f80*/  ISETP.GT.U32.AND P6, PT, R5, R2, PT ;  /* 0x000000020500720c */ /* 0x000fe20003fc4070 */
[----:B0-----:R-:W-:-:S04]  /*3f90*/  IMAD.MOV.U32 R9, RZ, RZ, R0 ;  /* 0x000000ffff097224 */ /* 0x001fc800078e0000 */
[----:B------:R-:W-:Y:S01]  /*3fa0*/  @!P0 IMAD.MOV R9, RZ, RZ, -R9 ;  /* 0x000000ffff098224 */ /* 0x000fe200078e0a09 */
[----:B------:R-:W-:Y:S01]  /*3fb0*/  ISETP.GE.AND P0, PT, R16, RZ, PT ;  /* 0x000000ff1000720c */ /* 0x000fe20003f06270 */
[--C-:B------:R-:W-:Y:S01]  /*3fc0*/  @!P2 IMAD.IADD R3, R3, 0x1, -R5.reuse ;  /* 0x000000010303a824 */ /* 0x100fe200078e0a05 */
[----:B------:R-:W-:Y:S01]  /*3fd0*/  IABS R16, R16 ;  /* 0x0000001000107213 */ /* 0x000fe20000000000 */
[----:B------:R-:W-:Y:S01]  /*3fe0*/  @!P5 IMAD.IADD R8, R8, 0x1, -R5 ;  /* 0x000000010808d824 */ /* 0x000fe200078e0a05 */
[----:B------:R0:W-:Y:S01]  /*3ff0*/  STL [R1+0x2e8], R9 ;  /* 0x0002e80901007387 */ /* 0x0001e20000100800 */
[----:B------:R-:W-:Y:S02]  /*4000*/  IADD3 R0, R6, 0xb6, RZ ;  /* 0x000000b606007810 */ /* 0x000fe40007ffe0ff */
[----:B------:R-:W-:Y:S01]  /*4010*/  ISETP.GE.AND P5, PT, R11, RZ, PT ;  /* 0x000000ff0b00720c */ /* 0x000fe20003fa6270 */
[----:B------:R-:W-:Y:S01]  /*4020*/  @!P4 IMAD.MOV R8, RZ, RZ, -R8 ;  /* 0x000000ffff08c224 */ /* 0x000fe200078e0a08 */
[----:B------:R-:W-:Y:S01]  /*4030*/  ISETP.GT.U32.AND P2, PT, R5, R3, PT ;  /* 0x000000030500720c */ /* 0x000fe20003f44070 */
[----:B------:R-:W-:-:S04]  /*4040*/  IMAD.HI.U32 R11, R27, R16, RZ ;  /* 0x000000101b0b7227 */ /* 0x000fc800078e00ff */
[----:B0-----:R-:W-:Y:S01]  /*4050*/  IMAD.MOV.U32 R9, RZ, RZ, R4 ;  /* 0x000000ffff097224 */ /* 0x001fe200078e0004 */
[----:B------:R-:W-:Y:S01]  /*4060*/  IADD3 R13, R6, 0xb7, RZ ;  /* 0x000000b7060d7810 */ /* 0x000fe20007ffe0ff */
[----:B------:R-:W-:Y:S02]  /*4070*/  @!P6 IMAD.IADD R2, R2, 0x1, -R5 ;  /* 0x000000010202e824 */ /* 0x000fe400078e0a05 */
[----:B------:R-:W-:Y:S01]  /*4080*/  @!P1 IMAD.MOV R9, RZ, RZ, -R9 ;  /* 0x000000ffff099224 */ /* 0x000fe200078e0a09 */
[----:B------:R-:W-:Y:S01]  /*4090*/  ISETP.GE.AND P1, PT, R0, RZ, PT ;  /* 0x000000ff0000720c */ /* 0x000fe20003f26270 */
[----:B------:R-:W-:Y:S01]  /*40a0*/  STL [R1+0x2f0], R8 ;  /* 0x0002f00801007387 */ /* 0x000fe20000100800 */
[----:B------:R-:W-:Y:S01]  /*40b0*/  IABS R0, R0 ;  /* 0x0000000000007213 */ /* 0x000fe20000000000 */
[----:B------:R-:W-:Y:S02]  /*40c0*/  IMAD.MOV R11, RZ, RZ, -R11 ;  /* 0x000000ffff0b7224 */ /* 0x000fe400078e0a0b */
[----:B------:R0:W-:Y:S01]  /*40d0*/  STL [R1+0x2f4], R9 ;  /* 0x0002f40901007387 */ /* 0x0001e20000100800 */
[----:B------:R-:W-:Y:S01]  /*40e0*/  ISETP.GE.AND P4, PT, R13, RZ, PT ;  /* 0x000000ff0d00720c */ /* 0x000fe20003f86270 */
[----:B------:R-:W-:Y:S01]  /*40f0*/  IMAD.HI.U32 R4, R27, R0, RZ ;  /* 0x000000001b047227 */ /* 0x000fe200078e00ff */
[----:B------:R-:W-:-:S03]  /*4100*/  IABS R13, R13 ;  /* 0x0000000d000d7213 */ /* 0x000fc60000000000 */
[C---:B------:R-:W-:Y:S02]  /*4110*/  IMAD R16, R5.reuse, R11, R16 ;  /* 0x0000000b05107224 */ /* 0x040fe400078e0210 */
[----:B0-----:R-:W-:Y:S02]  /*4120*/  IMAD.MOV.U32 R9, RZ, RZ, R2 ;  /* 0x000000ffff097224 */ /* 0x001fe400078e0002 */
[----:B------:R-:W-:Y:S02]  /*4130*/  IMAD.MOV R4, RZ, RZ, -R4 ;  /* 0x000000ffff047224 */ /* 0x000fe400078e0a04 */
[----:B------:R-:W-:Y:S01]  /*4140*/  @!P3 IMAD.MOV R9, RZ, RZ, -R9 ;  /* 0x000000ffff09b224 */ /* 0x000fe200078e0a09 */
[----:B------:R-:W-:Y:S01]  /*4150*/  ISETP.GT.U32.AND P3, PT, R5, R16, PT ;  /* 0x000000100500720c */ /* 0x000fe20003f64070 */
[----:B------:R-:W-:Y:S02]  /*4160*/  @!P2 IMAD.IADD R3, R3, 0x1, -R5 ;  /* 0x000000010303a824 */ /* 0x000fe400078e0a05 */
[----:B------:R-:W-:Y:S01]  /*4170*/  IMAD.HI.U32 R8, R27, R13, RZ ;  /* 0x0000000d1b087227 */ /* 0x000fe200078e00ff */
[----:B------:R0:W-:Y:S03]  /*4180*/  STL [R1+0x2ec], R9 ;  /* 0x0002ec0901007387 */ /* 0x0001e60000100800 */
[----:B------:R-:W-:-:S02]  /*4190*/  IMAD R0, R5, R4, R0 ;  /* 0x0000000405007224 */ /* 0x000fc400078e0200 */
[----:B------:R-:W-:Y:S02]  /*41a0*/  IMAD.MOV R8, RZ, RZ, -R8 ;  /* 0x000000ffff087224 */ /* 0x000fe400078e0a08 */
[----:B0-----:R-:W-:Y:S01]  /*41b0*/  IMAD.MOV.U32 R9, RZ, RZ, R3 ;  /* 0x000000ffff097224 */ /* 0x001fe200078e0003 */
[----:B------:R-:W-:Y:S01]  /*41c0*/  IADD3 R12, R6, 0xb5, RZ ;  /* 0x000000b5060c7810 */ /* 0x000fe20007ffe0ff */
[C---:B------:R-:W-:Y:S02]  /*41d0*/  IMAD R13, R5.reuse, R8, R13 ;  /* 0x00000008050d7224 */ /* 0x040fe400078e020d */
[----:B------:R-:W-:Y:S01]  /*41e0*/  @!P5 IMAD.MOV R9, RZ, RZ, -R9 ;  /* 0x000000ffff09d224 */ /* 0x000fe200078e0a09 */
[C---:B------:R-:W-:Y:S01]  /*41f0*/  ISETP.GT.U32.AND P5, PT, R5.reuse, R0, PT ;  /* 0x000000000500720c */ /* 0x040fe20003fa4070 */
[----:B------:R-:W-:Y:S01]  /*4200*/  @!P3 IMAD.IADD R16, R16, 0x1, -R5 ;  /* 0x000000011010b824 */ /* 0x000fe200078e0a05 */
[----:B------:R-:W-:Y:S02]  /*4210*/  ISETP.GE.AND P6, PT, R12, RZ, PT ;  /* 0x000000ff0c00720c */ /* 0x000fe40003fc6270 */
[----:B------:R-:W-:-:S02]  /*4220*/  ISETP.GT.U32.AND P2, PT, R5, R13, PT ;  /* 0x0000000d0500720c */ /* 0x000fc40003f44070 */
[----:B------:R-:W-:Y:S02]  /*4230*/  IABS R12, R12 ;  /* 0x0000000c000c7213 */ /* 0x000fe40000000000 */
[----:B------:R-:W-:Y:S02]  /*4240*/  IADD3 R15, R6, 0xb3, RZ ;  /* 0x000000b3060f7810 */ /* 0x000fe40007ffe0ff */
[----:B------:R-:W-:Y:S01]  /*4250*/  ISETP.GT.U32.AND P3, PT, R5, R16, PT ;  /* 0x000000100500720c */ /* 0x000fe20003f64070 */
[----:B------:R-:W-:Y:S01]  /*4260*/  IMAD.HI.U32 R2, R27, R12, RZ ;  /* 0x0000000c1b027227 */ /* 0x000fe200078e00ff */
[----:B------:R-:W-:-:S03]  /*4270*/  IABS R18, R15 ;  /* 0x0000000f00127213 */ /* 0x000fc60000000000 */
[--C-:B------:R-:W-:Y:S01]  /*4280*/  @!P5 IMAD.IADD R0, R0, 0x1, -R5.reuse ;  /* 0x000000010000d824 */ /* 0x100fe200078e0a05 */
[----:B------:R-:W-:Y:S01]  /*4290*/  IADD3 R20, R6, 0xb4, RZ ;  /* 0x000000b406147810 */ /* 0x000fe20007ffe0ff */
[----:B------:R-:W-:Y:S02]  /*42a0*/  IMAD.MOV R2, RZ, RZ, -R2 ;  /* 0x000000ffff027224 */ /* 0x000fe400078e0a02 */
[----:B------:R-:W-:Y:S01]  /*42b0*/  @!P2 IMAD.IADD R13, R13, 0x1, -R5 ;  /* 0x000000010d0da824 */ /* 0x000fe200078e0a05 */
[C---:B------:R-:W-:Y:S01]  /*42c0*/  ISETP.GT.U32.AND P5, PT, R5.reuse, R0, PT ;  /* 0x000000000500720c */ /* 0x040fe20003fa4070 */
[----:B------:R-:W-:Y:S01]  /*42d0*/  IMAD R12, R5, R2, R12 ;  /* 0x00000002050c7224 */ /* 0x000fe200078e020c */
[----:B------:R-:W-:Y:S01]  /*42e0*/  IABS R4, R20 ;  /* 0x0000001400047213 */ /* 0x000fe20000000000 */
[----:B------:R-:W-:Y:S01]  /*42f0*/  IMAD.HI.U32 R8, R27, R18, RZ ;  /* 0x000000121b087227 */ /* 0x000fe200078e00ff */
[----:B------:R-:W-:-:S03]  /*4300*/  ISETP.GT.U32.AND P2, PT, R5, R13, PT ;  /* 0x0000000d0500720c */ /* 0x000fc60003f44070 */
[----:B------:R-:W-:Y:S02]  /*4310*/  IMAD.MOV R8, RZ, RZ, -R8 ;  /* 0x000000ffff087224 */ /* 0x000fe400078e0a08 */
[----:B------:R-:W-:Y:S01]  /*4320*/  @!P3 IMAD.IADD R16, R16, 0x1, -R5 ;  /* 0x000000011010b824 */ /* 0x000fe200078e0a05 */
[----:B------:R-:W-:Y:S01]  /*4330*/  ISETP.GT.U32.AND P3, PT, R5, R12, PT ;  /* 0x0000000c0500720c */ /* 0x000fe20003f64070 */
[----:B------:R-:W-:-:S04]  /*4340*/  IMAD.HI.U32 R14, R27, R4, RZ ;  /* 0x000000041b0e7227 */ /* 0x000fc800078e00ff */
[C---:B------:R-:W-:Y:S02]  /*4350*/  IMAD R18, R5.reuse, R8, R18 ;  /* 0x0000000805127224 */ /* 0x040fe400078e0212 */
[----:B------:R-:W-:Y:S02]  /*4360*/  IMAD.MOV R14, RZ, RZ, -R14 ;  /* 0x000000ffff0e7224 */ /* 0x000fe400078e0a0e */
[--C-:B------:R-:W-:Y:S01]  /*4370*/  @!P5 IMAD.IADD R0, R0, 0x1, -R5.reuse ;  /* 0x000000010000d824 */ /* 0x100fe200078e0a05 */
[C---:B------:R-:W-:Y:S01]  /*4380*/  ISETP.GT.U32.AND P5, PT, R5.reuse, R18, PT ;  /* 0x000000120500720c */ /* 0x040fe20003fa4070 */
[----:B------:R-:W-:Y:S01]  /*4390*/  IMAD R4, R5, R14, R4 ;  /* 0x0000000e05047224 */ /* 0x000fe200078e0204 */
[----:B------:R0:W-:Y:S01]  /*43a0*/  STL [R1+0x408], R9 ;  /* 0x0004080901007387 */ /* 0x0001e20000100800 */
[--C-:B------:R-:W-:Y:S01]  /*43b0*/  @!P2 IMAD.IADD R13, R13, 0x1, -R5.reuse ;  /* 0x000000010d0da824 */ /* 0x100fe200078e0a05 */
[----:B------:R-:W-:Y:S01]  /*43c0*/  IADD3 R11, R6, 0xb2, RZ ;  /* 0x000000b2060b7810 */ /* 0x000fe20007ffe0ff */
[----:B------:R-:W-:Y:S01]  /*43d0*/  @!P3 IMAD.IADD R12, R12, 0x1, -R5 ;  /* 0x000000010c0cb824 */ /* 0x000fe200078e0a05 */
[----:B------:R-:W-:Y:S01]  /*43e0*/  ISETP.GT.U32.AND P2, PT, R5, R4, PT ;  /* 0x000000040500720c */ /* 0x000fe20003f44070 */
[----:B0-----:R-:W-:Y:S01]  /*43f0*/  IMAD.MOV.U32 R9, RZ, RZ, R16 ;  /* 0x000000ffff097224 */ /* 0x001fe200078e0010 */
[----:B------:R-:W-:-:S03]  /*4400*/  IADD3 R2, R6, 0xb1, RZ ;  /* 0x000000b106027810 */ /* 0x000fc60007ffe0ff */
[----:B------:R-:W-:Y:S01]  /*4410*/  @!P0 IMAD.MOV R9, RZ, RZ, -R9 ;  /* 0x000000ffff098224 */ /* 0x000fe200078e0a09 */
[----:B------:R-:W-:Y:S02]  /*4420*/  IABS R3, R11 ;  /* 0x0000000b00037213 */ /* 0x000fe40000000000 */
[----:B------:R-:W-:Y:S02]  /*4430*/  IADD3 R8, R6, 0xb0, RZ ;  /* 0x000000b006087810 */ /* 0x000fe40007ffe0ff */
[----:B------:R-:W-:Y:S01]  /*4440*/  ISETP.GT.U32.AND P0, PT, R5, R12, PT ;  /* 0x0000000c0500720c */ /* 0x000fe20003f04070 */
[----:B------:R0:W-:Y:S01]  /*4450*/  STL [R1+0x2d8], R9 ;  /* 0x0002d80901007387 */ /* 0x0001e20000100800 */
[----:B------:R-:W-:Y:S01]  /*4460*/  @!P5 IMAD.IADD R18, R18, 0x1, -R5 ;  /* 0x000000011212d824 */ /* 0x000fe200078e0a05 */
[----:B------:R-:W-:Y:S01]  /*4470*/  IABS R17, R2 ;  /* 0x0000000200117213 */ /* 0x000fe20000000000 */
[----:B------:R-:W-:Y:S01]  /*4480*/  IMAD.HI.U32 R19, R27, R3, RZ ;  /* 0x000000031b137227 */ /* 0x000fe200078e00ff */
[----:B------:R-:W-:-:S03]  /*4490*/  IABS R16, R8 ;  /* 0x0000000800107213 */ /* 0x000fc60000000000 */
[----:B0-----:R-:W-:Y:S02]  /*44a0*/  IMAD.MOV.U32 R9, RZ, RZ, R13 ;  /* 0x000000ffff097224 */ /* 0x001fe400078e000d */
[----:B------:R-:W-:Y:S02]  /*44b0*/  @!P2 IMAD.IADD R4, R4, 0x1, -R5 ;  /* 0x000000010404a824 */ /* 0x000fe400078e0a05 */
[----:B------:R-:W-:Y:S01]  /*44c0*/  @!P4 IMAD.MOV R9, RZ, RZ, -R9 ;  /* 0x000000ffff09c224 */ /* 0x000fe200078e0a09 */
[----:B------:R-:W-:Y:S01]  /*44d0*/  ISETP.GT.U32.AND P4, PT, R5, R18, PT ;  /* 0x000000120500720c */ /* 0x000fe20003f84070 */
[----:B------:R-:W-:-:S04]  /*44e0*/  IMAD.HI.U32 R14, R27, R17, RZ ;  /* 0x000000111b0e7227 */ /* 0x000fc800078e00ff */
[----:B------:R-:W-:Y:S02]  /*44f0*/  IMAD.MOV R19, RZ, RZ, -R19 ;  /* 0x000000ffff137224 */ /* 0x000fe400078e0a13 */
[----:B------:R-:W-:Y:S01]  /*4500*/  IMAD.HI.U32 R13, R27, R16, RZ ;  /* 0x000000101b0d7227 */ /* 0x000fe200078e00ff */
[----:B------:R-:W-:-:S03]  /*4510*/  ISETP.GT.U32.AND P5, PT, R5, R4, PT ;  /* 0x000000040500720c */ /* 0x000fc60003fa4070 */
[----:B------:R-:W-:Y:S02]  /*4520*/  IMAD.MOV R14, RZ, RZ, -R14 ;  /* 0x000000ffff0e7224 */ /* 0x000fe400078e0a0e */
[C---:B------:R-:W-:Y:S02]  /*4530*/  IMAD R3, R5.reuse, R19, R3 ;  /* 0x0000001305037224 */ /* 0x040fe400078e0203 */
[----:B------:R-:W-:Y:S02]  /*4540*/  @!P0 IMAD.IADD R12, R12, 0x1, -R5 ;  /* 0x000000010c0c8824 */ /* 0x000fe400078e0a05 */
[----:B------:R-:W-:Y:S01]  /*4550*/  IMAD.MOV R13, RZ, RZ, -R13 ;  /* 0x000000ffff0d7224 */ /* 0x000fe200078e0a0d */
[----:B------:R0:W-:Y:S01]  /*4560*/  STL [R1+0x2d0], R9 ;  /* 0x0002d00901007387 */ /* 0x0001e20000100800 */
[C---:B------:R-:W-:Y:S01]  /*4570*/  IMAD R17, R5.reuse, R14, R17 ;  /* 0x0000000e05117224 */ /* 0x040fe200078e0211 */
[C---:B------:R-:W-:Y:S01]  /*4580*/  ISETP.GT.U32.AND P0, PT, R5.reuse, R3, PT ;  /* 0x000000030500720c */ /* 0x040fe20003f04070 */
[----:B------:R-:W-:-:S02]  /*4590*/  IMAD R16, R5, R13, R16 ;  /* 0x0000000d05107224 */ /* 0x000fc400078e0210 */
[----:B------:R-:W-:Y:S02]  /*45a0*/  @!P4 IMAD.IADD R18, R18, 0x1, -R5 ;  /* 0x000000011212c824 */ /* 0x000fe400078e0a05 */
[----:B0-----:R-:W-:Y:S01]  /*45b0*/  IMAD.MOV.U32 R9, RZ, RZ, R12 ;  /* 0x000000ffff097224 */ /* 0x001fe200078e000c */
[C---:B------:R-:W-:Y:S01]  /*45c0*/  ISETP.GT.U32.AND P4, PT, R5.reuse, R16, PT ;  /* 0x000000100500720c */ /* 0x040fe20003f84070 */
[----:B------:R-:W-:Y:S02]  /*45d0*/  @!P1 IMAD.MOV R0, RZ, RZ, -R0 ;  /* 0x000000ffff009224 */ /* 0x000fe400078e0a00 */
[----:B------:R-:W-:Y:S01]  /*45e0*/  @!P6 IMAD.MOV R9, RZ, RZ, -R9 ;  /* 0x000000ffff09e224 */ /* 0x000fe200078e0a09 */
[----:B------:R-:W-:Y:S01]  /*45f0*/  ISETP.GT.U32.AND P6, PT, R5, R17, PT ;  /* 0x000000110500720c */ /* 0x000fe20003fc4070 */
[----:B------:R-:W-:Y:S01]  /*4600*/  @!P5 IMAD.IADD R4, R4, 0x1, -R5 ;  /* 0x000000010404d824 */ /* 0x000fe200078e0a05 */
[----:B------:R0:W-:Y:S01]  /*4610*/  STL [R1+0x2cc], R0 ;  /* 0x0002cc0001007387 */ /* 0x0001e20000100800 */
[----:B------:R-:W-:-:S02]  /*4620*/  ISETP.GE.AND P5, PT, R2, RZ, PT ;  /* 0x000000ff0200720c */ /* 0x000fc40003fa6270 */
[C---:B------:R-:W-:Y:S01]  /*4630*/  IADD3 R2, R6.reuse, 0xae, RZ ;  /* 0x000000ae06027810 */ /* 0x040fe20007ffe0ff */
[--C-:B------:R-:W-:Y:S01]  /*4640*/  @!P0 IMAD.IADD R3, R3, 0x1, -R5.reuse ;  /* 0x0000000103038824 */ /* 0x100fe200078e0a05 */
[----:B------:R-:W-:Y:S02]  /*4650*/  ISETP.GE.AND P1, PT, R11, RZ, PT ;  /* 0x000000ff0b00720c */ /* 0x000fe40003f26270 */
[----:B0-----:R-:W-:Y:S02]  /*4660*/  IADD3 R0, R6, 0xaf, RZ ;  /* 0x000000af06007810 */ /* 0x001fe40007ffe0ff */
[----:B------:R-:W-:Y:S02]  /*4670*/  IABS R11, R2 ;  /* 0x00000002000b7213 */ /* 0x000fe40000000000 */
[----:B------:R-:W-:Y:S01]  /*4680*/  IABS R12, R0 ;  /* 0x00000000000c7213 */ /* 0x000fe20000000000 */
[----:B------:R0:W-:Y:S01]  /*4690*/  STL [R1+0x2c8], R9 ;  /* 0x0002c80901007387 */ /* 0x0001e20000100800 */
[--C-:B------:R-:W-:Y:S01]  /*46a0*/  @!P6 IMAD.IADD R17, R17, 0x1, -R5.reuse ;  /* 0x000000011111e824 */ /* 0x100fe200078e0a05 */
[----:B------:R-:W-:Y:S01]  /*46b0*/  ISETP.GE.AND P0, PT, R8, RZ, PT ;  /* 0x000000ff0800720c */ /* 0x000fe20003f06270 */
[----:B------:R-:W-:Y:S01]  /*46c0*/  @!P4 IMAD.IADD R16, R16, 0x1, -R5 ;  /* 0x000000011010c824 */ /* 0x000fe200078e0a05 */
[----:B------:R-:W-:Y:S01]  /*46d0*/  ISETP.GT.U32.AND P6, PT, R5, R3, PT ;  /* 0x000000030500720c */ /* 0x000fe20003fc4070 */
[----:B------:R-:W-:Y:S01]  /*46e0*/  IMAD.HI.U32 R8, R27, R12, RZ ;  /* 0x0000000c1b087227 */ /* 0x000fe200078e00ff */
[----:B------:R-:W-:-:S03]  /*46f0*/  ISETP.GE.AND P3, PT, R20, RZ, PT ;  /* 0x000000ff1400720c */ /* 0x000fc60003f66270 */
[----:B0-----:R-:W-:Y:S02]  /*4700*/  IMAD.MOV.U32 R9, RZ, RZ, R4 ;  /* 0x000000ffff097224 */ /* 0x001fe400078e0004 */
[----:B------:R-:W-:Y:S01]  /*4710*/  IMAD.MOV.U32 R4, RZ, RZ, R11 ;  /* 0x000000ffff047224 */ /* 0x000fe200078e000b */
[----:B------:R-:W-:Y:S01]  /*4720*/  ISETP.GT.U32.AND P4, PT, R5, R16, PT ;  /* 0x000000100500720c */ /* 0x000fe20003f84070 */
[----:B------:R-:W-:Y:S02]  /*4730*/  IMAD.MOV R8, RZ, RZ, -R8 ;  /* 0x000000ffff087224 */ /* 0x000fe400078e0a08 */
[----:B------:R-:W-:-:S04]  /*4740*/  IMAD.HI.U32 R11, R27, R4, RZ ;  /* 0x000000041b0b7227 */ /* 0x000fc800078e00ff */
[----:B------:R-:W-:Y:S02]  /*4750*/  IMAD R8, R5, R8, R12 ;  /* 0x0000000805087224 */ /* 0x000fe400078e020c */
[----:B------:R-:W-:Y:S02]  /*4760*/  IMAD.MOV R11, RZ, RZ, -R11 ;  /* 0x000000ffff0b7224 */ /* 0x000fe400078e0a0b */
[----:B------:R-:W-:Y:S01]  /*4770*/  @!P6 IMAD.IADD R3, R3, 0x1, -R5 ;  /* 0x000000010303e824 */ /* 0x000fe200078e0a05 */
[C---:B------:R-:W-:Y:S01]  /*4780*/  ISETP.GT.U32.AND P6, PT, R5.reuse, R8, PT ;  /* 0x000000080500720c */ /* 0x040fe20003fc4070 */
[C---:B------:R-:W-:Y:S02]  /*4790*/  IMAD R4, R5.reuse, R11, R4 ;  /* 0x0000000b05047224 */ /* 0x040fe400078e0204 */
[----:B------:R-:W-:Y:S01]  /*47a0*/  @!P3 IMAD.MOV R9, RZ, RZ, -R9 ;  /* 0x000000ffff09b224 */ /* 0x000fe200078e0a09 */
[----:B------:R-:W-:Y:S01]  /*47b0*/  ISETP.GT.U32.AND P3, PT, R5, R17, PT ;  /* 0x000000110500720c */ /* 0x000fe20003f64070 */
[----:B------:R-:W-:Y:S01]  /*47c0*/  @!P4 IMAD.IADD R16, R16, 0x1, -R5 ;  /* 0x000000011010c824 */ /* 0x000fe200078e0a05 */
[----:B------:R-:W-:-:S02]  /*47d0*/  IADD3 R14, R6, 0xad, RZ ;  /* 0x000000ad060e7810 */ /* 0x000fc40007ffe0ff */
[----:B------:R-:W-:Y:S02]  /*47e0*/  ISETP.GT.U32.AND P4, PT, R5, R4, PT ;  /* 0x000000040500720c */ /* 0x000fe40003f84070 */
[----:B------:R-:W-:Y:S02]  /*47f0*/  ISETP.GE.AND P2, PT, R15, RZ, PT ;  /* 0x000000ff0f00720c */ /* 0x000fe40003f46270 */
[----:B------:R-:W-:Y:S02]  /*4800*/  IADD3 R13, R6, 0xac, RZ ;  /* 0x000000ac060d7810 */ /* 0x000fe40007ffe0ff */
[----:B------:R-:W-:Y:S01]  /*4810*/  IABS R15, R14 ;  /* 0x0000000e000f7213 */ /* 0x000fe20000000000 */
[--C-:B------:R-:W-:Y:S01]  /*4820*/  @!P6 IMAD.IADD R8, R8, 0x1, -R5.reuse ;  /* 0x000000010808e824 */ /* 0x100fe200078e0a05 */
[----:B------:R-:W-:Y:S01]  /*4830*/  IABS R20, R13 ;  /* 0x0000000d00147213 */ /* 0x000fe20000000000 */
[----:B------:R-:W-:Y:S02]  /*4840*/  IMAD.MOV.U32 R10, RZ, RZ, R18 ;  /* 0x000000ffff0a7224 */ /* 0x000fe400078e0012 */
[----:B------:R-:W-:Y:S01]  /*4850*/  IMAD.HI.U32 R11, R27, R15, RZ ;  /* 0x0000000f1b0b7227 */ /* 0x000fe200078e00ff */
[----:B------:R0:W-:Y:S03]  /*4860*/  STL [R1+0x29c], R9 ;  /* 0x00029c0901007387 */ /* 0x0001e60000100800 */
[----:B------:R-:W-:Y:S01]  /*4870*/  @!P3 IMAD.IADD R17, R17, 0x1, -R5 ;  /* 0x000000011111b824 */ /* 0x000fe200078e0a05 */
[----:B------:R-:W-:Y:S01]  /*4880*/  ISETP.GE.AND P3, PT, R0, RZ, PT ;  /* 0x000000ff0000720c */ /* 0x000fe20003f66270 */
[----:B------:R-:W-:Y:S01]  /*4890*/  IMAD.HI.U32 R12, R27, R20, RZ ;  /* 0x000000141b0c7227 */ /* 0x000fe200078e00ff */
[----:B------:R-:W-:-:S03]  /*48a0*/  IADD3 R0, R6, 0xab, RZ ;  /* 0x000000ab06007810 */ /* 0x000fc60007ffe0ff */
[----:B------:R-:W-:Y:S02]  /*48b0*/  IMAD.MOV R11, RZ, RZ, -R11 ;  /* 0x000000ffff0b7224 */ /* 0x000fe400078e0a0b */
[----:B------:R-:W-:Y:S01]  /*48c0*/  @!P4 IMAD.IADD R4, R4, 0x1, -R5 ;  /* 0x000000010404c824 */ /* 0x000fe200078e0a05 */
[C---:B------:R-:W-:Y:S01]  /*48d0*/  ISETP.GT.U32.AND P4, PT, R5.reuse, R8, PT ;  /* 0x000000080500720c */ /* 0x040fe20003f84070 */
[----:B0-----:R-:W-:Y:S02]  /*48e0*/  IMAD.MOV.U32 R9, RZ, RZ, R3 ;  /* 0x000000ffff097224 */ /* 0x001fe400078e0003 */
[----:B------:R-:W-:Y:S01]  /*48f0*/  @!P2 IMAD.MOV R10, RZ, RZ, -R10 ;  /* 0x000000ffff0aa224 */ /* 0x000fe200078e0a0a */
[----:B------:R-:W-:Y:S01]  /*4900*/  ISETP.GE.AND P6, PT, R2, RZ, PT ;  /* 0x000000ff0200720c */ /* 0x000fe20003fc6270 */
[----:B------:R-:W-:Y:S01]  /*4910*/  IMAD.MOV R12, RZ, RZ, -R12 ;  /* 0x000000ffff0c7224 */ /* 0x000fe200078e0a0c */
[----:B------:R-:W-:Y:S01]  /*4920*/  IADD3 R2, R6, 0xaa, RZ ;  /* 0x000000aa06027810 */ /* 0x000fe20007ffe0ff */
[C---:B------:R-:W-:Y:S01]  /*4930*/  IMAD R15, R5.reuse, R11, R15 ;  /* 0x0000000b050f7224 */ /* 0x040fe200078e020f */
[----:B------:R-:W-:Y:S01]  /*4940*/  IABS R11, R0 ;  /* 0x00000000000b7213 */ /* 0x000fe20000000000 */
[----:B------:R-:W-:Y:S01]  /*4950*/  @!P1 IMAD.MOV R9, RZ, RZ, -R9 ;  /* 0x000000ffff099224 */ /* 0x000fe200078e0a09 */
[C---:B------:R-:W-:Y:S01]  /*4960*/  ISETP.GT.U32.AND P1, PT, R5.reuse, R4, PT ;  /* 0x000000040500720c */ /* 0x040fe20003f24070 */
[----:B------:R0:W-:Y:S01]  /*4970*/  STL [R1+0x2a0], R10 ;  /* 0x0002a00a01007387 */ /* 0x0001e20000100800 */
[----:B------:R-:W-:Y:S01]  /*4980*/  IMAD R20, R5, R12, R20 ;  /* 0x0000000c05147224 */ /* 0x000fe200078e0214 */
[----:B------:R-:W-:Y:S01]  /*4990*/  IABS R12, R2 ;  /* 0x00000002000c7213 */ /* 0x000fe20000000000 */
[----:B------:R-:W-:Y:S01]  /*49a0*/  IMAD.HI.U32 R3, R27, R11, RZ ;  /* 0x0000000b1b037227 */ /* 0x000fe200078e00ff */
[----:B------:R1:W-:Y:S03]  /*49b0*/  STL [R1+0x2c0], R9 ;  /* 0x0002c00901007387 */ /* 0x0003e60000100800 */
[----:B0-----:R-:W-:-:S02]  /*49c0*/  IMAD.MOV.U32 R10, RZ, RZ, R17 ;  /* 0x000000ffff0a7224 */ /* 0x001fc400078e0011 */
[----:B------:R-:W-:Y:S02]  /*49d0*/  @!P4 IMAD.IADD R8, R8, 0x1, -R5 ;  /* 0x000000010808c824 */ /* 0x000fe400078e0a05 */
[----:B-1----:R-:W-:Y:S02]  /*49e0*/  IMAD.MOV.U32 R9, RZ, RZ, R16 ;  /* 0x000000ffff097224 */ /* 0x002fe400078e0010 */
[----:B------:R-:W-:Y:S01]  /*49f0*/  @!P5 IMAD.MOV R10, RZ, RZ, -R10 ;  /* 0x000000ffff0ad224 */ /* 0x000fe200078e0a0a */
[----:B------:R-:W-:Y:S01]  /*4a00*/  ISETP.GT.U32.AND P5, PT, R5, R20, PT ;  /* 0x000000140500720c */ /* 0x000fe20003fa4070 */
[----:B------:R-:W-:-:S04]  /*4a10*/  IMAD.HI.U32 R16, R27, R12, RZ ;  /* 0x0000000c1b107227 */ /* 0x000fc800078e00ff */
[----:B------:R-:W-:Y:S01]  /*4a20*/  IMAD.MOV R3, RZ, RZ, -R3 ;  /* 0x000000ffff037224 */ /* 0x000fe200078e0a03 */
[----:B------:R0:W-:Y:S01]  /*4a30*/  STL [R1+0x2ac], R10 ;  /* 0x0002ac0a01007387 */ /* 0x0001e20000100800 */
[----:B------:R-:W-:Y:S02]  /*4a40*/  @!P0 IMAD.MOV R9, RZ, RZ, -R9 ;  /* 0x000000ffff098224 */ /* 0x000fe400078e0a09 */
[----:B------:R-:W-:Y:S02]  /*4a50*/  IMAD.MOV R16, RZ, RZ, -R16 ;  /* 0x000000ffff107224 */ /* 0x000fe400078e0a10 */
[----:B------:R-:W-:Y:S02]  /*4a60*/  @!P1 IMAD.IADD R4, R4, 0x1, -R5 ;  /* 0x0000000104049824 */ /* 0x000fe400078e0a05 */
[C---:B------:R-:W-:Y:S02]  /*4a70*/  IMAD R11, R5.reuse, R3, R11 ;  /* 0x00000003050b7224 */ /* 0x040fe400078e020b */
[----:B0-----:R-:W-:Y:S01]  /*4a80*/  IMAD.MOV.U32 R10, RZ, RZ, R8 ;  /* 0x000000ffff0a7224 */ /* 0x001fe200078e0008 */
[----:B------:R0:W-:Y:S01]  /*4a90*/  STL [R1+0x2bc], R9 ;  /* 0x0002bc0901007387 */ /* 0x0001e20000100800 */
[----:B------:R-:W-:-:S02]  /*4aa0*/  IMAD R12, R5, R16, R12 ;  /* 0x00000010050c7224 */ /* 0x000fc400078e020c */
[----:B------:R-:W-:Y:S01]  /*4ab0*/  @!P3 IMAD.MOV R10, RZ, RZ, -R10 ;  /* 0x000000ffff0ab224 */ /* 0x000fe200078e0a0a */
[C---:B------:R-:W-:Y:S01]  /*4ac0*/  ISETP.GT.U32.AND P3, PT, R5.reuse, R11, PT ;  /* 0x0000000b0500720c */ /* 0x040fe20003f64070 */
[----:B------:R-:W-:Y:S01]  /*4ad0*/  @!P5 IMAD.IADD R20, R20, 0x1, -R5 ;  /* 0x000000011414d824 */ /* 0x000fe200078e0a05 */
[----:B------:R-:W-:Y:S01]  /*4ae0*/  ISETP.GT.U32.AND P2, PT, R5, R15, PT ;  /* 0x0000000f0500720c */ /* 0x000fe20003f44070 */
[----:B0-----:R-:W-:-:S04]  /*4af0*/  IMAD.MOV.U32 R9, RZ, RZ, R4 ;  /* 0x000000ffff097224 */ /* 0x001fc800078e0004 */
[----:B------:R-:W-:Y:S01]  /*4b00*/  @!P6 IMAD.MOV R9, RZ, RZ, -R9 ;  /* 0x000000ffff09e224 */ /* 0x000fe200078e0a09 */
[C---:B------:R-:W-:Y:S02]  /*4b10*/  ISETP.GT.U32.AND P6, PT, R5.reuse, R12, PT ;  /* 0x0000000c0500720c */ /* 0x040fe40003fc4070 */
[----:B------:R-:W-:Y:S02]  /*4b20*/  ISETP.GT.U32.AND P5, PT, R5, R20, PT ;  /* 0x000000140500720c */ /* 0x000fe40003fa4070 */
[----:B------:R-:W-:Y:S02]  /*4b30*/  ISETP.GE.AND P1, PT, R0, RZ, PT ;  /* 0x000000ff0000720c */ /* 0x000fe40003f26270 */
[C---:B------:R-:W-:Y:S01]  /*4b40*/  IADD3 R0, R6.reuse, 0xa9, RZ ;  /* 0x000000a906007810 */ /* 0x040fe20007ffe0ff */
[--C-:B------:R-:W-:Y:S01]  /*4b50*/  @!P3 IMAD.IADD R11, R11, 0x1, -R5.reuse ;  /* 0x000000010b0bb824 */ /* 0x100fe200078e0a05 */
[----:B------:R-:W-:Y:S01]  /*4b60*/  ISETP.GE.AND P4, PT, R13, RZ, PT ;  /* 0x000000ff0d00720c */ /* 0x000fe20003f86270 */
[----:B------:R-:W-:Y:S01]  /*4b70*/  @!P2 IMAD.IADD R15, R15, 0x1, -R5 ;  /* 0x000000010f0fa824 */ /* 0x000fe200078e0a05 */
[----:B------:R-:W-:-:S02]  /*4b80*/  IADD3 R3, R6, 0xa8, RZ ;  /* 0x000000a806037810 */ /* 0x000fc40007ffe0ff */
[----:B------:R-:W-:Y:S01]  /*4b90*/  IABS R13, R0 ;  /* 0x00000000000d7213 */ /* 0x000fe20000000000 */
[--C-:B------:R-:W-:Y:S01]  /*4ba0*/  @!P6 IMAD.IADD R12, R12, 0x1, -R5.reuse ;  /* 0x000000010c0ce824 */ /* 0x100fe200078e0a05 */
[----:B------:R-:W-:Y:S02]  /*4bb0*/  ISETP.GE.AND P0, PT, R14, RZ, PT ;  /* 0x000000ff0e00720c */ /* 0x000fe40003f06270 */
[----:B------:R-:W-:Y:S01]  /*4bc0*/  IABS R4, R3 ;  /* 0x0000000300047213 */ /* 0x000fe20000000000 */
[----:B------:R-:W-:Y:S01]  /*4bd0*/  IMAD.HI.U32 R14, R27, R13, RZ ;  /* 0x0000000d1b0e7227 */ /* 0x000fe200078e00ff */
[C---:B------:R-:W-:Y:S02]  /*4be0*/  ISETP.GT.U32.AND P3, PT, R5.reuse, R11, PT ;  /* 0x0000000b0500720c */ /* 0x040fe40003f64070 */
[----:B------:R-:W-:Y:S01]  /*4bf0*/  ISETP.GT.U32.AND P2, PT, R5, R15, PT ;  /* 0x0000000f0500720c */ /* 0x000fe20003f44070 */
[----:B------:R-:W-:Y:S01]  /*4c00*/  @!P5 IMAD.IADD R20, R20, 0x1, -R5 ;  /* 0x000000011414d824 */ /* 0x000fe200078e0a05 */
[----:B------:R-:W-:Y:S01]  /*4c10*/  ISETP.GE.AND P5, PT, R0, RZ, PT ;  /* 0x000000ff0000720c */ /* 0x000fe20003fa6270 */
[----:B------:R-:W-:Y:S01]  /*4c20*/  IMAD.HI.U32 R0, R27, R4, RZ ;  /* 0x000000041b007227 */ /* 0x000fe200078e00ff */
[----:B------:R-:W-:-:S03]  /*4c30*/  ISETP.GT.U32.AND P6, PT, R5, R12, PT ;  /* 0x0000000c0500720c */ /* 0x000fc60003fc4070 */
[----:B------:R-:W-:Y:S02]  /*4c40*/  IMAD.MOV R14, RZ, RZ, -R14 ;  /* 0x000000ffff0e7224 */ /* 0x000fe400078e0a0e */
[----:B------:R-:W-:Y:S02]  /*4c50*/  IMAD.MOV R0, RZ, RZ, -R0 ;  /* 0x000000ffff007224 */ /* 0x000fe400078e0a00 */
[C---:B------:R-:W-:Y:S02]  /*4c60*/  IMAD R13, R5.reuse, R14, R13 ;  /* 0x0000000e050d7224 */ /* 0x040fe400078e020d */
[----:B------:R-:W-:Y:S02]  /*4c70*/  IMAD R4, R5, R0, R4 ;  /* 0x0000000005047224 */ /* 0x000fe400078e0204 */
[--C-:B------:R-:W-:Y:S01]  /*4c80*/  @!P3 IMAD.IADD R11, R11, 0x1, -R5.reuse ;  /* 0x000000010b0bb824 */ /* 0x100fe200078e0a05 */
[----:B------:R-:W-:Y:S01]  /*4c90*/  ISETP.GT.U32.AND P3, PT, R5, R13, PT ;  /* 0x0000000d0500720c */ /* 0x000fe20003f64070 */
[--C-:B------:R-:W-:Y:S01]  /*4ca0*/  @!P2 IMAD.IADD R15, R15, 0x1, -R5.reuse ;  /* 0x000000010f0fa824 */ /* 0x100fe200078e0a05 */
[----:B------:R-:W-:Y:S01]  /*4cb0*/  STL [R1+0x2b0], R10 ;  /* 0x0002b00a01007387 */ /* 0x000fe20000100800 */
[----:B------:R-:W-:Y:S01]  /*4cc0*/  ISETP.GE.AND P2, PT, R2, RZ, PT ;  /* 0x000000ff0200720c */ /* 0x000fe20003f46270 */
[----:B------:R-:W-:Y:S01]  /*4cd0*/  @!P6 IMAD.IADD R12, R12, 0x1, -R5 ;  /* 0x000000010c0ce824 */ /* 0x000fe200078e0a05 */
[----:B------:R-:W-:Y:S01]  /*4ce0*/  IADD3 R2, R6, 0xa7, RZ ;  /* 0x000000a706027810 */ /* 0x000fe20007ffe0ff */
[----:B------:R0:W-:Y:S01]  /*4cf0*/  STL [R1+0x2b8], R9 ;  /* 0x0002b80901007387 */ /* 0x0001e20000100800 */
[----:B------:R-:W-:-:S02]  /*4d00*/  ISETP.GT.U32.AND P6, PT, R5, R4, PT ;  /* 0x000000040500720c */ /* 0x000fc40003fc4070 */
[----:B------:R-:W-:Y:S01]  /*4d10*/  IABS R8, R2 ;  /* 0x0000000200087213 */ /* 0x000fe20000000000 */
[----:B0-----:R-:W-:Y:S01]  /*4d20*/  IMAD.MOV.U32 R9, RZ, RZ, R15 ;  /* 0x000000ffff097224 */ /* 0x001fe200078e000f */
[----:B------:R-:W-:-:S03]  /*4d30*/  IADD3 R15, R6, 0xa6, RZ ;  /* 0x000000a6060f7810 */ /* 0x000fc60007ffe0ff */
[----:B------:R-:W-:Y:S01]  /*4d40*/  @!P0 IMAD.MOV R9, RZ, RZ, -R9 ;  /* 0x000000ffff098224 */ /* 0x000fe200078e0a09 */
[----:B------:R-:W-:Y:S01]  /*4d50*/  ISETP.GE.AND P0, PT, R3, RZ, PT ;  /* 0x000000ff0300720c */ /* 0x000fe20003f06270 */
[----:B------:R-:W-:Y:S01]  /*4d60*/  IMAD.HI.U32 R3, R27, R8, RZ ;  /* 0x000000081b037227 */ /* 0x000fe200078e00ff */
[----:B------:R-:W-:Y:S02]  /*4d70*/  IABS R18, R15 ;  /* 0x0000000f00127213 */ /* 0x000fe40000000000 */
[----:B------:R0:W-:Y:S01]  /*4d80*/  STL [R1+0x2b4], R9 ;  /* 0x0002b40901007387 */ /* 0x0001e20000100800 */
[----:B------:R-:W-:Y:S01]  /*4d90*/  @!P3 IMAD.IADD R13, R13, 0x1, -R5 ;  /* 0x000000010d0db824 */ /* 0x000fe200078e0a05 */
[----:B------:R-:W-:Y:S01]  /*4da0*/  IADD3 R16, R6, 0xa5, RZ ;  /* 0x000000a506107810 */ /* 0x000fe20007ffe0ff */
[----:B------:R-:W-:Y:S02]  /*4db0*/  IMAD.MOV R3, RZ, RZ, -R3 ;  /* 0x000000ffff037224 */ /* 0x000fe400078e0a03 */
[----:B------:R-:W-:Y:S01]  /*4dc0*/  @!P6 IMAD.IADD R4, R4, 0x1, -R5 ;  /* 0x000000010404e824 */ /* 0x000fe200078e0a05 */
[----:B------:R-:W-:Y:S01]  /*4dd0*/  ISETP.GT.U32.AND P6, PT, R5, R13, PT ;  /* 0x0000000d0500720c */ /* 0x000fe20003fc4070 */
[----:B0-----:R-:W-:Y:S01]  /*4de0*/  IMAD.MOV.U32 R9, RZ, RZ, R20 ;  /* 0x000000ffff097224 */ /* 0x001fe200078e0014 */
[----:B------:R-:W-:Y:S01]  /*4df0*/  IADD3 R0, R6, 0xa4, RZ ;  /* 0x000000a406007810 */ /* 0x000fe20007ffe0ff */
[----:B------:R-:W-:Y:S01]  /*4e00*/  IMAD.HI.U32 R21, R27, R18, RZ ;  /* 0x000000121b157227 */ /* 0x000fe200078e00ff */
[----:B------:R-:W-:-:S03]  /*4e10*/  IABS R17, R16 ;  /* 0x0000001000117213 */ /* 0x000fc60000000000 */
[----:B------:R-:W-:Y:S02]  /*4e20*/  @!P4 IMAD.MOV R9, RZ, RZ, -R9 ;  /* 0x000000ffff09c224 */ /* 0x000fe400078e0a09 */
[----:B------:R-:W-:Y:S01]  /*4e30*/  IMAD R8, R5, R3, R8 ;  /* 0x0000000305087224 */ /* 0x000fe200078e0208 */
[----:B------:R-:W-:Y:S01]  /*4e40*/  IABS R3, R0 ;  /* 0x0000000000037213 */ /* 0x000fe20000000000 */
[----:B------:R-:W-:Y:S01]  /*4e50*/  IMAD.MOV R21, RZ, RZ, -R21 ;  /* 0x000000ffff157224 */ /* 0x000fe200078e0a15 */
[----:B------:R0:W-:Y:S01]  /*4e60*/  STL [R1+0x2a4], R9 ;  /* 0x0002a40901007387 */ /* 0x0001e20000100800 */
[----:B------:R-:W-:Y:S01]  /*4e70*/  ISETP.GE.AND P4, PT, R2, RZ, PT ;  /* 0x000000ff0200720c */ /* 0x000fe20003f86270 */
[----:B------:R-:W-:Y:S01]  /*4e80*/  IMAD.HI.U32 R19, R27, R17, RZ ;  /* 0x000000111b137227 */ /* 0x000fe200078e00ff */
[----:B------:R-:W-:-:S03]  /*4e90*/  ISETP.GT.U32.AND P3, PT, R5, R8, PT ;  /* 0x000000080500720c */ /* 0x000fc60003f64070 */
[----:B------:R-:W-:Y:S02]  /*4ea0*/  IMAD R2, R5, R21, R18 ;  /* 0x0000001505027224 */ /* 0x000fe400078e0212 */
[----:B0-----:R-:W-:Y:S02]  /*4eb0*/  IMAD.MOV.U32 R9, RZ, RZ, R11 ;  /* 0x000000ffff097224 */ /* 0x001fe400078e000b */
[----:B------:R-:W-:Y:S02]  /*4ec0*/  IMAD.MOV.U32 R20, RZ, RZ, R3 ;  /* 0x000000ffff147224 */ /* 0x000fe400078e0003 */
[----:B------:R-:W-:Y:S02]  /*4ed0*/  @!P1 IMAD.MOV R9, RZ, RZ, -R9 ;  /* 0x000000ffff099224 */ /* 0x000fe400078e0a09 */
[----:B------:R-:W-:Y:S02]  /*4ee0*/  IMAD.MOV R19, RZ, RZ, -R19 ;  /* 0x000000ffff137224 */ /* 0x000fe400078e0a13 */
[----:B------:R-:W-:Y:S01]  /*4ef0*/  @!P6 IMAD.IADD R13, R13, 0x1, -R5 ;  /* 0x000000010d0de824 */ /* 0x000fe200078e0a05 */
[----:B------:R-:W-:Y:S01]  /*4f00*/  ISETP.GT.U32.AND P6, PT, R5, R2, PT ;  /* 0x000000020500720c */ /* 0x000fe20003fc4070 */
[----:B------:R-:W-:Y:S01]  /*4f10*/  IMAD.HI.U32 R11, R27, R20, RZ ;  /* 0x000000141b0b7227 */ /* 0x000fe200078e00ff */
[----:B------:R0:W-:Y:S01]  /*4f20*/  STL [R1+0x298], R9 ;  /* 0x0002980901007387 */ /* 0x0001e20000100800 */
[----:B------:R-:W-:-:S02]  /*4f30*/  ISETP.GT.U32.AND P1, PT, R5, R4, PT ;  /* 0x000000040500720c */ /* 0x000fc40003f24070 */
[C---:B------:R-:W-:Y:S02]  /*4f40*/  IMAD R3, R5.reuse, R19, R17 ;  /* 0x0000001305037224 */ /* 0x040fe400078e0211 */
[----:B------:R-:W-:Y:S02]  /*4f50*/  IMAD.MOV R11, RZ, RZ, -R11 ;  /* 0x000000ffff0b7224 */ /* 0x000fe400078e0a0b */
[----:B0-----:R-:W-:Y:S02]  /*4f60*/  IMAD.MOV.U32 R9, RZ, RZ, R13 ;  /* 0x000000ffff097224 */ /* 0x001fe400078e000d */
[----:B------:R-:W-:Y:S02]  /*4f70*/  @!P3 IMAD.IADD R8, R8, 0x1, -R5 ;  /* 0x000000010808b824 */ /* 0x000fe400078e0a05 */
[----:B------:R-:W-:Y:S01]  /*4f80*/  @!P5 IMAD.MOV R9, RZ, RZ, -R9 ;  /* 0x000000ffff09d224 */ /* 0x000fe200078e0a09 */
[C---:B------:R-:W-:Y:S01]  /*4f90*/  ISETP.GT.U32.AND P5, PT, R5.reuse, R3, PT ;  /* 0x000000030500720c */ /* 0x040fe20003fa4070 */
[C---:B------:R-:W-:Y:S01]  /*4fa0*/  IMAD R13, R5.reuse, R11, R20 ;  /* 0x0000000b050d7224 */ /* 0x040fe200078e0214 */
[----:B------:R-:W-:Y:S01]  /*4fb0*/  IADD3 R14, R6, 0xa3, RZ ;  /* 0x000000a3060e7810 */ /* 0x000fe20007ffe0ff */
[----:B------:R-:W-:Y:S01]  /*4fc0*/  IMAD.MOV.U32 R10, RZ, RZ, R12 ;  /* 0x000000ffff0a7224 */ /* 0x000fe200078e000c */
[C---:B------:R-:W-:Y:S01]  /*4fd0*/  ISETP.GT.U32.AND P3, PT, R5.reuse, R8, PT ;  /* 0x000000080500720c */ /* 0x040fe20003f64070 */
[--C-:B------:R-:W-:Y:S01]  /*4fe0*/  @!P6 IMAD.IADD R2, R2, 0x1, -R5.reuse ;  /* 0x000000010202e824 */ /* 0x100fe200078e0a05 */
[----:B------:R-:W-:Y:S01]  /*4ff0*/  IABS R18, R14 ;  /* 0x0000000e00127213 */ /* 0x000fe20000000000 */
[----:B------:R-:W-:Y:S01]  /*5000*/  @!P2 IMAD.MOV R10, RZ, RZ, -R10 ;  /* 0x000000ffff0aa224 */ /* 0x000fe200078e0a0a */
[----:B------:R-:W-:Y:S01]  /*5010*/  ISETP.GT.U32.AND P6, PT, R5, R13, PT ;  /* 0x0000000d0500720c */ /* 0x000fe20003fc4070 */
[----:B------:R-:W-:-:S02]  /*5020*/  @!P1 IMAD.IADD R4, R4, 0x1, -R5 ;  /* 0x0000000104049824 */ /* 0x000fc400078e0a05 */
[----:B------:R-:W-:Y:S01]  /*5030*/  IMAD.HI.U32 R12, R27, R18, RZ ;  /* 0x000000121b0c7227 */ /* 0x000fe200078e00ff */
[----:B------:R-:W-:Y:S01]  /*5040*/  STL [R1+0x294], R10 ;  /* 0x0002940a01007387 */ /* 0x000fe20000100800 */
[----:B------:R-:W-:Y:S02]  /*5050*/  ISETP.GE.AND P2, PT, R15, RZ, PT ;  /* 0x000000ff0f00720c */ /* 0x000fe40003f46270 */
[--C-:B------:R-:W-:Y:S01]  /*5060*/  @!P5 IMAD.IADD R3, R3, 0x1, -R5.reuse ;  /* 0x000000010303d824 */ /* 0x100fe200078e0a05 */
[----:B------:R0:W-:Y:S01]  /*5070*/  STL [R1+0x290], R9 ;  /* 0x0002900901007387 */ /* 0x0001e20000100800 */
[----:B------:R-:W-:Y:S01]  /*5080*/  IMAD.MOV R12, RZ, RZ, -R12 ;  /* 0x000000ffff0c7224 */ /* 0x000fe200078e0a0c */
[----:B------:R-:W-:Y:S01]  /*5090*/  IADD3 R15, R6, 0xa2, RZ ;  /* 0x000000a2060f7810 */ /* 0x000fe20007ffe0ff */
[----:B------:R-:W-:Y:S01]  /*50a0*/  @!P3 IMAD.IADD R8, R8, 0x1, -R5 ;  /* 0x000000010808b824 */ /* 0x000fe200078e0a05 */
[----:B------:R-:W-:Y:S01]  /*50b0*/  ISETP.GE.AND P3, PT, R0, RZ, PT ;  /* 0x000000ff0000720c */ /* 0x000fe20003f66270 */
[----:B0-----:R-:W-:Y:S01]  /*50c0*/  IMAD.MOV.U32 R9, RZ, RZ, R4 ;  /* 0x000000ffff097224 */ /* 0x001fe200078e0004 */
[C---:B------:R-:W-:Y:S01]  /*50d0*/  ISETP.GT.U32.AND P5, PT, R5.reuse, R2, PT ;  /* 0x000000020500720c */ /* 0x040fe20003fa4070 */
[----:B------:R-:W-:-:S02]  /*50e0*/  IMAD R0, R5, R12, R18 ;  /* 0x0000000c05007224 */ /* 0x000fc400078e0212 */
[----:B------:R-:W-:Y:S01]  /*50f0*/  @!P0 IMAD.MOV R9, RZ, RZ, -R9 ;  /* 0x000000ffff098224 */ /* 0x000fe200078e0a09 */
[----:B------:R-:W-:Y:S01]  /*5100*/  ISETP.GT.U32.AND P0, PT, R5, R3, PT ;  /* 0x000000030500720c */ /* 0x000fe20003f04070 */
[----:B------:R-:W-:Y:S01]  /*5110*/  @!P6 IMAD.IADD R13, R13, 0x1, -R5 ;  /* 0x000000010d0de824 */ /* 0x000fe200078e0a05 */
[----:B------:R-:W-:-:S04]  /*5120*/  IABS R18, R15 ;  /* 0x0000000f00127213 */ /* 0x000fc80000000000 */
[----:B------:R-:W-:Y:S01]  /*5130*/  ISETP.GT.U32.AND P6, PT, R5, R13, PT ;  /* 0x0000000d0500720c */ /* 0x000fe20003fc4070 */
[----:B------:R-:W-:-:S04]  /*5140*/  IMAD.HI.U32 R20, R27, R18, RZ ;  /* 0x000000121b147227 */ /* 0x000fc800078e00ff */
[----:B------:R-:W-:Y:S02]  /*5150*/  IMAD.MOV R20, RZ, RZ, -R20 ;  /* 0x000000ffff147224 */ /* 0x000fe400078e0a14 */
[--C-:B------:R-:W-:Y:S01]  /*5160*/  @!P0 IMAD.IADD R3, R3, 0x1, -R5.reuse ;  /* 0x0000000103038824 */ /* 0x100fe200078e0a05 */
[----:B------:R-:W-:Y:S01]  /*5170*/  ISETP.GE.AND P0, PT, R14, RZ, PT ;  /* 0x000000ff0e00720c */ /* 0x000fe20003f06270 */
[--C-:B------:R-:W-:Y:S01]  /*5180*/  @!P5 IMAD.IADD R2, R2, 0x1, -R5.reuse ;  /* 0x000000010202d824 */ /* 0x100fe200078e0a05 */
[C---:B------:R-:W-:Y:S01]  /*5190*/  ISETP.GT.U32.AND P5, PT, R5.reuse, R0, PT ;  /* 0x000000000500720c */ /* 0x040fe20003fa4070 */
[----:B------:R-:W-:Y:S02]  /*51a0*/  IMAD R14, R5, R20, R18 ;  /* 0x00000014050e7224 */ /* 0x000fe400078e0212 */
[----:B------:R-:W-:Y:S01]  /*51b0*/  @!P6 IMAD.IADD R13, R13, 0x1, -R5 ;  /* 0x000000010d0de824 */ /* 0x000fe200078e0a05 */
[----:B------:R-:W-:Y:S02]  /*51c0*/  IADD3 R12, R6, 0xa1, RZ ;  /* 0x000000a1060c7810 */ /* 0x000fe40007ffe0ff */
[----:B------:R-:W-:-:S02]  /*51d0*/  ISETP.GT.U32.AND P6, PT, R5, R14, PT ;  /* 0x0000000e0500720c */ /* 0x000fc40003fc4070 */
[C---:B------:R-:W-:Y:S02]  /*51e0*/  IADD3 R11, R6.reuse, 0xa0, RZ ;  /* 0x000000a0060b7810 */ /* 0x040fe40007ffe0ff */
[----:B------:R-:W-:Y:S02]  /*51f0*/  IABS R19, R12 ;  /* 0x0000000c00137213 */ /* 0x000fe40000000000 */
[----:B------:R-:W-:Y:S01]  /*5200*/  IADD3 R17, R6, 0x9f, RZ ;  /* 0x0000009f06117810 */ /* 0x000fe20007ffe0ff */
[----:B------:R-:W-:Y:S01]  /*5210*/  @!P5 IMAD.IADD R0, R0, 0x1, -R5 ;  /* 0x000000010000d824 */ /* 0x000fe200078e0a05 */
[----:B------:R-:W-:Y:S01]  /*5220*/  IABS R4, R11 ;  /* 0x0000000b00047213 */ /* 0x000fe20000000000 */
[----:B------:R0:W-:Y:S01]  /*5230*/  STL [R1+0x28c], R9 ;  /* 0x00028c0901007387 */ /* 0x0001e20000100800 */
[----:B------:R-:W-:Y:S01]  /*5240*/  IMAD.MOV.U32 R10, RZ, RZ, R8 ;  /* 0x000000ffff0a7224 */ /* 0x000fe200078e0008 */
[----:B------:R-:W-:Y:S01]  /*5250*/  ISETP.GE.AND P1, PT, R16, RZ, PT ;  /* 0x000000ff1000720c */ /* 0x000fe20003f26270 */
[----:B------:R-:W-:Y:S01]  /*5260*/  IMAD.HI.U32 R18, R27, R19, RZ ;  /* 0x000000131b127227 */ /* 0x000fe200078e00ff */
[----:B------:R-:W-:-:S03]  /*5270*/  IABS R16, R17 ;  /* 0x0000001100107213 */ /* 0x000fc60000000000 */
[----:B------:R-:W-:-:S04]  /*5280*/  IMAD.HI.U32 R21, R27, R4, RZ ;  /* 0x000000041b157227 */ /* 0x000fc800078e00ff */
[----:B0-----:R-:W-:Y:S02]  /*5290*/  IMAD.MOV.U32 R9, RZ, RZ, R2 ;  /* 0x000000ffff097224 */ /* 0x001fe400078e0002 */
[----:B------:R-:W-:Y:S01]  /*52a0*/  @!P6 IMAD.IADD R14, R14, 0x1, -R5 ;  /* 0x000000010e0ee824 */ /* 0x000fe200078e0a05 */
[----:B------:R-:W-:Y:S01]  /*52b0*/  ISETP.GT.U32.AND P6, PT, R5, R0, PT ;  /* 0x000000000500720c */ /* 0x000fe20003fc4070 */
[----:B------:R-:W-:Y:S02]  /*52c0*/  @!P4 IMAD.MOV R10, RZ, RZ, -R10 ;  /* 0x000000ffff0ac224 */ /* 0x000fe400078e0a0a */
[----:B------:R-:W-:Y:S02]  /*52d0*/  IMAD.MOV R18, RZ, RZ, -R18 ;  /* 0x000000ffff127224 */ /* 0x000fe400078e0a12 */
[----:B------:R-:W-:Y:S02]  /*52e0*/  @!P2 IMAD.MOV R9, RZ, RZ, -R9 ;  /* 0x000000ffff09a224 */ /* 0x000fe400078e0a09 */
[----:B------:R-:W-:Y:S01]  /*52f0*/  IMAD.HI.U32 R20, R27, R16, RZ ;  /* 0x000000101b147227 */ /* 0x000fe200078e00ff */
[----:B------:R0:W-:Y:S03]  /*5300*/  STL [R1+0x288], R10 ;  /* 0x0002880a01007387 */ /* 0x0001e60000100800 */
[----:B------:R-:W-:Y:S01]  /*5310*/  IMAD.MOV R21, RZ, RZ, -R21 ;  /* 0x000000ffff157224 */ /* 0x000fe200078e0a15 */
[----:B------:R1:W-:Y:S01]  /*5320*/  STL [R1+0x284], R9 ;  /* 0x0002840901007387 */ /* 0x0003e20000100800 */
[----:B------:R-:W-:-:S02]  /*5330*/  IMAD R18, R5, R18, R19 ;  /* 0x0000001205127224 */ /* 0x000fc400078e0213 */
[----:B------:R-:W-:Y:S02]  /*5340*/  IMAD.MOV R20, RZ, RZ, -R20 ;  /* 0x000000ffff147224 */ /* 0x000fe400078e0a14 */
[----:B------:R-:W-:Y:S02]  /*5350*/  IMAD R4, R5, R21, R4 ;  /* 0x0000001505047224 */ /* 0x000fe400078e0204 */
[----:B0-----:R-:W-:Y:S01]  /*5360*/  IMAD.MOV.U32 R10, RZ, RZ, R3 ;  /* 0x000000ffff0a7224 */ /* 0x001fe200078e0003 */
[----:B------:R-:W-:Y:S01]  /*5370*/  ISETP.GE.AND P5, PT, R15, RZ, PT ;  /* 0x000000ff0f00720c */ /* 0x000fe20003fa6270 */
[----:B-1----:R-:W-:Y:S01]  /*5380*/  IMAD.MOV.U32 R9, RZ, RZ, R13 ;  /* 0x000000ffff097224 */ /* 0x002fe200078e000d */
[----:B------:R-:W-:Y:S01]  /*5390*/  IADD3 R15, R6, 0x9e, RZ ;  /* 0x0000009e060f7810 */ /* 0x000fe20007ffe0ff */
[----:B------:R-:W-:Y:S01]  /*53a0*/  @!P1 IMAD.MOV R10, RZ, RZ, -R10 ;  /* 0x000000ffff0a9224 */ /* 0x000fe200078e0a0a */
[C---:B------:R-:W-:Y:S01]  /*53b0*/  ISETP.GT.U32.AND P2, PT, R5.reuse, R14, PT ;  /* 0x0000000e0500720c */ /* 0x040fe20003f44070 */
[C---:B------:R-:W-:Y:S01]  /*53c0*/  IMAD R16, R5.reuse, R20, R16 ;  /* 0x0000001405107224 */ /* 0x040fe200078e0210 */
[C---:B------:R-:W-:Y:S01]  /*53d0*/  ISETP.GT.U32.AND P4, PT, R5.reuse, R18, PT ;  /* 0x000000120500720c */ /* 0x040fe20003f84070 */
[----:B------:R-:W-:Y:S01]  /*53e0*/  @!P3 IMAD.MOV R9, RZ, RZ, -R9 ;  /* 0x000000ffff09b224 */ /* 0x000fe200078e0a09 */
[C---:B------:R-:W-:Y:S01]  /*53f0*/  ISETP.GT.U32.AND P1, PT, R5.reuse, R4, PT ;  /* 0x000000040500720c */ /* 0x040fe20003f24070 */
[----:B------:R-:W-:Y:S01]  /*5400*/  @!P6 IMAD.IADD R0, R0, 0x1, -R5 ;  /* 0x000000010000e824 */ /* 0x000fe200078e0a05 */
[----:B------:R-:W-:Y:S01]  /*5410*/  IABS R8, R15 ;  /* 0x0000000f00087213 */ /* 0x000fe20000000000 */
[----:B------:R-:W-:Y:S01]  /*5420*/  STL [R1+0x280], R10 ;  /* 0x0002800a01007387 */ /* 0x000fe20000100800 */
[----:B------:R-:W-:-:S03]  /*5430*/  ISETP.GT.U32.AND P6, PT, R5, R16, PT ;  /* 0x000000100500720c */ /* 0x000fc60003fc4070 */
[----:B------:R0:W-:Y:S01]  /*5440*/  STL [R1+0x27c], R9 ;  /* 0x00027c0901007387 */ /* 0x0001e20000100800 */
[----:B------:R-:W-:Y:S01]  /*5450*/  IMAD.HI.U32 R3, R27, R8, RZ ;  /* 0x000000081b037227 */ /* 0x000fe200078e00ff */
[----:B------:R-:W-:-:S03]  /*5460*/  IADD3 R19, R6, 0x9d, RZ ;  /* 0x0000009d06137810 */ /* 0x000fc60007ffe0ff */
[----:B0-----:R-:W-:Y:S01]  /*5470*/  IMAD.MOV.U32 R9, RZ, RZ, R0 ;  /* 0x000000ffff097224 */ /* 0x001fe200078e0000 */
[----:B------:R-:W-:Y:S01]  /*5480*/  IABS R2, R19 ;  /* 0x0000001300027213 */ /* 0x000fe20000000000 */
[----:B------:R-:W-:Y:S02]  /*5490*/  IMAD.MOV R3, RZ, RZ, -R3 ;  /* 0x000000ffff037224 */ /* 0x000fe400078e0a03 */
[----:B------:R-:W-:Y:S02]  /*54a0*/  @!P0 IMAD.MOV R9, RZ, RZ, -R9 ;  /* 0x000000ffff098224 */ /* 0x000fe400078e0a09 */
[--C-:B------:R-:W-:Y:S02]  /*54b0*/  @!P2 IMAD.IADD R14, R14, 0x1, -R5.reuse ;  /* 0x000000010e0ea824 */ /* 0x100fe400078e0a05 */
[--C-:B------:R-:W-:Y:S01]  /*54c0*/  @!P4 IMAD.IADD R18, R18, 0x1, -R5.reuse ;  /* 0x000000011212c824 */ /* 0x100fe200078e0a05 */
[----:B------:R-:W-:Y:S01]  /*54d0*/  ISETP.GE.AND P2, PT, R11, RZ, PT ;  /* 0x000000ff0b00720c */ /* 0x000fe20003f46270 */
[----:B------:R-:W-:Y:S01]  /*54e0*/  @!P1 IMAD.IADD R4, R4, 0x1, -R5 ;  /* 0x0000000104049824 */ /* 0x000fe200078e0a05 */
[----:B------:R0:W-:Y:S01]  /*54f0*/  STL [R1+0x278], R9 ;  /* 0x0002780901007387 */ /* 0x0001e20000100800 */
[----:B------:R-:W-:Y:S01]  /*5500*/  IMAD R11, R5, R3, R8 ;  /* 0x00000003050b7224 */ /* 0x000fe200078e0208 */
[----:B------:R-:W-:Y:S01]  /*5510*/  ISETP.GE.AND P3, PT, R12, RZ, PT ;  /* 0x000000ff0c00720c */ /* 0x000fe20003f66270 */
[----:B------:R-:W-:Y:S01]  /*5520*/  IMAD.HI.U32 R12, R27, R2, RZ ;  /* 0x000000021b0c7227 */ /* 0x000fe200078e00ff */
[----:B------:R-:W-:-:S03]  /*5530*/  ISETP.GT.U32.AND P1, PT, R5, R18, PT ;  /* 0x000000120500720c */ /* 0x000fc60003f24070 */
[----:B------:R-:W-:Y:S02]  /*5540*/  @!P6 IMAD.IADD R16, R16, 0x1, -R5 ;  /* 0x000000011010e824 */ /* 0x000fe400078e0a05 */
[----:B0-----:R-:W-:Y:S01]  /*5550*/  IMAD.MOV.U32 R9, RZ, RZ, R14 ;  /* 0x000000ffff097224 */ /* 0x001fe200078e000e */
[C---:B------:R-:W-:Y:S01]  /*5560*/  ISETP.GT.U32.AND P6, PT, R5.reuse, R4, PT ;  /* 0x000000040500720c */ /* 0x040fe20003fc4070 */
[----:B------:R-:W-:Y:S02]  /*5570*/  IMAD.MOV R0, RZ, RZ, -R12 ;  /* 0x000000ffff007224 */ /* 0x000fe400078e0a0c */
[----:B------:R-:W-:Y:S01]  /*5580*/  @!P5 IMAD.MOV R9, RZ, RZ, -R9 ;  /* 0x000000ffff09d224 */ /* 0x000fe200078e0a09 */
[C---:B------:R-:W-:Y:S02]  /*5590*/  ISETP.GT.U32.AND P5, PT, R5.reuse, R11, PT ;  /* 0x0000000b0500720c */ /* 0x040fe40003fa4070 */
[----:B------:R-:W-:Y:S01]  /*55a0*/  IADD3 R12, R6, 0x9c, RZ ;  /* 0x0000009c060c7810 */ /* 0x000fe20007ffe0ff */
[C---:B------:R-:W-:Y:S01]  /*55b0*/  IMAD R0, R5.reuse, R0, R2 ;  /* 0x0000000005007224 */ /* 0x040fe200078e0202 */
[----:B------:R-:W-:-:S02]  /*55c0*/  ISETP.GT.U32.AND P0, PT, R5, R16, PT ;  /* 0x000000100500720c */ /* 0x000fc40003f04070 */
[----:B------:R-:W-:Y:S01]  /*55d0*/  IABS R3, R12 ;  /* 0x0000000c00037213 */ /* 0x000fe20000000000 */
[--C-:B------:R-:W-:Y:S01]  /*55e0*/  @!P1 IMAD.IADD R18, R18, 0x1, -R5.reuse ;  /* 0x0000000112129824 */ /* 0x100fe200078e0a05 */
[----:B------:R-:W-:Y:S01]  /*55f0*/  ISETP.GE.AND P1, PT, R15, RZ, PT ;  /* 0x000000ff0f00720c */ /* 0x000fe20003f26270 */
[----:B------:R-:W-:Y:S01]  /*5600*/  @!P6 IMAD.IADD R4, R4, 0x1, -R5 ;  /* 0x000000010404e824 */ /* 0x000fe200078e0a05 */
[----:B------:R0:W-:Y:S01]  /*5610*/  STL [R1+0x274], R9 ;  /* 0x0002740901007387 */ /* 0x0001e20000100800 */
[----:B------:R-:W-:Y:S01]  /*5620*/  IMAD.HI.U32 R15, R27, R3, RZ ;  /* 0x000000031b0f7227 */ /* 0x000fe200078e00ff */
[----:B------:R-:W-:-:S03]  /*5630*/  ISETP.GT.U32.AND P6, PT, R5, R0, PT ;  /* 0x000000000500720c */ /* 0x000fc60003fc4070 */
[----:B------:R-:W-:Y:S01]  /*5640*/  @!P5 IMAD.IADD R11, R11, 0x1, -R5 ;  /* 0x000000010b0bd824 */ /* 0x000fe200078e0a05 */
[----:B------:R-:W-:Y:S01]  /*5650*/  ISETP.GE.AND P4, PT, R17, RZ, PT ;  /* 0x000000ff1100720c */ /* 0x000fe20003f86270 */
[----:B------:R-:W-:Y:S02]  /*5660*/  IMAD.MOV R15, RZ, RZ, -R15 ;  /* 0x000000ffff0f7224 */ /* 0x000fe400078e0a0f */
[----:B0-----:R-:W-:Y:S01]  /*5670*/  IMAD.MOV.U32 R9, RZ, RZ, R18 ;  /* 0x000000ffff097224 */ /* 0x001fe200078e0012 */
[----:B------:R-:W-:Y:S01]  /*5680*/  IADD3 R13, R6, 0x9a, RZ ;  /* 0x0000009a060d7810 */ /* 0x000fe20007ffe0ff */
[C---:B------:R-:W-:Y:S02]  /*5690*/  IMAD R3, R5.reuse, R15, R3 ;  /* 0x0000000f05037224 */ /* 0x040fe400078e0203 */
[----:B------:R-:W-:Y:S01]  /*56a0*/  @!P3 IMAD.MOV R9, RZ, RZ, -R9 ;  /* 0x000000ffff09b224 */ /* 0x000fe200078e0a09 */
[C---:B------:R-:W-:Y:S01]  /*56b0*/  ISETP.GT.U32.AND P3, PT, R5.reuse, R11, PT ;  /* 0x0000000b0500720c */ /* 0x040fe20003f64070 */
[----:B------:R-:W-:Y:S01]  /*56c0*/  IMAD.MOV.U32 R10, RZ, RZ, R4 ;  /* 0x000000ffff0a7224 */ /* 0x000fe200078e0004 */
[----:B------:R-:W-:Y:S01]  /*56d0*/  ISETP.GE.AND P5, PT, R12, RZ, PT ;  /* 0x000000ff0c00720c */ /* 0x000fe20003fa6270 */
[--C-:B------:R-:W-:Y:S01]  /*56e0*/  @!P0 IMAD.IADD R16, R16, 0x1, -R5.reuse ;  /* 0x0000000110108824 */ /* 0x100fe200078e0a05 */
[----:B------:R-:W-:Y:S01]  /*56f0*/  IADD3 R8, R6, 0x9b, RZ ;  /* 0x0000009b06087810 */ /* 0x000fe20007ffe0ff */
[----:B------:R-:W-:Y:S01]  /*5700*/  @!P2 IMAD.MOV R10, RZ, RZ, -R10 ;  /* 0x000000ffff0aa224 */ /* 0x000fe200078e0a0a */
[----:B------:R-:W-:Y:S01]  /*5710*/  IABS R12, R13 ;  /* 0x0000000d000c7213 */ /* 0x000fe20000000000 */
[----:B------:R0:W-:Y:S01]  /*5720*/  STL [R1+0x270], R9 ;  /* 0x0002700901007387 */ /* 0x0001e20000100800 */
[----:B------:R-:W-:Y:S01]  /*5730*/  ISETP.GT.U32.AND P2, PT, R5, R3, PT ;  /* 0x000000030500720c */ /* 0x000fe20003f44070 */
[----:B------:R-:W-:Y:S01]  /*5740*/  @!P6 IMAD.IADD R0, R0, 0x1, -R5 ;  /* 0x000000010000e824 */ /* 0x000fe200078e0a05 */
[----:B------:R-:W-:Y:S01]  /*5750*/  IABS R2, R8 ;  /* 0x0000000800027213 */ /* 0x000fe20000000000 */
[----:B------:R-:W-:-:S04]  /*5760*/  IMAD.HI.U32 R4, R27, R12, RZ ;  /* 0x0000000c1b047227 */ /* 0x000fc800078e00ff */
[----:B0-----:R-:W-:Y:S01]  /*5770*/  IMAD.MOV.U32 R9, RZ, RZ, R16 ;  /* 0x000000ffff097224 */ /* 0x001fe200078e0010 */
[----:B------:R-:W-:Y:S01]  /*5780*/  ISETP.GT.U32.AND P6, PT, R5, R0, PT ;  /* 0x000000000500720c */ /* 0x000fe20003fc4070 */
[----:B------:R-:W-:-:S04]  /*5790*/  IMAD.HI.U32 R14, R27, R2, RZ ;  /* 0x000000021b0e7227 */ /* 0x000fc800078e00ff */
[----:B------:R-:W-:Y:S01]  /*57a0*/  @!P4 IMAD.MOV R9, RZ, RZ, -R9 ;  /* 0x000000ffff09c224 */ /* 0x000fe200078e0a09 */
[----:B------:R-:W-:Y:S01]  /*57b0*/  ISETP.GE.AND P4, PT, R8, RZ, PT ;  /* 0x000000ff0800720c */ /* 0x000fe20003f86270 */
[----:B------:R-:W-:Y:S02]  /*57c0*/  IMAD.MOV R8, RZ, RZ, -R4 ;  /* 0x000000ffff087224 */ /* 0x000fe400078e0a04 */
[--C-:B------:R-:W-:Y:S01]  /*57d0*/  @!P3 IMAD.IADD R11, R11, 0x1, -R5.reuse ;  /* 0x000000010b0bb824 */ /* 0x100fe200078e0a05 */
[----:B------:R0:W-:Y:S01]  /*57e0*/  STL [R1+0x248], R10 ;  /* 0x0002480a01007387 */ /* 0x0001e20000100800 */
[----:B------:R-:W-:Y:S02]  /*57f0*/  IMAD.MOV R14, RZ, RZ, -R14 ;  /* 0x000000ffff0e7224 */ /* 0x000fe400078e0a0e */
[----:B------:R-:W-:Y:S01]  /*5800*/  IMAD R8, R5, R8, R12 ;  /* 0x0000000805087224 */ /* 0x000fe200078e020c */
[----:B------:R-:W-:Y:S01]  /*5810*/  ISETP.GE.AND P0, PT, R19, RZ, PT ;  /* 0x000000ff1300720c */ /* 0x000fe20003f06270 */
[----:B------:R-:W-:-:S02]  /*5820*/  @!P2 IMAD.IADD R3, R3, 0x1, -R5 ;  /* 0x000000010303a824 */ /* 0x000fc400078e0a05 */
[----:B0-----:R-:W-:Y:S02]  /*5830*/  IMAD.MOV.U32 R10, RZ, RZ, R11 ;  /* 0x000000ffff0a7224 */ /* 0x001fe400078e000b */
[C---:B------:R-:W-:Y:S02]  /*5840*/  IMAD R2, R5.reuse, R14, R2 ;  /* 0x0000000e05027224 */ /* 0x040fe400078e0202 */
[----:B------:R-:W-:Y:S01]  /*5850*/  @!P1 IMAD.MOV R10, RZ, RZ, -R10 ;  /* 0x000000ffff0a9224 */ /* 0x000fe200078e0a0a */
[C---:B------:R-:W-:Y:S01]  /*5860*/  ISETP.GT.U32.AND P1, PT, R5.reuse, R8, PT ;  /* 0x000000080500720c */ /* 0x040fe20003f24070 */
[----:B------:R-:W-:Y:S01]  /*5870*/  @!P6 IMAD.IADD R0, R0, 0x1, -R5 ;  /* 0x000000010000e824 */ /* 0x000fe200078e0a05 */
[C---:B------:R-:W-:Y:S02]  /*5880*/  ISETP.GT.U32.AND P2, PT, R5.reuse, R3, PT ;  /* 0x000000030500720c */ /* 0x040fe40003f44070 */
[----:B------:R-:W-:Y:S02]  /*5890*/  ISETP.GT.U32.AND P3, PT, R5, R2, PT ;  /* 0x000000020500720c */ /* 0x000fe40003f64070 */
[----:B------:R-:W-:Y:S01]  /*58a0*/  IADD3 R14, R6, 0x99, RZ ;  /* 0x00000099060e7810 */ /* 0x000fe20007ffe0ff */
[----:B------:R0:W-:Y:S01]  /*58b0*/  STL [R1+0x24c], R9 ;  /* 0x00024c0901007387 */ /* 0x0001e20000100800 */
[----:B------:R-:W-:-:S02]  /*58c0*/  ISETP.GE.AND P6, PT, R13, RZ, PT ;  /* 0x000000ff0d00720c */ /* 0x000fc40003fc6270 */
[----:B------:R-:W-:Y:S02]  /*58d0*/  IABS R21, R14 ;  /* 0x0000000e00157213 */ /* 0x000fe40000000000 */
[----:B------:R-:W-:Y:S01]  /*58e0*/  IADD3 R13, R6, 0x98, RZ ;  /* 0x00000098060d7810 */ /* 0x000fe20007ffe0ff */
[----:B0-----:R-:W-:-:S03]  /*58f0*/  IMAD.MOV.U32 R9, RZ, RZ, R0 ;  /* 0x000000ffff097224 */ /* 0x001fc600078e0000 */
[----:B------:R-:W-:Y:S01]  /*5900*/  IABS R22, R13 ;  /* 0x0000000d00167213 */ /* 0x000fe20000000000 */
[----:B------:R-:W-:Y:S02]  /*5910*/  @!P1 IMAD.IADD R8, R8, 0x1, -R5 ;  /* 0x0000000108089824 */ /* 0x000fe400078e0a05 */
[----:B------:R-:W-:Y:S01]  /*5920*/  @!P0 IMAD.MOV R9, RZ, RZ, -R9 ;  /* 0x000000ffff098224 */ /* 0x000fe200078e0a09 */
[----:B------:R-:W-:Y:S01]  /*5930*/  ISETP.GE.AND P0, PT, R14, RZ, PT ;  /* 0x000000ff0e00720c */ /* 0x000fe20003f06270 */
[----:B------:R-:W-:Y:S01]  /*5940*/  IMAD.HI.U32 R14, R27, R21, RZ ;  /* 0x000000151b0e7227 */ /* 0x000fe200078e00ff */
[----:B------:R-:W-:-:S03]  /*5950*/  ISETP.GT.U32.AND P1, PT, R5, R8, PT ;  /* 0x000000080500720c */ /* 0x000fc60003f24070 */
[--C-:B------:R-:W-:Y:S01]  /*5960*/  @!P2 IMAD.IADD R3, R3, 0x1, -R5.reuse ;  /* 0x000000010303a824 */ /* 0x100fe200078e0a05 */
[----:B------:R-:W-:Y:S01]  /*5970*/  ISETP.GE.AND P2, PT, R13, RZ, PT ;  /* 0x000000ff0d00720c */ /* 0x000fe20003f46270 */
[----:B------:R-:W-:Y:S02]  /*5980*/  @!P3 IMAD.IADD R2, R2, 0x1, -R5 ;  /* 0x000000010202b824 */ /* 0x000fe400078e0a05 */
[----:B------:R-:W-:Y:S01]  /*5990*/  IMAD.MOV R13, RZ, RZ, -R14 ;  /* 0x000000ffff0d7224 */ /* 0x000fe200078e0a0e */
[----:B------:R0:W-:Y:S01]  /*59a0*/  STL [R1+0x250], R10 ;  /* 0x0002500a01007387 */ /* 0x0001e20000100800 */
[----:B------:R-:W-:Y:S01]  /*59b0*/  IMAD.HI.U32 R11, R27, R22, RZ ;  /* 0x000000161b0b7227 */ /* 0x000fe200078e00ff */
[----:B------:R-:W-:-:S03]  /*59c0*/  ISETP.GT.U32.AND P3, PT, R5, R2, PT ;  /* 0x000000020500720c */ /* 0x000fc60003f64070 */
[C---:B------:R-:W-:Y:S02]  /*59d0*/  IMAD R21, R5.reuse, R13, R21 ;  /* 0x0000000d05157224 */ /* 0x040fe400078e0215 */
[----:B------:R-:W-:Y:S02]  /*59e0*/  IMAD.MOV R11, RZ, RZ, -R11 ;  /* 0x000000ffff0b7224 */ /* 0x000fe400078e0a0b */
[----:B0-----:R-:W-:Y:S02]  /*59f0*/  IMAD.MOV.U32 R10, RZ, RZ, R3 ;  /* 0x000000ffff0a7224 */ /* 0x001fe400078e0003 */
[C---:B------:R-:W-:Y:S02]  /*5a00*/  IMAD R22, R5.reuse, R11, R22 ;  /* 0x0000000b05167224 */ /* 0x040fe400078e0216 */
[----:B------:R-:W-:Y:S01]  /*5a10*/  @!P5 IMAD.MOV R10, RZ, RZ, -R10 ;  /* 0x000000ffff0ad224 */ /* 0x000fe200078e0a0a */
[----:B------:R-:W-:Y:S01]  /*5a20*/  ISETP.GT.U32.AND P5, PT, R5, R21, PT ;  /* 0x000000150500720c */ /* 0x000fe20003fa4070 */
[----:B------:R-:W-:Y:S01]  /*5a30*/  @!P1 IMAD.IADD R8, R8, 0x1, -R5 ;  /* 0x0000000108089824 */ /* 0x000fe200078e0a05 */
[----:B------:R-:W-:-:S02]  /*5a40*/  IADD3 R12, R6, 0x97, RZ ;  /* 0x00000097060c7810 */ /* 0x000fc40007ffe0ff */
[----:B------:R-:W-:Y:S01]  /*5a50*/  ISETP.GT.U32.AND P1, PT, R5, R22, PT ;  /* 0x000000160500720c */ /* 0x000fe20003f24070 */
[----:B------:R-:W-:Y:S01]  /*5a60*/  @!P3 IMAD.IADD R2, R2, 0x1, -R5 ;  /* 0x000000010202b824 */ /* 0x000fe200078e0a05 */
[----:B------:R-:W-:Y:S01]  /*5a70*/  IABS R4, R12 ;  /* 0x0000000c00047213 */ /* 0x000fe20000000000 */
[----:B------:R0:W-:Y:S01]  /*5a80*/  STL [R1+0x25c], R9 ;  /* 0x00025c0901007387 */ /* 0x0001e20000100800 */
[----:B------:R-:W-:-:S03]  /*5a90*/  IADD3 R13, R6, 0x96, RZ ;  /* 0x00000096060d7810 */ /* 0x000fc60007ffe0ff */
[----:B------:R-:W-:-:S04]  /*5aa0*/  IMAD.HI.U32 R0, R27, R4, RZ ;  /* 0x000000041b007227 */ /* 0x000fc800078e00ff */
[----:B------:R-:W-:Y:S02]  /*5ab0*/  @!P5 IMAD.IADD R21, R21, 0x1, -R5 ;  /* 0x000000011515d824 */ /* 0x000fe400078e0a05 */
[----:B0-----:R-:W-:Y:S01]  /*5ac0*/  IMAD.MOV.U32 R9, RZ, RZ, R2 ;  /* 0x000000ffff097224 */ /* 0x001fe200078e0002 */
[----:B------:R-:W-:Y:S01]  /*5ad0*/  IADD3 R3, R6, 0x95, RZ ;  /* 0x0000009506037810 */ /* 0x000fe20007ffe0ff */
[----:B------:R-:W-:Y:S01]  /*5ae0*/  IMAD.MOV R0, RZ, RZ, -R0 ;  /* 0x000000ffff007224 */ /* 0x000fe200078e0a00 */
[----:B------:R-:W-:Y:S01]  /*5af0*/  ISETP.GT.U32.AND P5, PT, R5, R21, PT ;  /* 0x000000150500720c */ /* 0x000fe20003fa4070 */
[----:B------:R-:W-:Y:S01]  /*5b00*/  @!P4 IMAD.MOV R9, RZ, RZ, -R9 ;  /* 0x000000ffff09c224 */ /* 0x000fe200078e0a09 */
[----:B------:R-:W-:Y:S01]  /*5b10*/  ISETP.GE.AND P4, PT, R13, RZ, PT ;  /* 0x000000ff0d00720c */ /* 0x000fe20003f86270 */
[----:B------:R-:W-:Y:S01]  /*5b20*/  @!P1 IMAD.IADD R22, R22, 0x1, -R5 ;  /* 0x0000000116169824 */ /* 0x000fe200078e0a05 */
[----:B------:R-:W-:Y:S01]  /*5b30*/  IABS R13, R13 ;  /* 0x0000000d000d7213 */ /* 0x000fe20000000000 */
[----:B------:R-:W-:Y:S01]  /*5b40*/  STL [R1+0x260], R10 ;  /* 0x0002600a01007387 */ /* 0x000fe20000100800 */
[----:B------:R-:W-:Y:S01]  /*5b50*/  ISETP.GE.AND P3, PT, R12, RZ, PT ;  /* 0x000000ff0c00720c */ /* 0x000fe20003f66270 */
[----:B------:R-:W-:-:S02]  /*5b60*/  IMAD R0, R5, R0, R4 ;  /* 0x0000000005007224 */ /* 0x000fc400078e0204 */
[----:B------:R0:W-:Y:S01]  /*5b70*/  STL [R1+0x264], R9 ;  /* 0x0002640901007387 */ /* 0x0001e20000100800 */
[----:B------:R-:W-:Y:S01]  /*5b80*/  IABS R12, R3 ;  /* 0x00000003000c7213 */ /* 0x000fe20000000000 */
[----:B------:R-:W-:Y:S01]  /*5b90*/  IMAD.HI.U32 R14, R27, R13, RZ ;  /* 0x0000000d1b0e7227 */ /* 0x000fe200078e00ff */
[----:B------:R-:W-:-:S03]  /*5ba0*/  ISETP.GT.U32.AND P1, PT, R5, R22, PT ;  /* 0x000000160500720c */ /* 0x000fc60003f24070 */
[----:B0-----:R-:W-:Y:S02]  /*5bb0*/  IMAD.MOV.U32 R9, RZ, RZ, R8 ;  /* 0x000000ffff097224 */ /* 0x001fe400078e0008 */
[----:B------:R-:W-:-:S04]  /*5bc0*/  IMAD.HI.U32 R11, R27, R12, RZ ;  /* 0x0000000c1b0b7227 */ /* 0x000fc800078e00ff */
[----:B------:R-:W-:Y:S01]  /*5bd0*/  @!P6 IMAD.MOV R9, RZ, RZ, -R9 ;  /* 0x000000ffff09e224 */ /* 0x000fe200078e0a09 */
[----:B------:R-:W-:Y:S01]  /*5be0*/  ISETP.GT.U32.AND P6, PT, R5, R0, PT ;  /* 0x000000000500720c */ /* 0x000fe20003fc4070 */
[----:B------:R-:W-:Y:S02]  /*5bf0*/  IMAD.MOV R14, RZ, RZ, -R14 ;  /* 0x000000ffff0e7224 */ /* 0x000fe400078e0a0e */
[----:B------:R-:W-:Y:S01]  /*5c00*/  @!P5 IMAD.IADD R21, R21, 0x1, -R5 ;  /* 0x000000011515d824 */ /* 0x000fe200078e0a05 */
[----:B------:R-:W-:Y:S01]  /*5c10*/  ISETP.GE.AND P5, PT, R3, RZ, PT ;  /* 0x000000ff0300720c */ /* 0x000fe20003fa6270 */
[----:B------:R-:W-:Y:S01]  /*5c20*/  IMAD.MOV R11, RZ, RZ, -R11 ;  /* 0x000000ffff0b7224 */ /* 0x000fe200078e0a0b */
[----:B------:R-:W-:Y:S01]  /*5c30*/  IADD3 R18, R6, 0x94, RZ ;  /* 0x0000009406127810 */ /* 0x000fe20007ffe0ff */
[C---:B------:R-:W-:Y:S02]  /*5c40*/  IMAD R3, R5.reuse, R14, R13 ;  /* 0x0000000e05037224 */ /* 0x040fe400078e020d */
[C---:B------:R-:W-:Y:S01]  /*5c50*/  IMAD R12, R5.reuse, R11, R12 ;  /* 0x0000000b050c7224 */ /* 0x040fe200078e020c */
[----:B------:R-:W-:Y:S01]  /*5c60*/  IABS R4, R18 ;  /* 0x0000001200047213 */ /* 0x000fe20000000000 */
[--C-:B------:R-:W-:Y:S01]  /*5c70*/  @!P1 IMAD.IADD R22, R22, 0x1, -R5.reuse ;  /* 0x0000000116169824 */ /* 0x100fe200078e0a05 */
[C---:B------:R-:W-:Y:S01]  /*5c80*/  ISETP.GT.U32.AND P1, PT, R5.reuse, R3, PT ;  /* 0x000000030500720c */ /* 0x040fe20003f24070 */
[----:B------:R-:W-:Y:S01]  /*5c90*/  @!P6 IMAD.IADD R0, R0, 0x1, -R5 ;  /* 0x000000010000e824 */ /* 0x000fe200078e0a05 */
[----:B------:R-:W-:Y:S01]  /*5ca0*/  ISETP.GT.U32.AND P6, PT, R5, R12, PT ;  /* 0x0000000c0500720c */ /* 0x000fe20003fc4070 */
[----:B------:R-:W-:Y:S01]  /*5cb0*/  IMAD.HI.U32 R16, R27, R4, RZ ;  /* 0x000000041b107227 */ /* 0x000fe200078e00ff */
[----:B------:R-:W-:-:S03]  /*5cc0*/  IADD3 R15, R6, 0x93, RZ ;  /* 0x00000093060f7810 */ /* 0x000fc60007ffe0ff */
[----:B------:R-:W-:Y:S01]  /*5cd0*/  IMAD.MOV R8, RZ, RZ, -R16 ;  /* 0x000000ffff087224 */ /* 0x000fe200078e0a10 */
[C---:B------:R-:W-:Y:S01]  /*5ce0*/  IADD3 R16, R6.reuse, 0x92, RZ ;  /* 0x0000009206107810 */ /* 0x040fe20007ffe0ff */
[----:B------:R0:W-:Y:S01]  /*5cf0*/  STL [R1+0x254], R9 ;  /* 0x0002540901007387 */ /* 0x0001e20000100800 */
[----:B------:R-:W-:Y:S01]  /*5d00*/  IABS R17, R15 ;  /* 0x0000000f00117213 */ /* 0x000fe20000000000 */
[----:B------:R-:W-:Y:S01]  /*5d10*/  IMAD R4, R5, R8, R4 ;  /* 0x0000000805047224 */ /* 0x000fe200078e0204 */
[----:B------:R-:W-:Y:S01]  /*5d20*/  IADD3 R8, R6, 0x91, RZ ;  /* 0x0000009106087810 */ /* 0x000fe20007ffe0ff */
[--C-:B------:R-:W-:Y:S01]  /*5d30*/  @!P1 IMAD.IADD R3, R3, 0x1, -R5.reuse ;  /* 0x0000000103039824 */ /* 0x100fe200078e0a05 */
[----:B------:R-:W-:Y:S01]  /*5d40*/  IABS R13, R16 ;  /* 0x00000010000d7213 */ /* 0x000fe20000000000 */
[----:B------:R-:W-:Y:S02]  /*5d50*/  @!P6 IMAD.IADD R12, R12, 0x1, -R5 ;  /* 0x000000010c0ce824 */ /* 0x000fe400078e0a05 */
[----:B0-----:R-:W-:Y:S01]  /*5d60*/  IMAD.MOV.U32 R9, RZ, RZ, R21 ;  /* 0x000000ffff097224 */ /* 0x001fe200078e0015 */
[----:B------:R-:W-:Y:S01]  /*5d70*/  ISETP.GT.U32.AND P1, PT, R5, R0, PT ;  /* 0x000000000500720c */ /* 0x000fe20003f24070 */
[----:B------:R-:W-:Y:S01]  /*5d80*/  IMAD.HI.U32 R2, R27, R17, RZ ;  /* 0x000000111b027227 */ /* 0x000fe200078e00ff */
[----:B------:R-:W-:-:S03]  /*5d90*/  IABS R19, R8 ;  /* 0x0000000800137213 */ /* 0x000fc60000000000 */
[----:B------:R-:W-:Y:S01]  /*5da0*/  @!P0 IMAD.MOV R9, RZ, RZ, -R9 ;  /* 0x000000ffff098224 */ /* 0x000fe200078e0a09 */
[----:B------:R-:W-:Y:S01]  /*5db0*/  ISETP.GT.U32.AND P0, PT, R5, R3, PT ;  /* 0x000000030500720c */ /* 0x000fe20003f04070 */
[----:B------:R-:W-:Y:S01]  /*5dc0*/  IMAD.HI.U32 R23, R27, R13, RZ ;  /* 0x0000000d1b177227 */ /* 0x000fe200078e00ff */
[----:B------:R-:W-:Y:S02]  /*5dd0*/  ISETP.GT.U32.AND P6, PT, R5, R12, PT ;  /* 0x0000000c0500720c */ /* 0x000fe40003fc4070 */
[----:B------:R0:W-:Y:S01]  /*5de0*/  STL [R1+0x244], R9 ;  /* 0x0002440901007387 */ /* 0x0001e20000100800 */
[----:B------:R-:W-:Y:S02]  /*5df0*/  IMAD.MOV R2, RZ, RZ, -R2 ;  /* 0x000000ffff027224 */ /* 0x000fe400078e0a02 */
[----:B------:R-:W-:-:S04]  /*5e00*/  IMAD.HI.U32 R21, R27, R19, RZ ;  /* 0x000000131b157227 */ /* 0x000fc800078e00ff */
[----:B------:R-:W-:Y:S02]  /*5e10*/  IMAD.MOV R23, RZ, RZ, -R23 ;  /* 0x000000ffff177224 */ /* 0x000fe400078e0a17 */
[----:B0-----:R-:W-:Y:S02]  /*5e20*/  IMAD.MOV.U32 R9, RZ, RZ, R22 ;  /* 0x000000ffff097224 */ /* 0x001fe400078e0016 */
[C---:B------:R-:W-:Y:S02]  /*5e30*/  IMAD R17, R5.reuse, R2, R17 ;  /* 0x0000000205117224 */ /* 0x040fe400078e0211 */
[----:B------:R-:W-:Y:S02]  /*5e40*/  IMAD.MOV R21, RZ, RZ, -R21 ;  /* 0x000000ffff157224 */ /* 0x000fe400078e0a15 */
[----:B------:R-:W-:Y:S01]  /*5e50*/  @!P2 IMAD.MOV R9, RZ, RZ, -R9 ;  /* 0x000000ffff09a224 */ /* 0x000fe200078e0a09 */
[C---:B------:R-:W-:Y:S01]  /*5e60*/  ISETP.GT.U32.AND P2, PT, R5.reuse, R4, PT ;  /* 0x000000040500720c */ /* 0x040fe20003f44070 */
[----:B------:R-:W-:-:S02]  /*5e70*/  IMAD R13, R5, R23, R13 ;  /* 0x00000017050d7224 */ /* 0x000fc400078e020d */
[----:B------:R-:W-:Y:S01]  /*5e80*/  @!P1 IMAD.IADD R0, R0, 0x1, -R5 ;  /* 0x0000000100009824 */ /* 0x000fe200078e0a05 */
[C---:B------:R-:W-:Y:S01]  /*5e90*/  ISETP.GT.U32.AND P1, PT, R5.reuse, R17, PT ;  /* 0x000000110500720c */ /* 0x040fe20003f24070 */
[----:B------:R-:W-:Y:S02]  /*5ea0*/  IMAD R19, R5, R21, R19 ;  /* 0x0000001505137224 */ /* 0x000fe400078e0213 */
[--C-:B------:R-:W-:Y:S01]  /*5eb0*/  @!P0 IMAD.IADD R3, R3, 0x1, -R5.reuse ;  /* 0x0000000103038824 */ /* 0x100fe200078e0a05 */
[C---:B------:R-:W-:Y:S01]  /*5ec0*/  ISETP.GT.U32.AND P0, PT, R5.reuse, R13, PT ;  /* 0x0000000d0500720c */ /* 0x040fe20003f04070 */
[--C-:B------:R-:W-:Y:S01]  /*5ed0*/  @!P6 IMAD.IADD R12, R12, 0x1, -R5.reuse ;  /* 0x000000010c0ce824 */ /* 0x100fe200078e0a05 */
[----:B------:R-:W-:Y:S02]  /*5ee0*/  ISETP.GT.U32.AND P6, PT, R5, R19, PT ;  /* 0x000000130500720c */ /* 0x000fe40003fc4070 */
[----:B------:R-:W-:Y:S01]  /*5ef0*/  IADD3 R2, R6, 0x90, RZ ;  /* 0x0000009006027810 */ /* 0x000fe20007ffe0ff */
[----:B------:R-:W-:Y:S01]  /*5f00*/  @!P2 IMAD.IADD R4, R4, 0x1, -R5 ;  /* 0x000000010404a824 */ /* 0x000fe200078e0a05 */
[----:B------:R-:W-:-:S02]  /*5f10*/  IADD3 R11, R6, 0x8f, RZ ;  /* 0x0000008f060b7810 */ /* 0x000fc40007ffe0ff */
[----:B------:R-:W-:Y:S01]  /*5f20*/  IABS R20, R2 ;  /* 0x0000000200147213 */ /* 0x000fe20000000000 */
[----:B------:R0:W-:Y:S01]  /*5f30*/  STL [R1+0x240], R9 ;  /* 0x0002400901007387 */ /* 0x0001e20000100800 */
[----:B------:R-:W-:Y:S01]  /*5f40*/  IMAD.MOV.U32 R10, RZ, RZ, R0 ;  /* 0x000000ffff0a7224 */ /* 0x000fe200078e0000 */
[----:B------:R-:W-:Y:S01]  /*5f50*/  IABS R14, R11 ;  /* 0x0000000b000e7213 */ /* 0x000fe20000000000 */
[--C-:B------:R-:W-:Y:S02]  /*5f60*/  @!P1 IMAD.IADD R17, R17, 0x1, -R5.reuse ;  /* 0x0000000111119824 */ /* 0x100fe400078e0a05 */
[----:B------:R-:W-:Y:S01]  /*5f70*/  @!P0 IMAD.IADD R13, R13, 0x1, -R5 ;  /* 0x000000010d0d8824 */ /* 0x000fe200078e0a05 */
[----:B------:R-:W-:Y:S01]  /*5f80*/  ISETP.GT.U32.AND P0, PT, R5, R4, PT ;  /* 0x000000040500720c */ /* 0x000fe20003f04070 */
[----:B------:R-:W-:-:S04]  /*5f90*/  IMAD.HI.U32 R22, R27, R20, RZ ;  /* 0x000000141b167227 */ /* 0x000fc800078e00ff */
[----:B0-----:R-:W-:Y:S02]  /*5fa0*/  IMAD.MOV.U32 R9, RZ, RZ, R3 ;  /* 0x000000ffff097224 */ /* 0x001fe400078e0003 */
[----:B------:R-:W-:Y:S01]  /*5fb0*/  @!P3 IMAD.MOV R10, RZ, RZ, -R10 ;  /* 0x000000ffff0ab224 */ /* 0x000fe200078e0a0a */
[----:B------:R-:W-:Y:S01]  /*5fc0*/  ISETP.GT.U32.AND P3, PT, R5, R17, PT ;  /* 0x000000110500720c */ /* 0x000fe20003f64070 */
[----:B------:R-:W-:Y:S02]  /*5fd0*/  @!P4 IMAD.MOV R9, RZ, RZ, -R9 ;  /* 0x000000ffff09c224 */ /* 0x000fe400078e0a09 */
[----:B------:R-:W-:Y:S01]  /*5fe0*/  @!P6 IMAD.IADD R19, R19, 0x1, -R5 ;  /* 0x000000011313e824 */ /* 0x000fe200078e0a05 */
[----:B------:R-:W-:Y:S01]  /*5ff0*/  ISETP.GT.U32.AND P6, PT, R5, R13, PT ;  /* 0x0000000d0500720c */ /* 0x000fe20003fc4070 */
[----:B------:R-:W-:Y:S01]  /*6000*/  IMAD.HI.U32 R23, R27, R14, RZ ;  /* 0x0000000e1b177227 */ /* 0x000fe200078e00ff */
[----:B------:R-:W-:Y:S03]  /*6010*/  STL [R1+0x23c], R10 ;  /* 0x00023c0a01007387 */ /* 0x000fe60000100800 */
[----:B------:R-:W-:Y:S01]  /*6020*/  IMAD.MOV R22, RZ, RZ, -R22 ;  /* 0x000000ffff167224 */ /* 0x000fe200078e0a16 */
[----:B------:R0:W-:Y:S01]  /*6030*/  STL [R1+0x238], R9 ;  /* 0x0002380901007387 */ /* 0x0001e20000100800 */
[----:B------:R-:W-:Y:S01]  /*6040*/  IMAD.MOV R23, RZ, RZ, -R23 ;  /* 0x000000ffff177224 */ /* 0x000fe200078e0a17 */
[----:B------:R-:W-:Y:S01]  /*6050*/  ISETP.GE.AND P2, PT, R18, RZ, PT ;  /* 0x000000ff1200720c */ /* 0x000fe20003f46270 */
[C---:B------:R-:W-:Y:S01]  /*6060*/  IMAD R20, R5.reuse, R22, R20 ;  /* 0x0000001605147224 */ /* 0x040fe200078e0214 */
[----:B------:R-:W-:-:S02]  /*6070*/  ISETP.GT.U32.AND P4, PT, R5, R19, PT ;  /* 0x000000130500720c */ /* 0x000fc40003f84070 */
[----:B------:R-:W-:Y:S01]  /*6080*/  IADD3 R18, R6, 0x8e, RZ ;  /* 0x0000008e06127810 */ /* 0x000fe20007ffe0ff */
[----:B0-----:R-:W-:Y:S01]  /*6090*/  IMAD.MOV.U32 R9, RZ, RZ, R12 ;  /* 0x000000ffff097224 */ /* 0x001fe200078e000c */
[----:B------:R-:W-:Y:S01]  /*60a0*/  ISETP.GE.AND P1, PT, R15, RZ, PT ;  /* 0x000000ff0f00720c */ /* 0x000fe20003f26270 */
[C---:B------:R-:W-:Y:S02]  /*60b0*/  IMAD R14, R5.reuse, R23, R14 ;  /* 0x00000017050e7224 */ /* 0x040fe400078e020e */
[----:B------:R-:W-:Y:S01]  /*60c0*/  @!P5 IMAD.MOV R9, RZ, RZ, -R9 ;  /* 0x000000ffff09d224 */ /* 0x000fe200078e0a09 */
[----:B------:R-:W-:Y:S01]  /*60d0*/  ISETP.GT.U32.AND P5, PT, R5, R20, PT ;  /* 0x000000140500720c */ /* 0x000fe20003fa4070 */
[--C-:B------:R-:W-:Y:S01]  /*60e0*/  @!P0 IMAD.IADD R4, R4, 0x1, -R5.reuse ;  /* 0x0000000104048824 */ /* 0x100fe200078e0a05 */
[----:B------:R-:W-:Y:S02]  /*60f0*/  IADD3 R15, R6, 0x8d, RZ ;  /* 0x0000008d060f7810 */ /* 0x000fe40007ffe0ff */
[----:B------:R-:W-:Y:S01]  /*6100*/  IABS R3, R18 ;  /* 0x0000001200037213 */ /* 0x000fe20000000000 */
[--C-:B------:R-:W-:Y:S01]  /*6110*/  @!P3 IMAD.IADD R17, R17, 0x1, -R5.reuse ;  /* 0x000000011111b824 */ /* 0x100fe200078e0a05 */
[----:B------:R-:W-:Y:S01]  /*6120*/  ISETP.GT.U32.AND P3, PT, R5, R14, PT ;  /* 0x0000000e0500720c */ /* 0x000fe20003f64070 */
[----:B------:R-:W-:Y:S01]  /*6130*/  @!P6 IMAD.IADD R13, R13, 0x1, -R5 ;  /* 0x000000010d0de824 */ /* 0x000fe200078e0a05 */
[----:B------:R-:W-:Y:S01]  /*6140*/  IABS R0, R15 ;  /* 0x0000000f00007213 */ /* 0x000fe20000000000 */
[----:B------:R-:W-:Y:S01]  /*6150*/  IMAD.MOV.U32 R10, RZ, RZ, R4 ;  /* 0x000000ffff0a7224 */ /* 0x000fe200078e0004 */
[----:B------:R-:W-:-:S02]  /*6160*/  ISETP.GE.AND P0, PT, R16, RZ, PT ;  /* 0x000000ff1000720c */ /* 0x000fc40003f06270 */
[----:B------:R-:W-:Y:S01]  /*6170*/  ISETP.GE.AND P6, PT, R8, RZ, PT ;  /* 0x000000ff0800720c */ /* 0x000fe20003fc6270 */
[----:B------:R-:W-:Y:S01]  /*6180*/  IMAD.HI.U32 R8, R27, R3, RZ ;  /* 0x000000031b087227 */ /* 0x000fe200078e00ff */
[----:B------:R0:W-:Y:S03]  /*6190*/  STL [R1+0x234], R9 ;  /* 0x0002340901007387 */ /* 0x0001e60000100800 */
[----:B------:R-:W-:Y:S01]  /*61a0*/  @!P4 IMAD.IADD R19, R19, 0x1, -R5 ;  /* 0x000000011313c824 */ /* 0x000fe200078e0a05 */
[----:B------:R-:W-:Y:S01]  /*61b0*/  ISETP.GE.AND P4, PT, R2, RZ, PT ;  /* 0x000000ff0200720c */ /* 0x000fe20003f86270 */
[----:B------:R-:W-:Y:S02]  /*61c0*/  @!P2 IMAD.MOV R10, RZ, RZ, -R10 ;  /* 0x000000ffff0aa224 */ /* 0x000fe400078e0a0a */
[----:B------:R-:W-:-:S04]  /*61d0*/  IMAD.HI.U32 R2, R27, R0, RZ ;  /* 0x000000001b027227 */ /* 0x000fc800078e00ff */
[----:B0-----:R-:W-:Y:S02]  /*61e0*/  IMAD.MOV.U32 R9, RZ, RZ, R17 ;  /* 0x000000ffff097224 */ /* 0x001fe400078e0011 */
[----:B------:R-:W-:Y:S01]  /*61f0*/  IMAD.MOV R8, RZ, RZ, -R8 ;  /* 0x000000ffff087224 */ /* 0x000fe200078e0a08 */
[----:B------:R0:W-:Y:S01]  /*6200*/  STL [R1+0x230], R10 ;  /* 0x0002300a01007387 */ /* 0x0001e20000100800 */
[----:B------:R-:W-:Y:S02]  /*6210*/  @!P1 IMAD.MOV R9, RZ, RZ, -R9 ;  /* 0x000000ffff099224 */ /* 0x000fe400078e0a09 */
[----:B------:R-:W-:Y:S02]  /*6220*/  @!P5 IMAD.IADD R20, R20, 0x1, -R5 ;  /* 0x000000011414d824 */ /* 0x000fe400078e0a05 */
[----:B------:R-:W-:Y:S02]  /*6230*/  IMAD.MOV R2, RZ, RZ, -R2 ;  /* 0x000000ffff027224 */ /* 0x000fe400078e0a02 */
[----:B------:R-:W-:-:S02]  /*6240*/  IMAD R4, R5, R8, R3 ;  /* 0x0000000805047224 */ /* 0x000fc400078e0203 */
[----:B0-----:R-:W-:Y:S01]  /*6250*/  IMAD.MOV.U32 R10, RZ, RZ, R13 ;  /* 0x000000ffff0a7224 */ /* 0x001fe200078e000d */
[----:B------:R0:W-:Y:S01]  /*6260*/  STL [R1+0x228], R9 ;  /* 0x0002280901007387 */ /* 0x0001e20000100800 */
[----:B------:R-:W-:Y:S01]  /*6270*/  @!P3 IMAD.IADD R14, R14, 0x1, -R5 ;  /* 0x000000010e0eb824 */ /* 0x000fe200078e0a05 */
[C---:B------:R-:W-:Y:S01]  /*6280*/  ISETP.GT.U32.AND P3, PT, R5.reuse, R20, PT ;  /* 0x000000140500720c */ /* 0x040fe20003f64070 */
[C---:B------:R-:W-:Y:S02]  /*6290*/  IMAD R2, R5.reuse, R2, R0 ;  /* 0x0000000205027224 */ /* 0x040fe400078e0200 */
[----:B------:R-:W-:Y:S01]  /*62a0*/  @!P0 IMAD.MOV R10, RZ, RZ, -R10 ;  /* 0x000000ffff0a8224 */ /* 0x000fe200078e0a0a */
[C---:B------:R-:W-:Y:S01]  /*62b0*/  ISETP.GT.U32.AND P0, PT, R5.reuse, R4, PT ;  /* 0x000000040500720c */ /* 0x040fe20003f04070 */
[----:B0-----:R-:W-:Y:S01]  /*62c0*/  IMAD.MOV.U32 R9, RZ, RZ, R19 ;  /* 0x000000ffff097224 */ /* 0x001fe200078e0013 */
[----:B------:R-:W-:-:S03]  /*62d0*/  ISETP.GT.U32.AND P2, PT, R5, R14, PT ;  /* 0x0000000e0500720c */ /* 0x000fc60003f44070 */
[----:B------:R-:W-:Y:S01]  /*62e0*/  @!P6 IMAD.MOV R9, RZ, RZ, -R9 ;  /* 0x000000ffff09e224 */ /* 0x000fe200078e0a09 */
[----:B------:R-:W-:Y:S02]  /*62f0*/  ISETP.GT.U32.AND P6, PT, R5, R2, PT ;  /* 0x000000020500720c */ /* 0x000fe40003fc4070 */
[C---:B------:R-:W-:Y:S02]  /*6300*/  IADD3 R0, R6.reuse, 0x8b, RZ ;  /* 0x0000008b06007810 */ /* 0x040fe40007ffe0ff */
[----:B------:R-:W-:Y:S01]  /*6310*/  IADD3 R3, R6, 0x8c, RZ ;  /* 0x0000008c06037810 */ /* 0x000fe20007ffe0ff */
[--C-:B------:R-:W-:Y:S01]  /*6320*/  @!P3 IMAD.IADD R20, R20, 0x1, -R5.reuse ;  /* 0x000000011414b824 */ /* 0x100fe200078e0a05 */
[----:B------:R-:W-:Y:S01]  /*6330*/  ISETP.GE.AND P3, PT, R15, RZ, PT ;  /* 0x000000ff0f00720c */ /* 0x000fe20003f66270 */
[--C-:B------:R-:W-:Y:S01]  /*6340*/  @!P0 IMAD.IADD R4, R4, 0x1, -R5.reuse ;  /* 0x0000000104048824 */ /* 0x100fe200078e0a05 */
[----:B------:R-:W-:Y:S02]  /*6350*/  IABS R8, R0 ;  /* 0x0000000000087213 */ /* 0x000fe40000000000 */
[----:B------:R-:W-:Y:S01]  /*6360*/  IABS R15, R3 ;  /* 0x00000003000f7213 */ /* 0x000fe20000000000 */
[--C-:B------:R-:W-:Y:S01]  /*6370*/  @!P2 IMAD.IADD R14, R14, 0x1, -R5.reuse ;  /* 0x000000010e0ea824 */ /* 0x100fe200078e0a05 */
[----:B------:R-:W-:Y:S01]  /*6380*/  ISETP.GE.AND P2, PT, R3, RZ, PT ;  /* 0x000000ff0300720c */ /* 0x000fe20003f46270 */
[----:B------:R-:W-:Y:S01]  /*6390*/  @!P6 IMAD.IADD R2, R2, 0x1, -R5 ;  /* 0x000000010202e824 */ /* 0x000fe200078e0a05 */
[----:B------:R-:W-:Y:S01]  /*63a0*/  ISETP.GT.U32.AND P6, PT, R5, R4, PT ;  /* 0x000000040500720c */ /* 0x000fe20003fc4070 */
[----:B------:R-:W-:-:S02]  /*63b0*/  IMAD.MOV.U32 R3, RZ, RZ, R8 ;  /* 0x000000ffff037224 */ /* 0x000fc400078e0008 */
[----:B------:R-:W-:Y:S01]  /*63c0*/  IMAD.HI.U32 R8, R27, R15, RZ ;  /* 0x0000000f1b087227 */ /* 0x000fe200078e00ff */
[----:B------:R-:W-:Y:S03]  /*63d0*/  STL [R1+0x224], R10 ;  /* 0x0002240a01007387 */ /* 0x000fe60000100800 */
[----:B------:R-:W-:Y:S01]  /*63e0*/  IMAD.MOV R8, RZ, RZ, -R8 ;  /* 0x000000ffff087224 */ /* 0x000fe200078e0a08 */
[----:B------:R0:W-:Y:S01]  /*63f0*/  STL [R1+0x204], R9 ;  /* 0x0002040901007387 */ /* 0x0001e20000100800 */
[----:B------:R-:W-:Y:S02]  /*6400*/  ISETP.GE.AND P1, PT, R18, RZ, PT ;  /* 0x000000ff1200720c */ /* 0x000fe40003f26270 */
[----:B------:R-:W-:Y:S01]  /*6410*/  IMAD R15, R5, R8, R15 ;  /* 0x00000008050f7224 */ /* 0x000fe200078e020f */
[----:B------:R-:W-:Y:S01]  /*6420*/  ISETP.GE.AND P0, PT, R0, RZ, PT ;  /* 0x000000ff0000720c */ /* 0x000fe20003f06270 */
[----:B------:R-:W-:Y:S01]  /*6430*/  IMAD.HI.U32 R0, R27, R3, RZ ;  /* 0x000000031b007227 */ /* 0x000fe200078e00ff */
[----:B------:R-:W-:-:S03]  /*6440*/  ISETP.GE.AND P5, PT, R11, RZ, PT ;  /* 0x000000ff0b00720c */ /* 0x000fc60003fa6270 */
[----:B0-----:R-:W-:Y:S02]  /*6450*/  IMAD.MOV.U32 R9, RZ, RZ, R20 ;  /* 0x000000ffff097224 */ /* 0x001fe400078e0014 */
[----:B------:R-:W-:Y:S01]  /*6460*/  @!P6 IMAD.IADD R4, R4, 0x1, -R5 ;  /* 0x000000010404e824 */ /* 0x000fe200078e0a05 */
[C---:B------:R-:W-:Y:S01]  /*6470*/  ISETP.GT.U32.AND P6, PT, R5.reuse, R15, PT ;  /* 0x0000000f0500720c */ /* 0x040fe20003fc4070 */
[----:B------:R-:W-:Y:S01]  /*6480*/  @!P4 IMAD.MOV R9, RZ, RZ, -R9 ;  /* 0x000000ffff09c224 */ /* 0x000fe200078e0a09 */
[C---:B------:R-:W-:Y:S01]  /*6490*/  ISETP.GT.U32.AND P4, PT, R5.reuse, R2, PT ;  /* 0x000000020500720c */ /* 0x040fe20003f84070 */
[----:B------:R-:W-:Y:S02]  /*64a0*/  IMAD.MOV R0, RZ, RZ, -R0 ;  /* 0x000000ffff007224 */ /* 0x000fe400078e0a00 */
[----:B------:R-:W-:Y:S02]  /*64b0*/  IMAD.MOV.U32 R10, RZ, RZ, R4 ;  /* 0x000000ffff0a7224 */ /* 0x000fe400078e0004 */
[----:B------:R-:W-:Y:S01]  /*64c0*/  IMAD R3, R5, R0, R3 ;  /* 0x0000000005037224 */ /* 0x000fe200078e0203 */
[----:B------:R0:W-:Y:S01]  /*64d0*/  STL [R1+0x208], R9 ;  /* 0x0002080901007387 */ /* 0x0001e20000100800 */
[----:B------:R-:W-:-:S03]  /*64e0*/  @!P1 IMAD.MOV R10, RZ, RZ, -R10 ;  /* 0x000000ffff0a9224 */ /* 0x000fc600078e0a0a */
[----:B------:R-:W-:Y:S01]  /*64f0*/  ISETP.GT.U32.AND P1, PT, R5, R3, PT ;  /* 0x000000030500720c */ /* 0x000fe20003f24070 */
[--C-:B------:R-:W-:Y:S02]  /*6500*/  @!P6 IMAD.IADD R15, R15, 0x1, -R5.reuse ;  /* 0x000000010f0fe824 */ /* 0x100fe400078e0a05 */
[----:B0-----:R-:W-:Y:S01]  /*6510*/  IMAD.MOV.U32 R9, RZ, RZ, R14 ;  /* 0x000000ffff097224 */ /* 0x001fe200078e000e */
[----:B------:R-:W-:Y:S01]  /*6520*/  IADD3 R14, R6, 0x8a, RZ ;  /* 0x0000008a060e7810 */ /* 0x000fe20007ffe0ff */
[----:B------:R-:W-:Y:S02]  /*6530*/  @!P4 IMAD.IADD R2, R2, 0x1, -R5 ;  /* 0x000000010202c824 */ /* 0x000fe400078e0a05 */
[----:B------:R-:W-:Y:S01]  /*6540*/  @!P5 IMAD.MOV R9, RZ, RZ, -R9 ;  /* 0x000000ffff09d224 */ /* 0x000fe200078e0a09 */
[----:B------:R-:W-:Y:S02]  /*6550*/  ISETP.GE.AND P5, PT, R14, RZ, PT ;  /* 0x000000ff0e00720c */ /* 0x000fe40003fa6270 */
[----:B------:R-:W-:-:S02]  /*6560*/  IABS R14, R14 ;  /* 0x0000000e000e7213 */ /* 0x000fc40000000000 */
[----:B------:R0:W-:Y:S01]  /*6570*/  STL [R1+0x20c], R9 ;  /* 0x00020c0901007387 */ /* 0x0001e20000100800 */
[----:B------:R-:W-:Y:S02]  /*6580*/  ISETP.GT.U32.AND P6, PT, R5, R15, PT ;  /* 0x0000000f0500720c */ /* 0x000fe40003fc4070 */
[----:B------:R-:W-:Y:S01]  /*6590*/  IMAD.HI.U32 R8, R27, R14, RZ ;  /* 0x0000000e1b087227 */ /* 0x000fe200078e00ff */
[----:B------:R-:W-:-:S03]  /*65a0*/  IADD3 R13, R6, 0x88, RZ ;  /* 0x00000088060d7810 */ /* 0x000fc60007ffe0ff */
[----:B0-----:R-:W-:Y:S01]  /*65b0*/  IMAD.MOV.U32 R9, RZ, RZ, R2 ;  /* 0x000000ffff097224 */ /* 0x001fe200078e0002 */
[C---:B------:R-:W-:Y:S01]  /*65c0*/  IADD3 R11, R6.reuse, 0x89, RZ ;  /* 0x00000089060b7810 */ /* 0x040fe20007ffe0ff */
[----:B------:R-:W-:Y:S02]  /*65d0*/  IMAD.MOV R4, RZ, RZ, -R8 ;  /* 0x000000ffff047224 */ /* 0x000fe400078e0a08 */
[----:B------:R-:W-:Y:S01]  /*65e0*/  @!P3 IMAD.MOV R9, RZ, RZ, -R9 ;  /* 0x000000ffff09b224 */ /* 0x000fe200078e0a09 */
[----:B------:R-:W-:Y:S01]  /*65f0*/  ISETP.GE.AND P3, PT, R13, RZ, PT ;  /* 0x000000ff0d00720c */ /* 0x000fe20003f66270 */
[----:B------:R-:W-:Y:S01]  /*6600*/  @!P1 IMAD.IADD R3, R3, 0x1, -R5 ;  /* 0x0000000103039824 */ /* 0x000fe200078e0a05 */
[----:B------:R-:W-:Y:S02]  /*6610*/  IADD3 R0, R6, 0x87, RZ ;  /* 0x0000008706007810 */ /* 0x000fe40007ffe0ff */
[----:B------:R-:W-:Y:S01]  /*6620*/  IABS R13, R13 ;  /* 0x0000000d000d7213 */ /* 0x000fe20000000000 */
[----:B------:R-:W-:Y:S01]  /*6630*/  IMAD R14, R5, R4, R14 ;  /* 0x00000004050e7224 */ /* 0x000fe200078e020e */
[----:B------:R-:W-:-:S02]  /*6640*/  ISETP.GE.AND P4, PT, R11, RZ, PT ;  /* 0x000000ff0b00720c */ /* 0x000fc40003f86270 */
[----:B------:R-:W-:Y:S01]  /*6650*/  IABS R11, R11 ;  /* 0x0000000b000b7213 */ /* 0x000fe20000000000 */
[----:B------:R-:W-:Y:S01]  /*6660*/  IMAD.HI.U32 R4, R27, R13, RZ ;  /* 0x0000000d1b047227 */ /* 0x000fe200078e00ff */
[----:B------:R-:W-:Y:S02]  /*6670*/  IABS R12, R0 ;  /* 0x00000000000c7213 */ /* 0x000fe40000000000 */
[----:B------:R-:W-:Y:S01]  /*6680*/  ISETP.GT.U32.AND P1, PT, R5, R3, PT ;  /* 0x000000030500720c */ /* 0x000fe20003f24070 */
[----:B------:R-:W-:Y:S01]  /*6690*/  @!P6 IMAD.IADD R15, R15, 0x1, -R5 ;  /* 0x000000010f0fe824 */ /* 0x000fe200078e0a05 */
[----:B------:R-:W-:Y:S01]  /*66a0*/  ISETP.GT.U32.AND P6, PT, R5, R14, PT ;  /* 0x0000000e0500720c */ /* 0x000fe20003fc4070 */
[----:B------:R-:W-:-:S04]  /*66b0*/  IMAD.HI.U32 R2, R27, R11, RZ ;  /* 0x0000000b1b027227 */ /* 0x000fc800078e00ff */
[----:B------:R-:W-:-:S04]  /*66c0*/  IMAD.HI.U32 R8, R27, R12, RZ ;  /* 0x0000000c1b087227 */ /* 0x000fc800078e00ff */
[----:B------:R-:W-:Y:S02]  /*66d0*/  IMAD.MOV R4, RZ, RZ, -R4 ;  /* 0x000000ffff047224 */ /* 0x000fe400078e0a04 */
[----:B------:R-:W-:Y:S02]  /*66e0*/  IMAD.MOV R2, RZ, RZ, -R2 ;  /* 0x000000ffff027224 */ /* 0x000fe400078e0a02 */
[----:B------:R-:W-:Y:S02]  /*66f0*/  IMAD.MOV R8, RZ, RZ, -R8 ;  /* 0x000000ffff087224 */ /* 0x000fe400078e0a08 */
[C---:B------:R-:W-:Y:S01]  /*6700*/  IMAD R13, R5.reuse, R4, R13 ;  /* 0x00000004050d7224 */ /* 0x040fe200078e020d */
[----:B------:R-:W-:Y:S01]  /*6710*/  STL [R1+0x210], R10 ;  /* 0x0002100a01007387 */ /* 0x000fe20000100800 */
[C---:B------:R-:W-:Y:S02]  /*6720*/  IMAD R11, R5.reuse, R2, R11 ;  /* 0x00000002050b7224 */ /* 0x040fe400078e020b */
[----:B------:R-:W-:Y:S01]  /*6730*/  IMAD R12, R5, R8, R12 ;  /* 0x00000008050c7224 */ /* 0x000fe200078e020c */
[----:B------:R0:W-:Y:S01]  /*6740*/  STL [R1+0x220], R9 ;  /* 0x0002200901007387 */ /* 0x0001e20000100800 */
[--C-:B------:R-:W-:Y:S01]  /*6750*/  @!P1 IMAD.IADD R3, R3, 0x1, -R5.reuse ;  /* 0x0000000103039824 */ /* 0x100fe200078e0a05 */
[C---:B------:R-:W-:Y:S01]  /*6760*/  ISETP.GT.U32.AND P1, PT, R5.reuse, R13, PT ;  /* 0x0000000d0500720c */ /* 0x040fe20003f24070 */
[----:B------:R-:W-:Y:S01]  /*6770*/  @!P6 IMAD.IADD R14, R14, 0x1, -R5 ;  /* 0x000000010e0ee824 */ /* 0x000fe200078e0a05 */
[----:B------:R-:W-:Y:S01]  /*6780*/  ISETP.GT.U32.AND P6, PT, R5, R12, PT ;  /* 0x0000000c0500720c */ /* 0x000fe20003fc4070 */
[----:B0-----:R-:W-:-:S04]  /*6790*/  IMAD.MOV.U32 R9, RZ, RZ, R15 ;  /* 0x000000ffff097224 */ /* 0x001fc800078e000f */
[----:B------:R-:W-:Y:S01]  /*67a0*/  @!P2 IMAD.MOV R9, RZ, RZ, -R9 ;  /* 0x000000ffff09a224 */ /* 0x000fe200078e0a09 */
[----:B------:R-:W-:Y:S02]  /*67b0*/  ISETP.GT.U32.AND P2, PT, R5, R11, PT ;  /* 0x0000000b0500720c */ /* 0x000fe40003f44070 */
[C---:B------:R-:W-:Y:S02]  /*67c0*/  IADD3 R20, R6.reuse, 0x86, RZ ;  /* 0x0000008606147810 */ /* 0x040fe40007ffe0ff */
[----:B------:R-:W-:Y:S01]  /*67d0*/  IADD3 R17, R6, 0x85, RZ ;  /* 0x0000008506117810 */ /* 0x000fe20007ffe0ff */
[--C-:B------:R-:W-:Y:S01]  /*67e0*/  @!P1 IMAD.IADD R13, R13, 0x1, -R5.reuse ;  /* 0x000000010d0d9824 */ /* 0x100fe200078e0a05 */
[----:B------:R-:W-:Y:S02]  /*67f0*/  IABS R2, R20 ;  /* 0x0000001400027213 */ /* 0x000fe40000000000 */
[----:B------:R-:W-:Y:S01]  /*6800*/  IABS R16, R17 ;  /* 0x0000001100107213 */ /* 0x000fe20000000000 */
[----:B------:R0:W-:Y:S01]  /*6810*/  STL [R1+0x218], R9 ;  /* 0x0002180901007387 */ /* 0x0001e20000100800 */
[----:B------:R-:W-:Y:S01]  /*6820*/  @!P6 IMAD.IADD R12, R12, 0x1, -R5 ;  /* 0x000000010c0ce824 */ /* 0x000fe200078e0a05 */
[----:B------:R-:W-:-:S02]  /*6830*/  ISETP.GT.U32.AND P6, PT, R5, R13, PT ;  /* 0x0000000d0500720c */ /* 0x000fc40003fc4070 */
[----:B------:R-:W-:Y:S01]  /*6840*/  @!P2 IMAD.IADD R11, R11, 0x1, -R5 ;  /* 0x000000010b0ba824 */ /* 0x000fe200078e0a05 */
[----:B------:R-:W-:Y:S01]  /*6850*/  ISETP.GT.U32.AND P2, PT, R5, R14, PT ;  /* 0x0000000e0500720c */ /* 0x000fe20003f44070 */
[----:B------:R-:W-:-:S04]  /*6860*/  IMAD.HI.U32 R4, R27, R2, RZ ;  /* 0x000000021b047227 */ /* 0x000fc800078e00ff */
[----:B0-----:R-:W-:Y:S02]  /*6870*/  IMAD.MOV.U32 R9, RZ, RZ, R3 ;  /* 0x000000ffff097224 */ /* 0x001fe400078e0003 */
[----:B------:R-:W-:-:S04]  /*6880*/  IMAD.HI.U32 R3, R27, R16, RZ ;  /* 0x000000101b037227 */ /* 0x000fc800078e00ff */
[----:B------:R-:W-:Y:S02]  /*6890*/  IMAD.MOV R4, RZ, RZ, -R4 ;  /* 0x000000ffff047224 */ /* 0x000fe400078e0a04 */
[----:B------:R-:W-:Y:S02]  /*68a0*/  IMAD.MOV R3, RZ, RZ, -R3 ;  /* 0x000000ffff037224 */ /* 0x000fe400078e0a03 */
[----:B------:R-:W-:Y:S01]  /*68b0*/  @!P0 IMAD.MOV R9, RZ, RZ, -R9 ;  /* 0x000000ffff098224 */ /* 0x000fe200078e0a09 */
[C---:B------:R-:W-:Y:S01]  /*68c0*/  ISETP.GT.U32.AND P0, PT, R5.reuse, R12, PT ;  /* 0x0000000c0500720c */ /* 0x040fe20003f04070 */
[C---:B------:R-:W-:Y:S01]  /*68d0*/  IMAD R2, R5.reuse, R4, R2 ;  /* 0x0000000405027224 */ /* 0x040fe200078e0202 */
[C---:B------:R-:W-:Y:S01]  /*68e0*/  ISETP.GT.U32.AND P1, PT, R5.reuse, R11, PT ;  /* 0x0000000b0500720c */ /* 0x040fe20003f24070 */
[C---:B------:R-:W-:Y:S02]  /*68f0*/  IMAD R16, R5.reuse, R3, R16 ;  /* 0x0000000305107224 */ /* 0x040fe400078e0210 */
[--C-:B------:R-:W-:Y:S01]  /*6900*/  @!P2 IMAD.IADD R14, R14, 0x1, -R5.reuse ;  /* 0x000000010e0ea824 */ /* 0x100fe200078e0a05 */
[----:B------:R-:W-:Y:S01]  /*6910*/  ISETP.GT.U32.AND P2, PT, R5, R2, PT ;  /* 0x000000020500720c */ /* 0x000fe20003f44070 */
[----:B------:R-:W-:Y:S01]  /*6920*/  @!P6 IMAD.IADD R13, R13, 0x1, -R5 ;  /* 0x000000010d0de824 */ /* 0x000fe200078e0a05 */
[----:B------:R-:W-:-:S02]  /*6930*/  ISETP.GT.U32.AND P6, PT, R5, R16, PT ;  /* 0x000000100500720c */ /* 0x000fc40003fc4070 */
[C---:B------:R-:W-:Y:S02]  /*6940*/  IADD3 R3, R6.reuse, 0x82, RZ ;  /* 0x0000008206037810 */ /* 0x040fe40007ffe0ff */
[----:B------:R-:W-:Y:S01]  /*6950*/  IADD3 R8, R6, 0x84, RZ ;  /* 0x0000008406087810 */ /* 0x000fe20007ffe0ff */
[--C-:B------:R-:W-:Y:S01]  /*6960*/  @!P0 IMAD.IADD R12, R12, 0x1, -R5.reuse ;  /* 0x000000010c0c8824 */ /* 0x100fe200078e0a05 */
[----:B------:R-:W-:Y:S01]  /*6970*/  ISETP.GE.AND P0, PT, R20, RZ, PT ;  /* 0x000000ff1400720c */ /* 0x000fe20003f06270 */
[--C-:B------:R-:W-:Y:S01]  /*6980*/  @!P1 IMAD.IADD R11, R11, 0x1, -R5.reuse ;  /* 0x000000010b0b9824 */ /* 0x100fe200078e0a05 */
[----:B------:R-:W-:Y:S01]  /*6990*/  IABS R20, R3 ;  /* 0x0000000300147213 */ /* 0x000fe20000000000 */
[----:B------:R0:W-:Y:S01]  /*69a0*/  STL [R1+0x214], R9 ;  /* 0x0002140901007387 */ /* 0x0001e20000100800 */
[----:B------:R-:W-:Y:S01]  /*69b0*/  IABS R19, R8 ;  /* 0x0000000800137213 */ /* 0x000fe20000000000 */
[--C-:B------:R-:W-:Y:S01]  /*69c0*/  @!P2 IMAD.IADD R2, R2, 0x1, -R5.reuse ;  /* 0x000000010202a824 */ /* 0x100fe200078e0a05 */
[----:B------:R-:W-:Y:S01]  /*69d0*/  ISETP.GE.AND P2, PT, R17, RZ, PT ;  /* 0x000000ff1100720c */ /* 0x000fe20003f46270 */
[----:B------:R-:W-:-:S02]  /*69e0*/  @!P6 IMAD.IADD R16, R16, 0x1, -R5 ;  /* 0x000000011010e824 */ /* 0x000fc400078e0a05 */
[----:B------:R-:W-:Y:S02]  /*69f0*/  IMAD.MOV.U32 R17, RZ, RZ, R20 ;  /* 0x000000ffff117224 */ /* 0x000fe400078e0014 */
[----:B0-----:R-:W-:Y:S01]  /*6a00*/  IMAD.MOV.U32 R9, RZ, RZ, R11 ;  /* 0x000000ffff097224 */ /* 0x001fe200078e000b */
[----:B------:R-:W-:Y:S01]  /*6a10*/  IADD3 R4, R6, 0x83, RZ ;  /* 0x0000008306047810 */ /* 0x000fe20007ffe0ff */
[----:B------:R-:W-:-:S04]  /*6a20*/  IMAD.HI.U32 R15, R27, R19, RZ ;  /* 0x000000131b0f7227 */ /* 0x000fc800078e00ff */
[----:B------:R-:W-:Y:S01]  /*6a30*/  @!P4 IMAD.MOV R9, RZ, RZ, -R9 ;  /* 0x000000ffff09c224 */ /* 0x000fe200078e0a09 */
[----:B------:R-:W-:Y:S01]  /*6a40*/  ISETP.GT.U32.AND P4, PT, R5, R16, PT ;  /* 0x000000100500720c */ /* 0x000fe20003f84070 */
[----:B------:R-:W-:Y:S02]  /*6a50*/  IMAD.MOV.U32 R10, RZ, RZ, R14 ;  /* 0x000000ffff0a7224 */ /* 0x000fe400078e000e */
[----:B------:R-:W-:Y:S01]  /*6a60*/  IMAD.HI.U32 R14, R27, R17, RZ ;  /* 0x000000111b0e7227 */ /* 0x000fe200078e00ff */
[----:B------:R-:W-:-:S03]  /*6a70*/  IABS R18, R4 ;  /* 0x0000000400127213 */ /* 0x000fc60000000000 */
[----:B------:R-:W-:Y:S02]  /*6a80*/  IMAD.MOV R15, RZ, RZ, -R15 ;  /* 0x000000ffff0f7224 */ /* 0x000fe400078e0a0f */
[----:B------:R-:W-:Y:S01]  /*6a90*/  @!P5 IMAD.MOV R10, RZ, RZ, -R10 ;  /* 0x000000ffff0ad224 */ /* 0x000fe200078e0a0a */
[C---:B------:R-:W-:Y:S01]  /*6aa0*/  ISETP.GT.U32.AND P5, PT, R5.reuse, R2, PT ;  /* 0x000000020500720c */ /* 0x040fe20003fa4070 */
[----:B------:R-:W-:Y:S01]  /*6ab0*/  IMAD.MOV R11, RZ, RZ, -R14 ;  /* 0x000000ffff0b7224 */ /* 0x000fe200078e0a0e */
[----:B------:R-:W-:Y:S01]  /*6ac0*/  ISETP.GE.AND P1, PT, R0, RZ, PT ;  /* 0x000000ff0000720c */ /* 0x000fe20003f26270 */
[C---:B------:R-:W-:Y:S02]  /*6ad0*/  IMAD R19, R5.reuse, R15, R19 ;  /* 0x0000000f05137224 */ /* 0x040fe400078e0213 */
[----:B------:R-:W-:Y:S02]  /*6ae0*/  IMAD R17, R5, R11, R17 ;  /* 0x0000000b05117224 */ /* 0x000fe400078e0211 */
[----:B------:R-:W-:Y:S01]  /*6af0*/  IMAD.HI.U32 R0, R27, R18, RZ ;  /* 0x000000121b007227 */ /* 0x000fe200078e00ff */
[----:B------:R-:W-:-:S03]  /*6b00*/  ISETP.GT.U32.AND P6, PT, R5, R19, PT ;  /* 0x000000130500720c */ /* 0x000fc60003fc4070 */
[--C-:B------:R-:W-:Y:S01]  /*6b10*/  @!P4 IMAD.IADD R16, R16, 0x1, -R5.reuse ;  /* 0x000000011010c824 */ /* 0x100fe200078e0a05 */
[C---:B------:R-:W-:Y:S01]  /*6b20*/  ISETP.GT.U32.AND P4, PT, R5.reuse, R17, PT ;  /* 0x000000110500720c */ /* 0x040fe20003f84070 */
[----:B------:R-:W-:Y:S01]  /*6b30*/  IMAD.MOV R0, RZ, RZ, -R0 ;  /* 0x000000ffff007224 */ /* 0x000fe200078e0a00 */
[----:B------:R0:W-:Y:S01]  /*6b40*/  STL [R1+0x1ec], R10 ;  /* 0x0001ec0a01007387 */ /* 0x0001e20000100800 */
[----:B------:R-:W-:Y:S02]  /*6b50*/  @!P5 IMAD.IADD R2, R2, 0x1, -R5 ;  /* 0x000000010202d824 */ /* 0x000fe400078e0a05 */
[----:B------:R-:W-:Y:S01]  /*6b60*/  IMAD R18, R5, R0, R18 ;  /* 0x0000000005127224 */ /* 0x000fe200078e0212 */
[----:B------:R1:W-:Y:S01]  /*6b70*/  STL [R1+0x1f0], R9 ;  /* 0x0001f00901007387 */ /* 0x0003e20000100800 */
[----:B0-----:R-:W-:Y:S02]  /*6b80*/  IMAD.MOV.U32 R10, RZ, RZ, R13 ;  /* 0x000000ffff0a7224 */ /* 0x001fe400078e000d */
[----:B-1----:R-:W-:-:S02]  /*6b90*/  IMAD.MOV.U32 R9, RZ, RZ, R12 ;  /* 0x000000ffff097224 */ /* 0x002fc400078e000c */
[----:B------:R-:W-:Y:S01]  /*6ba0*/  @!P3 IMAD.MOV R10, RZ, RZ, -R10 ;  /* 0x000000ffff0ab224 */ /* 0x000fe200078e0a0a */
[----:B------:R-:W-:Y:S01]  /*6bb0*/  ISETP.GE.AND P3, PT, R8, RZ, PT ;  /* 0x000000ff0800720c */ /* 0x000fe20003f66270 */
[----:B------:R-:W-:Y:S01]  /*6bc0*/  @!P1 IMAD.MOV R9, RZ, RZ, -R9 ;  /* 0x000000ffff099224 */ /* 0x000fe200078e0a09 */
[----:B------:R-:W-:Y:S01]  /*6bd0*/  ISETP.GT.U32.AND P1, PT, R5, R18, PT ;  /* 0x000000120500720c */ /* 0x000fe20003f24070 */
[----:B------:R-:W-:Y:S01]  /*6be0*/  IMAD.MOV.U32 R8, RZ, RZ, R2 ;  /* 0x000000ffff087224 */ /* 0x000fe200078e0002 */
[----:B------:R-:W-:Y:S02]  /*6bf0*/  ISETP.GE.AND P5, PT, R4, RZ, PT ;  /* 0x000000ff0400720c */ /* 0x000fe40003fa6270 */
[C---:B------:R-:W-:Y:S01]  /*6c00*/  IADD3 R4, R6.reuse, 0x80, RZ ;  /* 0x0000008006047810 */ /* 0x040fe20007ffe0ff */
[--C-:B------:R-:W-:Y:S01]  /*6c10*/  @!P6 IMAD.IADD R19, R19, 0x1, -R5.reuse ;  /* 0x000000011313e824 */ /* 0x100fe200078e0a05 */
[----:B------:R-:W-:Y:S01]  /*6c20*/  ISETP.GE.AND P6, PT, R3, RZ, PT ;  /* 0x000000ff0300720c */ /* 0x000fe20003fc6270 */
[----:B------:R-:W-:Y:S01]  /*6c30*/  @!P0 IMAD.MOV R8, RZ, RZ, -R8 ;  /* 0x000000ffff088224 */ /* 0x000fe200078e0a08 */
[----:B------:R-:W-:Y:S01]  /*6c40*/  IABS R3, R4 ;  /* 0x0000000400037213 */ /* 0x000fe20000000000 */
[----:B------:R-:W-:Y:S01]  /*6c50*/  @!P4 IMAD.IADD R17, R17, 0x1, -R5 ;  /* 0x000000011111c824 */ /* 0x000fe200078e0a05 */
[----:B------:R-:W-:Y:S01]  /*6c60*/  IADD3 R0, R6, 0x81, RZ ;  /* 0x0000008106007810 */ /* 0x000fe20007ffe0ff */
[----:B------:R-:W-:Y:S03]  /*6c70*/  STL [R1+0x1f4], R10 ;  /* 0x0001f40a01007387 */ /* 0x000fe60000100800 */
[----:B------:R-:W-:Y:S01]  /*6c80*/  ISETP.GT.U32.AND P4, PT, R5, R17, PT ;  /* 0x000000110500720c */ /* 0x000fe20003f84070 */
[----:B------:R-:W-:Y:S01]  /*6c90*/  STL [R1+0x1f8], R9 ;  /* 0x0001f80901007387 */ /* 0x000fe20000100800 */
[----:B------:R-:W-:-:S03]  /*6ca0*/  IABS R14, R0 ;  /* 0x00000000000e7213 */ /* 0x000fc60000000000 */
[----:B------:R0:W-:Y:S01]  /*6cb0*/  STL [R1+0x200], R8 ;  /* 0x0002000801007387 */ /* 0x0001e20000100800 */
[----:B------:R-:W-:Y:S01]  /*6cc0*/  @!P1 IMAD.IADD R18, R18, 0x1, -R5 ;  /* 0x0000000112129824 */ /* 0x000fe200078e0a05 */
[----:B------:R-:W-:Y:S01]  /*6cd0*/  ISETP.GT.U32.AND P1, PT, R5, R19, PT ;  /* 0x000000130500720c */ /* 0x000fe20003f24070 */
[----:B------:R-:W-:-:S04]  /*6ce0*/  IMAD.HI.U32 R11, R27, R14, RZ ;  /* 0x0000000e1b0b7227 */ /* 0x000fc800078e00ff */
[----:B0-----:R-:W-:-:S04]  /*6cf0*/  IMAD.HI.U32 R8, R27, R3, RZ ;  /* 0x000000031b087227 */ /* 0x001fc800078e00ff */
[----:B------:R-:W-:Y:S02]  /*6d00*/  IMAD.MOV R8, RZ, RZ, -R8 ;  /* 0x000000ffff087224 */ /* 0x000fe400078e0a08 */
[----:B------:R-:W-:Y:S02]  /*6d10*/  IMAD.MOV R11, RZ, RZ, -R11 ;  /* 0x000000ffff0b7224 */ /* 0x000fe400078e0a0b */
[----:B------:R-:W-:Y:S02]  /*6d20*/  IMAD R3, R5, R8, R3 ;  /* 0x0000000805037224 */ /* 0x000fe400078e0203 */
[--C-:B------:R-:W-:Y:S02]  /*6d30*/  @!P4 IMAD.IADD R17, R17, 0x1, -R5.reuse ;  /* 0x000000011111c824 */ /* 0x100fe400078e0a05 */
[C---:B------:R-:W-:Y:S01]  /*6d40*/  IMAD R14, R5.reuse, R11, R14 ;  /* 0x0000000b050e7224 */ /* 0x040fe200078e020e */
[----:B------:R-:W-:Y:S01]  /*6d50*/  ISETP.GT.U32.AND P4, PT, R5, R3, PT ;  /* 0x000000030500720c */ /* 0x000fe20003f84070 */
[----:B------:R-:W-:Y:S01]  /*6d60*/  @!P1 IMAD.IADD R19, R19, 0x1, -R5 ;  /* 0x0000000113139824 */ /* 0x000fe200078e0a05 */
[----:B------:R-:W-:-:S02]  /*6d70*/  ISETP.GT.U32.AND P0, PT, R5, R18, PT ;  /* 0x000000120500720c */ /* 0x000fc40003f04070 */
[----:B------:R-:W-:Y:S01]  /*6d80*/  ISETP.GT.U32.AND P1, PT, R5, R14, PT ;  /* 0x0000000e0500720c */ /* 0x000fe20003f24070 */
[----:B------:R-:W-:Y:S01]  /*6d90*/  IMAD.MOV.U32 R10, RZ, RZ, R16 ;  /* 0x000000ffff0a7224 */ /* 0x000fe200078e0010 */
[C---:B------:R-:W-:Y:S01]  /*6da0*/  IADD3 R8, R6.reuse, 0x7d, RZ ;  /* 0x0000007d06087810 */ /* 0x040fe20007ffe0ff */
[----:B------:R-:W-:Y:S01]  /*6db0*/  IMAD.MOV.U32 R9, RZ, RZ, R19 ;  /* 0x000000ffff097224 */ /* 0x000fe200078e0013 */
[----:B------:R-:W-:Y:S01]  /*6dc0*/  IADD3 R12, R6, 0x7f, RZ ;  /* 0x0000007f060c7810 */ /* 0x000fe20007ffe0ff */
[----:B------:R-:W-:Y:S01]  /*6dd0*/  @!P2 IMAD.MOV R10, RZ, RZ, -R10 ;  /* 0x000000ffff0aa224 */ /* 0x000fe200078e0a0a */
[----:B------:R-:W-:-:S03]  /*6de0*/  IABS R13, R8 ;  /* 0x00000008000d7213 */ /* 0x000fc60000000000 */
[--C-:B------:R-:W-:Y:S01]  /*6df0*/  @!P4 IMAD.IADD R3, R3, 0x1, -R5.reuse ;  /* 0x000000010303c824 */ /* 0x100fe200078e0a05 */
[----:B------:R-:W-:Y:S01]  /*6e00*/  IADD3 R2, R6, 0x7e, RZ ;  /* 0x0000007e06027810 */ /* 0x000fe20007ffe0ff */
[----:B------:R-:W-:Y:S01]  /*6e10*/  @!P0 IMAD.IADD R18, R18, 0x1, -R5 ;  /* 0x0000000112128824 */ /* 0x000fe200078e0a05 */
[----:B------:R-:W-:Y:S01]  /*6e20*/  IABS R15, R12 ;  /* 0x0000000c000f7213 */ /* 0x000fe20000000000 */
[----:B------:R-:W-:Y:S01]  /*6e30*/  @!P3 IMAD.MOV R9, RZ, RZ, -R9 ;  /* 0x000000ffff09b224 */ /* 0x000fe200078e0a09 */
[----:B------:R-:W-:Y:S01]  /*6e40*/  ISETP.GT.U32.AND P3, PT, R5, R3, PT ;  /* 0x000000030500720c */ /* 0x000fe20003f64070 */
[----:B------:R-:W-:Y:S01]  /*6e50*/  @!P1 IMAD.IADD R14, R14, 0x1, -R5 ;  /* 0x000000010e0e9824 */ /* 0x000fe200078e0a05 */
[----:B------:R-:W-:Y:S01]  /*6e60*/  IABS R11, R2 ;  /* 0x00000002000b7213 */ /* 0x000fe20000000000 */
[C---:B------:R-:W-:Y:S01]  /*6e70*/  IMAD.HI.U32 R16, R27.reuse, R13, RZ ;  /* 0x0000000d1b107227 */ /* 0x040fe200078e00ff */
[----:B------:R0:W-:Y:S03]  /*6e80*/  STL [R1+0x17c], R10 ;  /* 0x00017c0a01007387 */ /* 0x0001e60000100800 */
[----:B------:R-:W-:Y:S01]  /*6e90*/  IMAD.HI.U32 R20, R27, R15, RZ ;  /* 0x0000000f1b147227 */ /* 0x000fe200078e00ff */
[----:B------:R-:W-:-:S02]  /*6ea0*/  ISETP.GT.U32.AND P2, PT, R5, R14, PT ;  /* 0x0000000e0500720c */ /* 0x000fc40003f44070 */
[----:B------:R-:W-:Y:S01]  /*6eb0*/  ISETP.GE.AND P0, PT, R0, RZ, PT ;  /* 0x000000ff0000720c */ /* 0x000fe20003f06270 */
[----:B------:R-:W-:Y:S02]  /*6ec0*/  IMAD.MOV R16, RZ, RZ, -R16 ;  /* 0x000000ffff107224 */ /* 0x000fe400078e0a10 */
[----:B0-----:R-:W-:Y:S02]  /*6ed0*/  IMAD.MOV.U32 R10, RZ, RZ, R18 ;  /* 0x000000ffff0a7224 */ /* 0x001fe400078e0012 */
[----:B------:R-:W-:-:S04]  /*6ee0*/  IMAD.HI.U32 R0, R27, R11, RZ ;  /* 0x0000000b1b007227 */ /* 0x000fc800078e00ff */
[----:B------:R-:W-:Y:S02]  /*6ef0*/  IMAD.MOV R20, RZ, RZ, -R20 ;  /* 0x000000ffff147224 */ /* 0x000fe400078e0a14 */
[----:B------:R-:W-:Y:S01]  /*6f00*/  @!P5 IMAD.MOV R10, RZ, RZ, -R10 ;  /* 0x000000ffff0ad224 */ /* 0x000fe200078e0a0a */
[----:B------:R-:W-:Y:S01]  /*6f10*/  ISETP.GE.AND P5, PT, R12, RZ, PT ;  /* 0x000000ff0c00720c */ /* 0x000fe20003fa6270 */
[C---:B------:R-:W-:Y:S01]  /*6f20*/  IMAD R12, R5.reuse, R16, R13 ;  /* 0x00000010050c7224 */ /* 0x040fe200078e020d */
[----:B------:R0:W-:Y:S01]  /*6f30*/  STL [R1+0x180], R9 ;  /* 0x0001800901007387 */ /* 0x0001e20000100800 */
[----:B------:R-:W-:Y:S02]  /*6f40*/  IMAD.MOV R0, RZ, RZ, -R0 ;  /* 0x000000ffff007224 */ /* 0x000fe400078e0a00 */
[----:B------:R-:W-:Y:S02]  /*6f50*/  IMAD R15, R5, R20, R15 ;  /* 0x00000014050f7224 */ /* 0x000fe400078e020f */
[----:B------:R-:W-:Y:S01]  /*6f60*/  @!P3 IMAD.IADD R3, R3, 0x1, -R5 ;  /* 0x000000010303b824 */ /* 0x000fe200078e0a05 */
[C---:B------:R-:W-:Y:S01]  /*6f70*/  ISETP.GT.U32.AND P3, PT, R5.reuse, R12, PT ;  /* 0x0000000c0500720c */ /* 0x040fe20003f64070 */
[----:B------:R-:W-:-:S02]  /*6f80*/  IMAD R11, R5, R0, R11 ;  /* 0x00000000050b7224 */ /* 0x000fc400078e020b */
[----:B0-----:R-:W-:Y:S01]  /*6f90*/  IMAD.MOV.U32 R9, RZ, RZ, R17 ;  /* 0x000000ffff097224 */ /* 0x001fe200078e0011 */
[C---:B------:R-:W-:Y:S01]  /*6fa0*/  ISETP.GT.U32.AND P4, PT, R5.reuse, R15, PT ;  /* 0x0000000f0500720c */ /* 0x040fe20003f84070 */
[----:B------:R-:W-:Y:S02]  /*6fb0*/  @!P2 IMAD.IADD R14, R14, 0x1, -R5 ;  /* 0x000000010e0ea824 */ /* 0x000fe400078e0a05 */
[----:B------:R-:W-:Y:S01]  /*6fc0*/  @!P6 IMAD.MOV R9, RZ, RZ, -R9 ;  /* 0x000000ffff09e224 */ /* 0x000fe200078e0a09 */
[----:B------:R-:W-:Y:S01]  /*6fd0*/  STL [R1+0x190], R10 ;  /* 0x0001900a01007387 */ /* 0x000fe20000100800 */
[----:B------:R-:W-:-:S03]  /*6fe0*/  ISETP.GT.U32.AND P6, PT, R5, R11, PT ;  /* 0x0000000b0500720c */ /* 0x000fc60003fc4070 */
[----:B------:R0:W-:Y:S01]  /*6ff0*/  STL [R1+0x1dc], R9 ;  /* 0x0001dc0901007387 */ /* 0x0001e20000100800 */
[----:B------:R-:W-:Y:S02]  /*7000*/  ISETP.GE.AND P2, PT, R2, RZ, PT ;  /* 0x000000ff0200720c */ /* 0x000fe40003f46270 */
[----:B------:R-:W-:Y:S02]  /*7010*/  IADD3 R2, R6, 0x7b, RZ ;  /* 0x0000007b06027810 */ /* 0x000fe40007ffe0ff */
[----:B------:R-:W-:Y:S01]  /*7020*/  ISETP.GE.AND P1, PT, R4, RZ, PT ;  /* 0x000000ff0400720c */ /* 0x000fe20003f26270 */
[----:B0-----:R-:W-:Y:S01]  /*7030*/  IMAD.MOV.U32 R9, RZ, RZ, R14 ;  /* 0x000000ffff097224 */ /* 0x001fe200078e000e */
[----:B------:R-:W-:Y:S01]  /*7040*/  IADD3 R4, R6, 0x7c, RZ ;  /* 0x0000007c06047810 */ /* 0x000fe20007ffe0ff */
[----:B------:R-:W-:Y:S02]  /*7050*/  @!P3 IMAD.IADD R12, R12, 0x1, -R5 ;  /* 0x000000010c0cb824 */ /* 0x000fe400078e0a05 */
[----:B------:R-:W-:Y:S01]  /*7060*/  @!P0 IMAD.MOV R9, RZ, RZ, -R9 ;  /* 0x000000ffff098224 */ /* 0x000fe200078e0a09 */
[----:B------:R-:W-:Y:S01]  /*7070*/  IABS R14, R2 ;  /* 0x00000002000e7213 */ /* 0x000fe20000000000 */
[----:B------:R-:W-:Y:S01]  /*7080*/  @!P4 IMAD.IADD R15, R15, 0x1, -R5 ;  /* 0x000000010f0fc824 */ /* 0x000fe200078e0a05 */
[----:B------:R-:W-:-:S02]  /*7090*/  IABS R0, R4 ;  /* 0x0000000400007213 */ /* 0x000fc40000000000 */
[----:B------:R0:W-:Y:S01]  /*70a0*/  STL [R1+0x1e0], R9 ;  /* 0x0001e00901007387 */ /* 0x0001e20000100800 */
[----:B------:R-:W-:Y:S01]  /*70b0*/  ISETP.GT.U32.AND P3, PT, R5, R12, PT ;  /* 0x0000000c0500720c */ /* 0x000fe20003f64070 */
[----:B------:R-:W-:Y:S01]  /*70c0*/  @!P6 IMAD.IADD R11, R11, 0x1, -R5 ;  /* 0x000000010b0be824 */ /* 0x000fe200078e0a05 */
[----:B------:R-:W-:Y:S01]  /*70d0*/  ISETP.GT.U32.AND P6, PT, R5, R15, PT ;  /* 0x0000000f0500720c */ /* 0x000fe20003fc4070 */
[----:B------:R-:W-:-:S04]  /*70e0*/  IMAD.HI.U32 R13, R27, R0, RZ ;  /* 0x000000001b0d7227 */ /* 0x000fc800078e00ff */
[----:B0-----:R-:W-:Y:S02]  /*70f0*/  IMAD.MOV.U32 R9, RZ, RZ, R3 ;  /* 0x000000ffff097224 */ /* 0x001fe400078e0003 */
[----:B------:R-:W-:-:S04]  /*7100*/  IMAD.HI.U32 R3, R27, R14, RZ ;  /* 0x0000000e1b037227 */ /* 0x000fc800078e00ff */
[----:B------:R-:W-:Y:S02]  /*7110*/  IMAD.MOV R3, RZ, RZ, -R3 ;  /* 0x000000ffff037224 */ /* 0x000fe400078e0a03 */
[----:B------:R-:W-:Y:S01]  /*7120*/  IMAD.MOV R13, RZ, RZ, -R13 ;  /* 0x000000ffff0d7224 */ /* 0x000fe200078e0a0d */
[C---:B------:R-:W-:Y:S01]  /*7130*/  ISETP.GT.U32.AND P0, PT, R5.reuse, R11, PT ;  /* 0x0000000b0500720c */ /* 0x040fe20003f04070 */
[C---:B------:R-:W-:Y:S02]  /*7140*/  IMAD R14, R5.reuse, R3, R14 ;  /* 0x00000003050e7224 */ /* 0x040fe400078e020e */
[----:B------:R-:W-:Y:S01]  /*7150*/  IMAD R0, R5, R13, R0 ;  /* 0x0000000d05007224 */ /* 0x000fe200078e0200 */
[----:B------:R-:W-:Y:S01]  /*7160*/  ISETP.GE.AND P4, PT, R8, RZ, PT ;  /* 0x000000ff0800720c */ /* 0x000fe20003f86270 */
[--C-:B------:R-:W-:Y:S01]  /*7170*/  @!P3 IMAD.IADD R12, R12, 0x1, -R5.reuse ;  /* 0x000000010c0cb824 */ /* 0x100fe200078e0a05 */
[----:B------:R-:W-:Y:S01]  /*7180*/  IADD3 R8, R6, 0x7a, RZ ;  /* 0x0000007a06087810 */ /* 0x000fe20007ffe0ff */
[----:B------:R-:W-:Y:S01]  /*7190*/  @!P6 IMAD.IADD R15, R15, 0x1, -R5 ;  /* 0x000000010f0fe824 */ /* 0x000fe200078e0a05 */
[----:B------:R-:W-:-:S02]  /*71a0*/  ISETP.GT.U32.AND P3, PT, R5, R14, PT ;  /* 0x0000000e0500720c */ /* 0x000fc40003f64070 */
[----:B------:R-:W-:Y:S02]  /*71b0*/  ISETP.GT.U32.AND P6, PT, R5, R0, PT ;  /* 0x000000000500720c */ /* 0x000fe40003fc4070 */
[----:B------:R-:W-:Y:S01]  /*71c0*/  IABS R13, R8 ;  /* 0x00000008000d7213 */ /* 0x000fe20000000000 */
[----:B------:R-:W-:Y:S01]  /*71d0*/  @!P0 IMAD.IADD R11, R11, 0x1, -R5 ;  /* 0x000000010b0b8824 */ /* 0x000fe200078e0a05 */
[----:B------:R-:W-:Y:S01]  /*71e0*/  ISETP.GE.AND P0, PT, R2, RZ, PT ;  /* 0x000000ff0200720c */ /* 0x000fe20003f06270 */
[----:B------:R-:W-:Y:S01]  /*71f0*/  @!P1 IMAD.MOV R9, RZ, RZ, -R9 ;  /* 0x000000ffff099224 */ /* 0x000fe200078e0a09 */
[----:B------:R-:W-:Y:S01]  /*7200*/  IADD3 R2, R6, 0x79, RZ ;  /* 0x0000007906027810 */ /* 0x000fe20007ffe0ff */
[----:B------:R-:W-:Y:S01]  /*7210*/  IMAD.HI.U32 R17, R27, R13, RZ ;  /* 0x0000000d1b117227 */ /* 0x000fe200078e00ff */
[----:B------:R-:W-:Y:S02]  /*7220*/  ISETP.GE.AND P1, PT, R4, RZ, PT ;  /* 0x000000ff0400720c */ /* 0x000fe40003f26270 */
[----:B------:R0:W-:Y:S01]  /*7230*/  STL [R1+0x1e8], R9 ;  /* 0x0001e80901007387 */ /* 0x0001e20000100800 */
[----:B------:R-:W-:Y:S01]  /*7240*/  IMAD.MOV R17, RZ, RZ, -R17 ;  /* 0x000000ffff117224 */ /* 0x000fe200078e0a11 */
[----:B------:R-:W-:Y:S01]  /*7250*/  IABS R4, R2 ;  /* 0x0000000200047213 */ /* 0x000fe20000000000 */
[----:B------:R-:W-:-:S02]  /*7260*/  @!P3 IMAD.IADD R14, R14, 0x1, -R5 ;  /* 0x000000010e0eb824 */ /* 0x000fc400078e0a05 */
[----:B------:R-:W-:Y:S01]  /*7270*/  @!P6 IMAD.IADD R0, R0, 0x1, -R5 ;  /* 0x000000010000e824 */ /* 0x000fe200078e0a05 */
[----:B------:R-:W-:Y:S01]  /*7280*/  ISETP.GE.AND P6, PT, R8, RZ, PT ;  /* 0x000000ff0800720c */ /* 0x000fe20003fc6270 */
[C---:B------:R-:W-:Y:S02]  /*7290*/  IMAD R13, R5.reuse, R17, R13 ;  /* 0x00000011050d7224 */ /* 0x040fe400078e020d */
[----:B0-----:R-:W-:Y:S01]  /*72a0*/  IMAD.MOV.U32 R9, RZ, RZ, R15 ;  /* 0x000000ffff097224 */ /* 0x001fe200078e000f */
[C---:B------:R-:W-:Y:S01]  /*72b0*/  ISETP.GT.U32.AND P3, PT, R5.reuse, R14, PT ;  /* 0x0000000e0500720c */ /* 0x040fe20003f64070 */
[----:B------:R-:W-:Y:S01]  /*72c0*/  IMAD.MOV.U32 R10, RZ, RZ, R11 ;  /* 0x000000ffff0a7224 */ /* 0x000fe200078e000b */
[----:B------:R-:W-:Y:S01]  /*72d0*/  IADD3 R3, R6, 0x78, RZ ;  /* 0x0000007806037810 */ /* 0x000fe20007ffe0ff */
[----:B------:R-:W-:Y:S01]  /*72e0*/  @!P5 IMAD.MOV R9, RZ, RZ, -R9 ;  /* 0x000000ffff09d224 */ /* 0x000fe200078e0a09 */
[----:B------:R-:W-:Y:S01]  /*72f0*/  ISETP.GT.U32.AND P5, PT, R5, R0, PT ;  /* 0x000000000500720c */ /* 0x000fe20003fa4070 */
[----:B------:R-:W-:Y:S01]  /*7300*/  IMAD.HI.U32 R8, R27, R4, RZ ;  /* 0x000000041b087227 */ /* 0x000fe200078e00ff */
[----:B------:R-:W-:-:S03]  /*7310*/  IABS R16, R3 ;  /* 0x0000000300107213 */ /* 0x000fc60000000000 */
[----:B------:R-:W-:Y:S01]  /*7320*/  @!P2 IMAD.MOV R10, RZ, RZ, -R10 ;  /* 0x000000ffff0aa224 */ /* 0x000fe200078e0a0a */
[----:B------:R-:W-:Y:S01]  /*7330*/  ISETP.GT.U32.AND P2, PT, R5, R13, PT ;  /* 0x0000000d0500720c */ /* 0x000fe20003f44070 */
[----:B------:R-:W-:Y:S02]  /*7340*/  IMAD.MOV R8, RZ, RZ, -R8 ;  /* 0x000000ffff087224 */ /* 0x000fe400078e0a08 */
[----:B------:R-:W-:-:S04]  /*7350*/  IMAD.HI.U32 R11, R27, R16, RZ ;  /* 0x000000101b0b7227 */ /* 0x000fc800078e00ff */
[C---:B------:R-:W-:Y:S02]  /*7360*/  IMAD R4, R5.reuse, R8, R4 ;  /* 0x0000000805047224 */ /* 0x040fe400078e0204 */
[----:B------:R-:W-:Y:S02]  /*7370*/  @!P3 IMAD.IADD R14, R14, 0x1, -R5 ;  /* 0x000000010e0eb824 */ /* 0x000fe400078e0a05 */
[----:B------:R-:W-:Y:S01]  /*7380*/  IMAD.MOV R11, RZ, RZ, -R11 ;  /* 0x000000ffff0b7224 */ /* 0x000fe200078e0a0b */
[----:B------:R-:W-:Y:S01]  /*7390*/  ISETP.GT.U32.AND P3, PT, R5, R4, PT ;  /* 0x000000040500720c */ /* 0x000fe20003f64070 */
[--C-:B------:R-:W-:Y:S01]  /*73a0*/  @!P5 IMAD.IADD R0, R0, 0x1, -R5.reuse ;  /* 0x000000010000d824 */ /* 0x100fe200078e0a05 */
[----:B------:R0:W-:Y:S01]  /*73b0*/  STL [R1+0x1e4], R9 ;  /* 0x0001e40901007387 */ /* 0x0001e20000100800 */
[----:B------:R-:W-:Y:S02]  /*73c0*/  @!P2 IMAD.IADD R13, R13, 0x1, -R5 ;  /* 0x000000010d0da824 */ /* 0x000fe400078e0a05 */
[C---:B------:R-:W-:Y:S01]  /*73d0*/  IMAD R16, R5.reuse, R11, R16 ;  /* 0x0000000b05107224 */ /* 0x040fe200078e0210 */
[----:B------:R1:W-:Y:S02]  /*73e0*/  STL [R1+0x1c0], R10 ;  /* 0x0001c00a01007387 */ /* 0x0003e40000100800 */
[----:B------:R-:W-:Y:S01]  /*73f0*/  ISETP.GT.U32.AND P2, PT, R5, R13, PT ;  /* 0x0000000d0500720c */ /* 0x000fe20003f44070 */
[----:B0-----:R-:W-:-:S02]  /*7400*/  IMAD.MOV.U32 R9, RZ, RZ, R12 ;  /* 0x000000ffff097224 */ /* 0x001fc400078e000c */
[----:B-1----:R-:W-:Y:S02]  /*7410*/  IMAD.MOV.U32 R10, RZ, RZ, R0 ;  /* 0x000000ffff0a7224 */ /* 0x002fe400078e0000 */
[----:B------:R-:W-:Y:S02]  /*7420*/  @!P4 IMAD.MOV R9, RZ, RZ, -R9 ;  /* 0x000000ffff09c224 */ /* 0x000fe400078e0a09 */
[----:B------:R-:W-:Y:S01]  /*7430*/  @!P1 IMAD.MOV R10, RZ, RZ, -R10 ;  /* 0x000000ffff0a9224 */ /* 0x000fe200078e0a0a */
[----:B------:R-:W-:Y:S01]  /*7440*/  ISETP.GT.U32.AND P1, PT, R5, R16, PT ;  /* 0x000000100500720c */ /* 0x000fe20003f24070 */
[----:B------:R-:W-:Y:S01]  /*7450*/  @!P3 IMAD.IADD R4, R4, 0x1, -R5 ;  /* 0x000000010404b824 */ /* 0x000fe200078e0a05 */
[----:B------:R0:W-:Y:S01]  /*7460*/  STL [R1+0x1c4], R9 ;  /* 0x0001c40901007387 */ /* 0x0001e20000100800 */
[C---:B------:R-:W-:Y:S02]  /*7470*/  IADD3 R12, R6.reuse, 0x77, RZ ;  /* 0x00000077060c7810 */ /* 0x040fe40007ffe0ff */
[----:B------:R-:W-:-:S02]  /*7480*/  IADD3 R11, R6, 0x76, RZ ;  /* 0x00000076060b7810 */ /* 0x000fc40007ffe0ff */
[----:B------:R-:W-:Y:S01]  /*7490*/  ISETP.GT.U32.AND P3, PT, R5, R4, PT ;  /* 0x000000040500720c */ /* 0x000fe20003f64070 */
[----:B0-----:R-:W-:Y:S01]  /*74a0*/  IMAD.MOV.U32 R9, RZ, RZ, R14 ;  /* 0x000000ffff097224 */ /* 0x001fe200078e000e */
[----:B------:R-:W-:Y:S01]  /*74b0*/  ISETP.GE.AND P5, PT, R3, RZ, PT ;  /* 0x000000ff0300720c */ /* 0x000fe20003fa6270 */
[----:B------:R-:W-:Y:S02]  /*74c0*/  @!P2 IMAD.IADD R13, R13, 0x1, -R5 ;  /* 0x000000010d0da824 */ /* 0x000fe400078e0a05 */
[----:B------:R-:W-:Y:S01]  /*74d0*/  @!P0 IMAD.MOV R9, RZ, RZ, -R9 ;  /* 0x000000ffff098224 */ /* 0x000fe200078e0a09 */
[----:B------:R-:W-:Y:S01]  /*74e0*/  IABS R3, R12 ;  /* 0x0000000c00037213 */ /* 0x000fe20000000000 */
[----:B------:R-:W-:Y:S01]  /*74f0*/  STL [R1+0x1d8], R10 ;  /* 0x0001d80a01007387 */ /* 0x000fe20000100800 */
[----:B------:R-:W-:Y:S01]  /*7500*/  IABS R8, R11 ;  /* 0x0000000b00087213 */ /* 0x000fe20000000000 */
[----:B------:R-:W-:Y:S02]  /*7510*/  @!P1 IMAD.IADD R16, R16, 0x1, -R5 ;  /* 0x0000000110109824 */ /* 0x000fe400078e0a05 */
[----:B------:R0:W-:Y:S01]  /*7520*/  STL [R1+0x1d4], R9 ;  /* 0x0001d40901007387 */ /* 0x0001e20000100800 */
[----:B------:R-:W-:Y:S01]  /*7530*/  ISETP.GE.AND P4, PT, R2, RZ, PT ;  /* 0x000000ff0200720c */ /* 0x000fe20003f86270 */
[----:B------:R-:W-:Y:S01]  /*7540*/  IMAD.HI.U32 R14, R27, R3, RZ ;  /* 0x000000031b0e7227 */ /* 0x000fe200078e00ff */
[----:B------:R-:W-:-:S02]  /*7550*/  ISETP.GE.AND P2, PT, R11, RZ, PT ;  /* 0x000000ff0b00720c */ /* 0x000fc40003f46270 */
[----:B------:R-:W-:Y:S01]  /*7560*/  IADD3 R2, R6, 0x75, RZ ;  /* 0x0000007506027810 */ /* 0x000fe20007ffe0ff */
[----:B------:R-:W-:Y:S01]  /*7570*/  IMAD.HI.U32 R11, R27, R8, RZ ;  /* 0x000000081b0b7227 */ /* 0x000fe200078e00ff */
[----:B------:R-:W-:-:S03]  /*7580*/  ISETP.GT.U32.AND P1, PT, R5, R16, PT ;  /* 0x000000100500720c */ /* 0x000fc60003f24070 */
[----:B0-----:R-:W-:Y:S02]  /*7590*/  IMAD.MOV.U32 R9, RZ, RZ, R13 ;  /* 0x000000ffff097224 */ /* 0x001fe400078e000d */
[----:B------:R-:W-:Y:S02]  /*75a0*/  IMAD.MOV R14, RZ, RZ, -R14 ;  /* 0x000000ffff0e7224 */ /* 0x000fe400078e0a0e */
[----:B------:R-:W-:Y:S01]  /*75b0*/  @!P6 IMAD.MOV R9, RZ, RZ, -R9 ;  /* 0x000000ffff09e224 */ /* 0x000fe200078e0a09 */
[----:B------:R-:W-:Y:S01]  /*75c0*/  IABS R0, R2 ;  /* 0x0000000200007213 */ /* 0x000fe20000000000 */
[----:B------:R-:W-:Y:S02]  /*75d0*/  IMAD.MOV R11, RZ, RZ, -R11 ;  /* 0x000000ffff0b7224 */ /* 0x000fe400078e0a0b */
[----:B------:R-:W-:Y:S01]  /*75e0*/  @!P3 IMAD.IADD R4, R4, 0x1, -R5 ;  /* 0x000000010404b824 */ /* 0x000fe200078e0a05 */
[----:B------:R-:W-:Y:S01]  /*75f0*/  ISETP.GE.AND P6, PT, R2, RZ, PT ;  /* 0x000000ff0200720c */ /* 0x000fe20003fc6270 */
[C---:B------:R-:W-:Y:S01]  /*7600*/  IMAD R3, R5.reuse, R14, R3 ;  /* 0x0000000e05037224 */ /* 0x040fe200078e0203 */
[----:B------:R0:W-:Y:S01]  /*7610*/  STL [R1+0x1cc], R9 ;  /* 0x0001cc0901007387 */ /* 0x0001e20000100800 */
[----:B------:R-:W-:Y:S01]  /*7620*/  IMAD R2, R5, R11, R8 ;  /* 0x0000000b05027224 */ /* 0x000fe200078e0208 */
[----:B------:R-:W-:Y:S01]  /*7630*/  ISETP.GE.AND P0, PT, R12, RZ, PT ;  /* 0x000000ff0c00720c */ /* 0x000fe20003f06270 */
[----:B------:R-:W-:Y:S01]  /*7640*/  IMAD.HI.U32 R12, R27, R0, RZ ;  /* 0x000000001b0c7227 */ /* 0x000fe200078e00ff */
[----:B------:R-:W-:-:S03]  /*7650*/  ISETP.GT.U32.AND P3, PT, R5, R3, PT ;  /* 0x000000030500720c */ /* 0x000fc60003f64070 */
[----:B0-----:R-:W-:Y:S02]  /*7660*/  IMAD.MOV.U32 R9, RZ, RZ, R4 ;  /* 0x000000ffff097224 */ /* 0x001fe400078e0004 */
[----:B------:R-:W-:Y:S02]  /*7670*/  IMAD.MOV R12, RZ, RZ, -R12 ;  /* 0x000000ffff0c7224 */ /* 0x000fe400078e0a0c */
[----:B------:R-:W-:Y:S01]  /*7680*/  @!P4 IMAD.MOV R9, RZ, RZ, -R9 ;  /* 0x000000ffff09c224 */ /* 0x000fe200078e0a09 */
[C---:B------:R-:W-:Y:S01]  /*7690*/  ISETP.GT.U32.AND P4, PT, R5.reuse, R2, PT ;  /* 0x000000020500720c */ /* 0x040fe20003f84070 */
[--C-:B------:R-:W-:Y:S02]  /*76a0*/  @!P1 IMAD.IADD R16, R16, 0x1, -R5.reuse ;  /* 0x0000000110109824 */ /* 0x100fe400078e0a05 */
[----:B------:R-:W-:Y:S01]  /*76b0*/  IMAD R0, R5, R12, R0 ;  /* 0x0000000c05007224 */ /* 0x000fe200078e0200 */
[----:B------:R0:W-:Y:S01]  /*76c0*/  STL [R1+0x1d0], R9 ;  /* 0x0001d00901007387 */ /* 0x0001e20000100800 */
[----:B------:R-:W-:-:S02]  /*76d0*/  @!P3 IMAD.IADD R3, R3, 0x1, -R5 ;  /* 0x000000010303b824 */ /* 0x000fc400078e0a05 */
[----:B0-----:R-:W-:-:S04]  /*76e0*/  IMAD.MOV.U32 R9, RZ, RZ, R16 ;  /* 0x000000ffff097224 */ /* 0x001fc800078e0010 */
[----:B------:R-:W-:Y:S01]  /*76f0*/  @!P5 IMAD.MOV R9, RZ, RZ, -R9 ;  /* 0x000000ffff09d224 */ /* 0x000fe200078e0a09 */
[C---:B------:R-:W-:Y:S01]  /*7700*/  ISETP.GT.U32.AND P5, PT, R5.reuse, R0, PT ;  /* 0x000000000500720c */ /* 0x040fe20003fa4070 */
[----:B------:R-:W-:Y:S01]  /*7710*/  @!P4 IMAD.IADD R2, R2, 0x1, -R5 ;  /* 0x000000010202c824 */ /* 0x000fe200078e0a05 */
[C---:B------:R-:W-:Y:S02]  /*7720*/  ISETP.GT.U32.AND P3, PT, R5.reuse, R3, PT ;  /* 0x000000030500720c */ /* 0x040fe40003f64070 */
[----:B------:R-:W-:Y:S02]  /*7730*/  IADD3 R12, R6, 0x74, RZ ;  /* 0x00000074060c7810 */ /* 0x000fe40007ffe0ff */
[----:B------:R-:W-:Y:S02]  /*7740*/  ISETP.GT.U32.AND P4, PT, R5, R2, PT ;  /* 0x000000020500720c */ /* 0x000fe40003f84070 */
[----:B------:R-:W-:Y:S02]  /*7750*/  ISETP.GE.AND P1, PT, R12, RZ, PT ;  /* 0x000000ff0c00720c */ /* 0x000fe40003f26270 */
[----:B------:R-:W-:-:S03]  /*7760*/  IABS R12, R12 ;  /* 0x0000000c000c7213 */ /* 0x000fc60000000000 */
[--C-:B------:R-:W-:Y:S01]  /*7770*/  @!P5 IMAD.IADD R0, R0, 0x1, -R5.reuse ;  /* 0x000000010000d824 */ /* 0x100fe200078e0a05 */
[C---:B------:R-:W-:Y:S01]  /*7780*/  IADD3 R11, R6.reuse, 0x71, RZ ;  /* 0x00000071060b7810 */ /* 0x040fe20007ffe0ff */
[----:B------:R-:W-:Y:S01]  /*7790*/  IMAD.HI.U32 R16, R27, R12, RZ ;  /* 0x0000000c1b107227 */ /* 0x000fe200078e00ff */
[----:B------:R-:W-:Y:S02]  /*77a0*/  IADD3 R4, R6, 0x73, RZ ;  /* 0x0000007306047810 */ /* 0x000fe40007ffe0ff */
[----:B------:R-:W-:Y:S01]  /*77b0*/  ISETP.GT.U32.AND P5, PT, R5, R0, PT ;  /* 0x000000000500720c */ /* 0x000fe20003fa4070 */
[--C-:B------:R-:W-:Y:S01]  /*77c0*/  @!P3 IMAD.IADD R3, R3, 0x1, -R5.reuse ;  /* 0x000000010303b824 */ /* 0x100fe200078e0a05 */
[----:B------:R-:W-:Y:S01]  /*77d0*/  IABS R15, R11 ;  /* 0x0000000b000f7213 */ /* 0x000fe20000000000 */
[----:B------:R-:W-:Y:S02]  /*77e0*/  @!P4 IMAD.IADD R2, R2, 0x1, -R5 ;  /* 0x000000010202c824 */ /* 0x000fe400078e0a05 */
[----:B------:R-:W-:Y:S01]  /*77f0*/  IMAD.MOV R16, RZ, RZ, -R16 ;  /* 0x000000ffff107224 */ /* 0x000fe200078e0a10 */
[----:B------:R-:W-:Y:S01]  /*7800*/  IABS R13, R4 ;  /* 0x00000004000d7213 */ /* 0x000fe20000000000 */
[----:B------:R0:W-:Y:S01]  /*7810*/  STL [R1+0x1c8], R9 ;  /* 0x0001c80901007387 */ /* 0x0001e20000100800 */
[----:B------:R-:W-:Y:S01]  /*7820*/  IMAD.MOV.U32 R10, RZ, RZ, R3 ;  /* 0x000000ffff0a7224 */ /* 0x000fe200078e0003 */
[----:B------:R-:W-:Y:S01]  /*7830*/  ISETP.GE.AND P3, PT, R4, RZ, PT ;  /* 0x000000ff0400720c */ /* 0x000fe20003f66270 */
[----:B------:R-:W-:-:S02]  /*7840*/  IMAD R12, R5, R16, R12 ;  /* 0x00000010050c7224 */ /* 0x000fc400078e020c */
[----:B------:R-:W-:-:S04]  /*7850*/  IMAD.HI.U32 R4, R27, R15, RZ ;  /* 0x0000000f1b047227 */ /* 0x000fc800078e00ff */
[----:B0-----:R-:W-:Y:S02]  /*7860*/  IMAD.MOV.U32 R9, RZ, RZ, R2 ;  /* 0x000000ffff097224 */ /* 0x001fe400078e0002 */
[----:B------:R-:W-:Y:S02]  /*7870*/  @!P0 IMAD.MOV R10, RZ, RZ, -R10 ;  /* 0x000000ffff0a8224 */ /* 0x000fe400078e0a0a */
[----:B------:R-:W-:Y:S01]  /*7880*/  IMAD.HI.U32 R17, R27, R13, RZ ;  /* 0x0000000d1b117227 */ /* 0x000fe200078e00ff */
[----:B------:R-:W-:-:S03]  /*7890*/  IADD3 R8, R6, 0x72, RZ ;  /* 0x0000007206087810 */ /* 0x000fc60007ffe0ff */
[----:B------:R-:W-:Y:S01]  /*78a0*/  @!P2 IMAD.MOV R9, RZ, RZ, -R9 ;  /* 0x000000ffff09a224 */ /* 0x000fe200078e0a09 */
[C---:B------:R-:W-:Y:S01]  /*78b0*/  ISETP.GT.U32.AND P4, PT, R5.reuse, R12, PT ;  /* 0x0000000c0500720c */ /* 0x040fe20003f84070 */
[----:B------:R-:W-:Y:S02]  /*78c0*/  IMAD.MOV R3, RZ, RZ, -R4 ;  /* 0x000000ffff037224 */ /* 0x000fe400078e0a04 */
[----:B------:R-:W-:Y:S01]  /*78d0*/  @!P5 IMAD.IADD R0, R0, 0x1, -R5 ;  /* 0x000000010000d824 */ /* 0x000fe200078e0a05 */
[----:B------:R-:W-:Y:S01]  /*78e0*/  STL [R1+0x1bc], R10 ;  /* 0x0001bc0a01007387 */ /* 0x000fe20000100800 */
[----:B------:R-:W-:Y:S01]  /*78f0*/  IMAD.MOV R17, RZ, RZ, -R17 ;  /* 0x000000ffff117224 */ /* 0x000fe200078e0a11 */
[----:B------:R-:W-:Y:S01]  /*7900*/  IABS R14, R8 ;  /* 0x00000008000e7213 */ /* 0x000fe20000000000 */
[C---:B------:R-:W-:Y:S01]  /*7910*/  IMAD R15, R5.reuse, R3, R15 ;  /* 0x00000003050f7224 */ /* 0x040fe200078e020f */
[----:B------:R0:W-:Y:S01]  /*7920*/  STL [R1+0x1b8], R9 ;  /* 0x0001b80901007387 */ /* 0x0001e20000100800 */
[----:B------:R-:W-:Y:S01]  /*7930*/  IMAD R17, R5, R17, R13 ;  /* 0x0000001105117224 */ /* 0x000fe200078e020d */
[----:B------:R-:W-:Y:S01]  /*7940*/  IADD3 R2, R6, 0x70, RZ ;  /* 0x0000007006027810 */ /* 0x000fe20007ffe0ff */
[----:B------:R-:W-:-:S04]  /*7950*/  IMAD.HI.U32 R18, R27, R14, RZ ;  /* 0x0000000e1b127227 */ /* 0x000fc800078e00ff */
[----:B0-----:R-:W-:Y:S01]  /*7960*/  IMAD.MOV.U32 R9, RZ, RZ, R0 ;  /* 0x000000ffff097224 */ /* 0x001fe200078e0000 */
[----:B------:R-:W-:-:S03]  /*7970*/  ISETP.GT.U32.AND P0, PT, R5, R17, PT ;  /* 0x000000110500720c */ /* 0x000fc60003f04070 */
[----:B------:R-:W-:Y:S01]  /*7980*/  @!P6 IMAD.MOV R9, RZ, RZ, -R9 ;  /* 0x000000ffff09e224 */ /* 0x000fe200078e0a09 */
[C---:B------:R-:W-:Y:S01]  /*7990*/  ISETP.GT.U32.AND P6, PT, R5.reuse, R15, PT ;  /* 0x0000000f0500720c */ /* 0x040fe20003fc4070 */
[----:B------:R-:W-:Y:S01]  /*79a0*/  IMAD.MOV R18, RZ, RZ, -R18 ;  /* 0x000000ffff127224 */ /* 0x000fe200078e0a12 */
[----:B------:R-:W-:Y:S01]  /*79b0*/  IABS R13, R2 ;  /* 0x00000002000d7213 */ /* 0x000fe20000000000 */
[--C-:B------:R-:W-:Y:S01]  /*79c0*/  @!P4 IMAD.IADD R12, R12, 0x1, -R5.reuse ;  /* 0x000000010c0cc824 */ /* 0x100fe200078e0a05 */
[----:B------:R-:W-:Y:S01]  /*79d0*/  ISETP.GE.AND P2, PT, R8, RZ, PT ;  /* 0x000000ff0800720c */ /* 0x000fe20003f46270 */
[----:B------:R-:W-:Y:S01]  /*79e0*/  IMAD R14, R5, R18, R14 ;  /* 0x00000012050e7224 */ /* 0x000fe200078e020e */
[----:B------:R-:W-:Y:S01]  /*79f0*/  IADD3 R3, R6, 0x6f, RZ ;  /* 0x0000006f06037810 */ /* 0x000fe20007ffe0ff */
[----:B------:R-:W-:Y:S01]  /*7a00*/  IMAD.HI.U32 R8, R27, R13, RZ ;  /* 0x0000000d1b087227 */ /* 0x000fe200078e00ff */
[C---:B------:R-:W-:Y:S02]  /*7a10*/  ISETP.GT.U32.AND P4, PT, R5.reuse, R12, PT ;  /* 0x0000000c0500720c */ /* 0x040fe40003f84070 */
[----:B------:R-:W-:Y:S01]  /*7a20*/  ISETP.GT.U32.AND P5, PT, R5, R14, PT ;  /* 0x0000000e0500720c */ /* 0x000fe20003fa4070 */
[----:B------:R-:W-:Y:S01]  /*7a30*/  IMAD.MOV R8, RZ, RZ, -R8 ;  /* 0x000000ffff087224 */ /* 0x000fe200078e0a08 */
[----:B------:R-:W-:Y:S01]  /*7a40*/  IABS R0, R3 ;  /* 0x0000000300007213 */ /* 0x000fe20000000000 */
[----:B------:R-:W-:-:S02]  /*7a50*/  @!P6 IMAD.IADD R15, R15, 0x1, -R5 ;  /* 0x000000010f0fe824 */ /* 0x000fc400078e0a05 */
[----:B------:R-:W-:Y:S02]  /*7a60*/  @!P0 IMAD.IADD R17, R17, 0x1, -R5 ;  /* 0x0000000111118824 */ /* 0x000fe400078e0a05 */
[C---:B------:R-:W-:Y:S01]  /*7a70*/  IMAD R13, R5.reuse, R8, R13 ;  /* 0x00000008050d7224 */ /* 0x040fe200078e020d */
[----:B------:R-:W-:Y:S01]  /*7a80*/  ISETP.GT.U32.AND P6, PT, R5, R15, PT ;  /* 0x0000000f0500720c */ /* 0x000fe20003fc4070 */
[----:B------:R-:W-:Y:S01]  /*7a90*/  IMAD.HI.U32 R8, R27, R0, RZ ;  /* 0x000000001b087227 */ /* 0x000fe200078e00ff */
[----:B------:R-:W-:-:S03]  /*7aa0*/  ISETP.GT.U32.AND P0, PT, R5, R17, PT ;  /* 0x000000110500720c */ /* 0x000fc60003f04070 */
[--C-:B------:R-:W-:Y:S02]  /*7ab0*/  @!P4 IMAD.IADD R12, R12, 0x1, -R5.reuse ;  /* 0x000000010c0cc824 */ /* 0x100fe400078e0a05 */
[----:B------:R-:W-:Y:S02]  /*7ac0*/  IMAD.MOV R8, RZ, RZ, -R8 ;  /* 0x000000ffff087224 */ /* 0x000fe400078e0a08 */
[--C-:B------:R-:W-:Y:S02]  /*7ad0*/  @!P5 IMAD.IADD R14, R14, 0x1, -R5.reuse ;  /* 0x000000010e0ed824 */ /* 0x100fe400078e0a05 */
[----:B------:R-:W-:Y:S02]  /*7ae0*/  IMAD.MOV.U32 R10, RZ, RZ, R12 ;  /* 0x000000ffff0a7224 */ /* 0x000fe400078e000c */
[C---:B------:R-:W-:Y:S01]  /*7af0*/  IMAD R12, R5.reuse, R8, R0 ;  /* 0x00000008050c7224 */ /* 0x040fe200078e0200 */
[----:B------:R-:W-:Y:S01]  /*7b00*/  ISETP.GT.U32.AND P5, PT, R5, R14, PT ;  /* 0x0000000e0500720c */ /* 0x000fe20003fa4070 */
[--C-:B------:R-:W-:Y:S01]  /*7b10*/  @!P6 IMAD.IADD R15, R15, 0x1, -R5.reuse ;  /* 0x000000010f0fe824 */ /* 0x100fe200078e0a05 */
[----:B------:R-:W-:Y:S01]  /*7b20*/  IADD3 R4, R6, 0x6e, RZ ;  /* 0x0000006e06047810 */ /* 0x000fe20007ffe0ff */
[----:B------:R-:W-:Y:S01]  /*7b30*/  @!P0 IMAD.IADD R17, R17, 0x1, -R5 ;  /* 0x0000000111118824 */ /* 0x000fe200078e0a05 */
[----:B------:R-:W-:-:S02]  /*7b40*/  ISETP.GT.U32.AND P6, PT, R5, R12, PT ;  /* 0x0000000c0500720c */ /* 0x000fc40003fc4070 */
[----:B------:R-:W-:Y:S02]  /*7b50*/  ISETP.GT.U32.AND P0, PT, R5, R13, PT ;  /* 0x0000000d0500720c */ /* 0x000fe40003f04070 */
[----:B------:R-:W-:Y:S02]  /*7b60*/  IABS R18, R4 ;  /* 0x0000000400127213 */ /* 0x000fe40000000000 */
[----:B------:R-:W-:Y:S02]  /*7b70*/  ISETP.GE.AND P4, PT, R11, RZ, PT ;  /* 0x000000ff0b00720c */ /* 0x000fe40003f86270 */
[----:B------:R-:W-:Y:S01]  /*7b80*/  IADD3 R0, R6, 0x6d, RZ ;  /* 0x0000006d06007810 */ /* 0x000fe20007ffe0ff */
[----:B------:R-:W-:Y:S01]  /*7b90*/  IMAD.HI.U32 R11, R27, R18, RZ ;  /* 0x000000121b0b7227 */ /* 0x000fe200078e00ff */
[----:B------:R0:W-:Y:S03]  /*7ba0*/  STL [R1+0x1b4], R9 ;  /* 0x0001b40901007387 */ /* 0x0001e60000100800 */
[--C-:B------:R-:W-:Y:S01]  /*7bb0*/  @!P5 IMAD.IADD R14, R14, 0x1, -R5.reuse ;  /* 0x000000010e0ed824 */ /* 0x100fe200078e0a05 */
[----:B------:R-:W-:Y:S01]  /*7bc0*/  ISETP.GE.AND P5, PT, R4, RZ, PT ;  /* 0x000000ff0400720c */ /* 0x000fe20003fa6270 */
[----:B------:R-:W-:Y:S01]  /*7bd0*/  @!P6 IMAD.IADD R12, R12, 0x1, -R5 ;  /* 0x000000010c0ce824 */ /* 0x000fe200078e0a05 */
[----:B------:R-:W-:Y:S01]  /*7be0*/  IABS R4, R0 ;  /* 0x0000000000047213 */ /* 0x000fe20000000000 */
[----:B------:R-:W-:-:S02]  /*7bf0*/  IMAD.MOV R11, RZ, RZ, -R11 ;  /* 0x000000ffff0b7224 */ /* 0x000fc400078e0a0b */
[----:B0-----:R-:W-:Y:S02]  /*7c00*/  IMAD.MOV.U32 R9, RZ, RZ, R17 ;  /* 0x000000ffff097224 */ /* 0x001fe400078e0011 */
[----:B------:R-:W-:Y:S02]  /*7c10*/  @!P0 IMAD.IADD R13, R13, 0x1, -R5 ;  /* 0x000000010d0d8824 */ /* 0x000fe400078e0a05 */
[----:B------:R-:W-:Y:S01]  /*7c20*/  @!P1 IMAD.MOV R10, RZ, RZ, -R10 ;  /* 0x000000ffff0a9224 */ /* 0x000fe200078e0a0a */
[C---:B------:R-:W-:Y:S01]  /*7c30*/  ISETP.GT.U32.AND P6, PT, R5.reuse, R12, PT ;  /* 0x0000000c0500720c */ /* 0x040fe20003fc4070 */
[----:B------:R-:W-:Y:S01]  /*7c40*/  @!P3 IMAD.MOV R9, RZ, RZ, -R9 ;  /* 0x000000ffff09b224 */ /* 0x000fe200078e0a09 */
[----:B------:R-:W-:Y:S01]  /*7c50*/  ISETP.GE.AND P1, PT, R2, RZ, PT ;  /* 0x000000ff0200720c */ /* 0x000fe20003f26270 */
[C---:B------:R-:W-:Y:S01]  /*7c60*/  IMAD R18, R5.reuse, R11, R18 ;  /* 0x0000000b05127224 */ /* 0x040fe200078e0212 */
[----:B------:R-:W-:Y:S01]  /*7c70*/  ISETP.GT.U32.AND P0, PT, R5, R13, PT ;  /* 0x0000000d0500720c */ /* 0x000fe20003f04070 */
[----:B------:R-:W-:Y:S01]  /*7c80*/  IMAD.HI.U32 R11, R27, R4, RZ ;  /* 0x000000041b0b7227 */ /* 0x000fe200078e00ff */
[----:B------:R-:W-:Y:S01]  /*7c90*/  IADD3 R2, R6, 0x6c, RZ ;  /* 0x0000006c06027810 */ /* 0x000fe20007ffe0ff */
[----:B------:R0:W-:Y:S02]  /*7ca0*/  STL [R1+0x1b0], R10 ;  /* 0x0001b00a01007387 */ /* 0x0001e40000100800 */
[----:B------:R-:W-:-:S02]  /*7cb0*/  IMAD.MOV R11, RZ, RZ, -R11 ;  /* 0x000000ffff0b7224 */ /* 0x000fc400078e0a0b */
[----:B------:R1:W-:Y:S01]  /*7cc0*/  STL [R1+0x198], R9 ;  /* 0x0001980901007387 */ /* 0x0003e20000100800 */
[----:B------:R-:W-:Y:S01]  /*7cd0*/  IABS R16, R2 ;  /* 0x0000000200107213 */ /* 0x000fe20000000000 */
[----:B------:R-:W-:Y:S02]  /*7ce0*/  IMAD R4, R5, R11, R4 ;  /* 0x0000000b05047224 */ /* 0x000fe400078e0204 */
[----:B0-----:R-:W-:Y:S02]  /*7cf0*/  IMAD.MOV.U32 R10, RZ, RZ, R14 ;  /* 0x000000ffff0a7224 */ /* 0x001fe400078e000e */
[----:B-1----:R-:W-:-:S04]  /*7d00*/  IMAD.MOV.U32 R9, RZ, RZ, R15 ;  /* 0x000000ffff097224 */ /* 0x002fc800078e000f */
[----:B------:R-:W-:Y:S01]  /*7d10*/  @!P4 IMAD.MOV R9, RZ, RZ, -R9 ;  /* 0x000000ffff09c224 */ /* 0x000fe200078e0a09 */
[----:B------:R-:W-:Y:S01]  /*7d20*/  ISETP.GE.AND P4, PT, R2, RZ, PT ;  /* 0x000000ff0200720c */ /* 0x000fe20003f86270 */
[----:B------:R-:W-:-:S04]  /*7d30*/  IMAD.HI.U32 R2, R27, R16, RZ ;  /* 0x000000101b027227 */ /* 0x000fc800078e00ff */
[----:B------:R-:W-:Y:S02]  /*7d40*/  @!P2 IMAD.MOV R10, RZ, RZ, -R10 ;  /* 0x000000ffff0aa224 */ /* 0x000fe400078e0a0a */
[--C-:B------:R-:W-:Y:S01]  /*7d50*/  @!P6 IMAD.IADD R12, R12, 0x1, -R5.reuse ;  /* 0x000000010c0ce824 */ /* 0x100fe200078e0a05 */
[----:B------:R-:W-:Y:S01]  /*7d60*/  ISETP.GT.U32.AND P6, PT, R5, R4, PT ;  /* 0x000000040500720c */ /* 0x000fe20003fc4070 */
[----:B------:R-:W-:Y:S02]  /*7d70*/  @!P0 IMAD.IADD R13, R13, 0x1, -R5 ;  /* 0x000000010d0d8824 */ /* 0x000fe400078e0a05 */
[----:B------:R-:W-:Y:S01]  /*7d80*/  IMAD.MOV R2, RZ, RZ, -R2 ;  /* 0x000000ffff027224 */ /* 0x000fe200078e0a02 */
[----:B------:R0:W-:Y:S03]  /*7d90*/  STL [R1+0x1a4], R10 ;  /* 0x0001a40a01007387 */ /* 0x0001e60000100800 */
[----:B------:R-:W-:Y:S01]  /*7da0*/  IMAD R16, R5, R2, R16 ;  /* 0x0000000205107224 */ /* 0x000fe200078e0210 */
[----:B------:R-:W-:Y:S01]  /*7db0*/  ISETP.GE.AND P2, PT, R0, RZ, PT ;  /* 0x000000ff0000720c */ /* 0x000fe20003f46270 */
[----:B0-----:R-:W-:Y:S01]  /*7dc0*/  IMAD.MOV.U32 R10, RZ, RZ, R13 ;  /* 0x000000ffff0a7224 */ /* 0x001fe200078e000d */
[----:B------:R-:W-:-:S03]  /*7dd0*/  IADD3 R0, R6, 0x6b, RZ ;  /* 0x0000006b06007810 */ /* 0x000fc60007ffe0ff */
[----:B------:R-:W-:Y:S01]  /*7de0*/  @!P1 IMAD.MOV R10, RZ, RZ, -R10 ;  /* 0x000000ffff0a9224 */ /* 0x000fe200078e0a0a */
[----:B------:R-:W-:Y:S01]  /*7df0*/  ISETP.GT.U32.AND P1, PT, R5, R16, PT ;  /* 0x000000100500720c */ /* 0x000fe20003f24070 */
[----:B------:R-:W-:Y:S01]  /*7e00*/  @!P6 IMAD.IADD R4, R4, 0x1, -R5 ;  /* 0x000000010404e824 */ /* 0x000fe200078e0a05 */
[----:B------:R-:W-:Y:S02]  /*7e10*/  ISETP.GE.AND P3, PT, R3, RZ, PT ;  /* 0x000000ff0300720c */ /* 0x000fe40003f66270 */
[C---:B------:R-:W-:Y:S02]  /*7e20*/  ISETP.GT.U32.AND P0, PT, R5.reuse, R18, PT ;  /* 0x000000120500720c */ /* 0x040fe40003f04070 */
[----:B------:R-:W-:Y:S02]  /*7e30*/  IABS R3, R0 ;  /* 0x0000000000037213 */ /* 0x000fe40000000000 */
[----:B------:R-:W-:Y:S02]  /*7e40*/  IADD3 R8, R6, 0x6a, RZ ;  /* 0x0000006a06087810 */ /* 0x000fe40007ffe0ff */
[----:B------:R-:W-:Y:S01]  /*7e50*/  ISETP.GT.U32.AND P6, PT, R5, R4, PT ;  /* 0x000000040500720c */ /* 0x000fe20003fc4070 */
[----:B------:R-:W-:Y:S01]  /*7e60*/  IMAD.HI.U32 R11, R27, R3, RZ ;  /* 0x000000031b0b7227 */ /* 0x000fe200078e00ff */
[----:B------:R0:W-:Y:S01]  /*7e70*/  STL [R1+0x1a8], R9 ;  /* 0x0001a80901007387 */ /* 0x0001e20000100800 */
[----:B------:R-:W-:-:S02]  /*7e80*/  IABS R14, R8 ;  /* 0x00000008000e7213 */ /* 0x000fc40000000000 */
[----:B------:R-:W-:Y:S01]  /*7e90*/  IMAD.MOV R11, RZ, RZ, -R11 ;  /* 0x000000ffff0b7224 */ /* 0x000fe200078e0a0b */
[----:B------:R-:W-:Y:S01]  /*7ea0*/  IADD3 R17, R6, 0x69, RZ ;  /* 0x0000006906117810 */ /* 0x000fe20007ffe0ff */
[----:B------:R-:W-:Y:S02]  /*7eb0*/  @!P1 IMAD.IADD R16, R16, 0x1, -R5 ;  /* 0x0000000110109824 */ /* 0x000fe400078e0a05 */
[----:B0-----:R-:W-:Y:S02]  /*7ec0*/  IMAD.MOV.U32 R9, RZ, RZ, R12 ;  /* 0x000000ffff097224 */ /* 0x001fe400078e000c */
[----:B------:R-:W-:Y:S01]  /*7ed0*/  IMAD.HI.U32 R2, R27, R14, RZ ;  /* 0x0000000e1b027227 */ /* 0x000fe200078e00ff */
[----:B------:R-:W-:-:S03]  /*7ee0*/  ISETP.GT.U32.AND P1, PT, R5, R16, PT ;  /* 0x000000100500720c */ /* 0x000fc60003f24070 */
[----:B------:R-:W-:Y:S01]  /*7ef0*/  @!P3 IMAD.MOV R9, RZ, RZ, -R9 ;  /* 0x000000ffff09b224 */ /* 0x000fe200078e0a09 */
[----:B------:R-:W-:Y:S01]  /*7f00*/  ISETP.GE.AND P3, PT, R0, RZ, PT ;  /* 0x000000ff0000720c */ /* 0x000fe20003f66270 */
[----:B------:R-:W-:Y:S02]  /*7f10*/  @!P0 IMAD.IADD R18, R18, 0x1, -R5 ;  /* 0x0000000112128824 */ /* 0x000fe400078e0a05 */
[C---:B------:R-:W-:Y:S01]  /*7f20*/  IMAD R0, R5.reuse, R11, R3 ;  /* 0x0000000b05007224 */ /* 0x040fe200078e0203 */
[----:B------:R-:W-:Y:S01]  /*7f30*/  IABS R11, R17 ;  /* 0x00000011000b7213 */ /* 0x000fe20000000000 */
[----:B------:R-:W-:Y:S01]  /*7f40*/  IMAD.MOV R2, RZ, RZ, -R2 ;  /* 0x000000ffff027224 */ /* 0x000fe200078e0a02 */
[C---:B------:R-:W-:Y:S01]  /*7f50*/  ISETP.GT.U32.AND P0, PT, R5.reuse, R18, PT ;  /* 0x000000120500720c */ /* 0x040fe20003f04070 */
[----:B------:R-:W-:Y:S01]  /*7f60*/  @!P6 IMAD.IADD R4, R4, 0x1, -R5 ;  /* 0x000000010404e824 */ /* 0x000fe200078e0a05 */
[C---:B------:R-:W-:Y:S01]  /*7f70*/  ISETP.GT.U32.AND P6, PT, R5.reuse, R0, PT ;  /* 0x000000000500720c */ /* 0x040fe20003fc4070 */
[----:B------:R-:W-:Y:S01]  /*7f80*/  IMAD R14, R5, R2, R14 ;  /* 0x00000002050e7224 */ /* 0x000fe200078e020e */
[----:B------:R-:W-:Y:S01]  /*7f90*/  IADD3 R2, R6, 0x68, RZ ;  /* 0x0000006806027810 */ /* 0x000fe20007ffe0ff */
[----:B------:R-:W-:-:S03]  /*7fa0*/  IMAD.HI.U32 R15, R27, R11, RZ ;  /* 0x0000000b1b0f7227 */ /* 0x000fc600078e00ff */
[----:B------:R-:W-:Y:S01]  /*7fb0*/  IABS R23, R2 ;  /* 0x0000000200177213 */ /* 0x000fe20000000000 */
[----:B------:R-:W-:Y:S02]  /*7fc0*/  IMAD.MOV R15, RZ, RZ, -R15 ;  /* 0x000000ffff0f7224 */ /* 0x000fe400078e0a0f */
[----:B------:R-:W-:Y:S01]  /*7fd0*/  @!P1 IMAD.IADD R16, R16, 0x1, -R5 ;  /* 0x0000000110109824 */ /* 0x000fe200078e0a05 */
[C---:B------:R-:W-:Y:S01]  /*7fe0*/  ISETP.GT.U32.AND P1, PT, R5.reuse, R14, PT ;  /* 0x0000000e0500720c */ /* 0x040fe20003f24070 */
[----:B------:R-:W-:Y:S02]  /*7ff0*/  IMAD R11, R5, R15, R11 ;  /* 0x0000000f050b7224 */ /* 0x000fe400078e020b */
[----:B------:R-:W-:Y:S01]  /*8000*/  IMAD.HI.U32 R22, R27, R23, RZ ;  /* 0x000000171b167227 */ /* 0x000fe200078e00ff */
[----:B------:R-:W-:Y:S03]  /*8010*/  STL [R1+0x19c], R10 ;  /* 0x00019c0a01007387 */ /* 0x000fe60000100800 */
[----:B------:R-:W-:-:S02]  /*8020*/  @!P0 IMAD.IADD R18, R18, 0x1, -R5 ;  /* 0x0000000112128824 */ /* 0x000fc400078e0a05 */
[----:B------:R-:W-:Y:S01]  /*8030*/  @!P6 IMAD.IADD R0, R0, 0x1, -R5 ;  /* 0x000000010000e824 */ /* 0x000fe200078e0a05 */
[C---:B------:R-:W-:Y:S01]  /*8040*/  ISETP.GT.U32.AND P6, PT, R5.reuse, R11, PT ;  /* 0x0000000b0500720c */ /* 0x040fe20003fc4070 */
[----:B------:R-:W-:Y:S01]  /*8050*/  IMAD.MOV R22, RZ, RZ, -R22 ;  /* 0x000000ffff167224 */ /* 0x000fe200078e0a16 */
[----:B------:R0:W-:Y:S01]  /*8060*/  STL [R1+0x1a0], R9 ;  /* 0x0001a00901007387 */ /* 0x0001e20000100800 */
[C---:B------:R-:W-:Y:S02]  /*8070*/  IADD3 R20, R6.reuse, 0x67, RZ ;  /* 0x0000006706147810 */ /* 0x040fe40007ffe0ff */
[----:B------:R-:W-:Y:S02]  /*8080*/  IMAD R22, R5, R22, R23 ;  /* 0x0000001605167224 */ /* 0x000fe400078e0217 */
[----:B0-----:R-:W-:Y:S01]  /*8090*/  IMAD.MOV.U32 R9, RZ, RZ, R18 ;  /* 0x000000ffff097224 */ /* 0x001fe200078e0012 */
[----:B------:R-:W-:Y:S01]  /*80a0*/  IADD3 R13, R6, 0x65, RZ ;  /* 0x00000065060d7810 */ /* 0x000fe20007ffe0ff */
[----:B------:R-:W-:-:S02]  /*80b0*/  @!P1 IMAD.IADD R14, R14, 0x1, -R5 ;  /* 0x000000010e0e9824 */ /* 0x000fc400078e0a05 */
[----:B------:R-:W-:Y:S01]  /*80c0*/  @!P5 IMAD.MOV R9, RZ, RZ, -R9 ;  /* 0x000000ffff09d224 */ /* 0x000fe200078e0a09 */
[----:B------:R-:W-:Y:S02]  /*80d0*/  IABS R21, R20 ;  /* 0x0000001400157213 */ /* 0x000fe40000000000 */
[----:B------:R-:W-:Y:S01]  /*80e0*/  ISETP.GT.U32.AND P1, PT, R5, R22, PT ;  /* 0x000000160500720c */ /* 0x000fe20003f24070 */
[----:B------:R-:W-:Y:S01]  /*80f0*/  @!P6 IMAD.IADD R11, R11, 0x1, -R5 ;  /* 0x000000010b0be824 */ /* 0x000fe200078e0a05 */
[----:B------:R-:W-:Y:S01]  /*8100*/  IADD3 R3, R6, 0x66, RZ ;  /* 0x0000006606037810 */ /* 0x000fe20007ffe0ff */
[----:B------:R0:W-:Y:S01]  /*8110*/  STL [R1+0x18c], R9 ;  /* 0x00018c0901007387 */ /* 0x0001e20000100800 */
[----:B------:R-:W-:Y:S01]  /*8120*/  IABS R12, R13 ;  /* 0x0000000d000c7213 */ /* 0x000fe20000000000 */
[----:B------:R-:W-:Y:S01]  /*8130*/  IMAD.HI.U32 R24, R27, R21, RZ ;  /* 0x000000151b187227 */ /* 0x000fe200078e00ff */
[----:B------:R-:W-:Y:S02]  /*8140*/  ISETP.GE.AND P0, PT, R8, RZ, PT ;  /* 0x000000ff0800720c */ /* 0x000fe40003f06270 */
[----:B------:R-:W-:Y:S01]  /*8150*/  IABS R8, R3 ;  /* 0x0000000300087213 */ /* 0x000fe20000000000 */
[----:B0-----:R-:W-:Y:S01]  /*8160*/  IMAD.MOV.U32 R9, RZ, RZ, R4 ;  /* 0x000000ffff097224 */ /* 0x001fe200078e0004 */
[----:B------:R-:W-:Y:S01]  /*8170*/  ISETP.GT.U32.AND P6, PT, R5, R0, PT ;  /* 0x000000000500720c */ /* 0x000fe20003fc4070 */
[----:B------:R-:W-:-:S04]  /*8180*/  IMAD.HI.U32 R15, R27, R12, RZ ;  /* 0x0000000c1b0f7227 */ /* 0x000fc800078e00ff */
[----:B------:R-:W-:Y:S01]  /*8190*/  @!P2 IMAD.MOV R9, RZ, RZ, -R9 ;  /* 0x000000ffff09a224 */ /* 0x000fe200078e0a09 */
[----:B------:R-:W-:Y:S01]  /*81a0*/  ISETP.GT.U32.AND P2, PT, R5, R11, PT ;  /* 0x0000000b0500720c */ /* 0x000fe20003f44070 */
[----:B------:R-:W-:Y:S02]  /*81b0*/  IMAD.MOV R24, RZ, RZ, -R24 ;  /* 0x000000ffff187224 */ /* 0x000fe400078e0a18 */
[----:B------:R-:W-:Y:S01]  /*81c0*/  IMAD.HI.U32 R19, R27, R8, RZ ;  /* 0x000000081b137227 */ /* 0x000fe200078e00ff */
[----:B------:R0:W-:Y:S01]  /*81d0*/  STL [R1+0x188], R9 ;  /* 0x0001880901007387 */ /* 0x0001e20000100800 */
[C---:B------:R-:W-:Y:S02]  /*81e0*/  ISETP.GT.U32.AND P5, PT, R5.reuse, R14, PT ;  /* 0x0000000e0500720c */ /* 0x040fe40003fa4070 */
[----:B------:R-:W-:Y:S02]  /*81f0*/  IMAD R21, R5, R24, R21 ;  /* 0x0000001805157224 */ /* 0x000fe400078e0215 */
[----:B------:R-:W-:-:S02]  /*8200*/  IMAD.MOV R15, RZ, RZ, -R15 ;  /* 0x000000ffff0f7224 */ /* 0x000fc400078e0a0f */
[----:B------:R-:W-:Y:S02]  /*8210*/  @!P1 IMAD.IADD R22, R22, 0x1, -R5 ;  /* 0x0000000116169824 */ /* 0x000fe400078e0a05 */
[----:B0-----:R-:W-:Y:S02]  /*8220*/  IMAD.MOV.U32 R9, RZ, RZ, R16 ;  /* 0x000000ffff097224 */ /* 0x001fe400078e0010 */
[----:B------:R-:W-:Y:S01]  /*8230*/  IMAD.MOV R19, RZ, RZ, -R19 ;  /* 0x000000ffff137224 */ /* 0x000fe200078e0a13 */
[C---:B------:R-:W-:Y:S01]  /*8240*/  ISETP.GT.U32.AND P1, PT, R5.reuse, R22, PT ;  /* 0x000000160500720c */ /* 0x040fe20003f24070 */
[C---:B------:R-:W-:Y:S02]  /*8250*/  IMAD R12, R5.reuse, R15, R12 ;  /* 0x0000000f050c7224 */ /* 0x040fe400078e020c */
[----:B------:R-:W-:Y:S01]  /*8260*/  @!P4 IMAD.MOV R9, RZ, RZ, -R9 ;  /* 0x000000ffff09c224 */ /* 0x000fe200078e0a09 */
[C---:B------:R-:W-:Y:S01]  /*8270*/  ISETP.GT.U32.AND P4, PT, R5.reuse, R21, PT ;  /* 0x000000150500720c */ /* 0x040fe20003f84070 */
[----:B------:R-:W-:-:S02]  /*8280*/  IMAD R8, R5, R19, R8 ;  /* 0x0000001305087224 */ /* 0x000fc400078e0208 */
[--C-:B------:R-:W-:Y:S01]  /*8290*/  @!P2 IMAD.IADD R11, R11, 0x1, -R5.reuse ;  /* 0x000000010b0ba824 */ /* 0x100fe200078e0a05 */
[C---:B------:R-:W-:Y:S01]  /*82a0*/  ISETP.GT.U32.AND P2, PT, R5.reuse, R12, PT ;  /* 0x0000000c0500720c */ /* 0x040fe20003f44070 */
[--C-:B------:R-:W-:Y:S01]  /*82b0*/  @!P6 IMAD.IADD R0, R0, 0x1, -R5.reuse ;  /* 0x000000010000e824 */ /* 0x100fe200078e0a05 */
[----:B------:R-:W-:Y:S02]  /*82c0*/  IADD3 R19, R6, 0x64, RZ ;  /* 0x0000006406137810 */ /* 0x000fe40007ffe0ff */
[----:B------:R-:W-:Y:S01]  /*82d0*/  ISETP.GT.U32.AND P6, PT, R5, R8, PT ;  /* 0x000000080500720c */ /* 0x000fe20003fc4070 */
[--C-:B------:R-:W-:Y:S01]  /*82e0*/  @!P5 IMAD.IADD R14, R14, 0x1, -R5.reuse ;  /* 0x000000010e0ed824 */ /* 0x100fe200078e0a05 */
[----:B------:R-:W-:Y:S02]  /*82f0*/  IADD3 R18, R6, 0x63, RZ ;  /* 0x0000006306127810 */ /* 0x000fe40007ffe0ff */
[----:B------:R-:W-:Y:S01]  /*8300*/  IABS R15, R19 ;  /* 0x00000013000f7213 */ /* 0x000fe20000000000 */
[----:B------:R0:W-:Y:S01]  /*8310*/  STL [R1+0x184], R9 ;  /* 0x0001840901007387 */ /* 0x0001e20000100800 */
[----:B------:R-:W-:Y:S01]  /*8320*/  IMAD.MOV.U32 R10, RZ, RZ, R0 ;  /* 0x000000ffff0a7224 */ /* 0x000fe200078e0000 */
[----:B------:R-:W-:Y:S01]  /*8330*/  IABS R4, R18 ;  /* 0x0000001200047213 */ /* 0x000fe20000000000 */
[--C-:B------:R-:W-:Y:S01]  /*8340*/  @!P1 IMAD.IADD R22, R22, 0x1, -R5.reuse ;  /* 0x0000000116169824 */ /* 0x100fe200078e0a05 */
[----:B------:R-:W-:Y:S01]  /*8350*/  ISETP.GE.AND P5, PT, R17, RZ, PT ;  /* 0x000000ff1100720c */ /* 0x000fe20003fa6270 */
[----:B------:R-:W-:Y:S01]  /*8360*/  @!P4 IMAD.IADD R21, R21, 0x1, -R5 ;  /* 0x000000011515c824 */ /* 0x000fe200078e0a05 */
[----:B------:R-:W-:Y:S01]  /*8370*/  ISETP.GE.AND P1, PT, R2, RZ, PT ;  /* 0x000000ff0200720c */ /* 0x000fe20003f26270 */
[----:B------:R-:W-:-:S04]  /*8380*/  IMAD.HI.U32 R16, R27, R15, RZ ;  /* 0x0000000f1b107227 */ /* 0x000fc800078e00ff */
[----:B0-----:R-:W-:Y:S02]  /*8390*/  IMAD.MOV.U32 R9, RZ, RZ, R14 ;  /* 0x000000ffff097224 */ /* 0x001fe400078e000e */
[----:B------:R-:W-:Y:S02]  /*83a0*/  @!P3 IMAD.MOV R10, RZ, RZ, -R10 ;  /* 0x000000ffff0ab224 */ /* 0x000fe400078e0a0a */
[----:B------:R-:W-:Y:S01]  /*83b0*/  @!P2 IMAD.IADD R12, R12, 0x1, -R5 ;  /* 0x000000010c0ca824 */ /* 0x000fe200078e0a05 */
[----:B------:R-:W-:Y:S01]  /*83c0*/  ISETP.GT.U32.AND P2, PT, R5, R21, PT ;  /* 0x000000150500720c */ /* 0x000fe20003f44070 */
[----:B------:R-:W-:Y:S02]  /*83d0*/  @!P0 IMAD.MOV R9, RZ, RZ, -R9 ;  /* 0x000000ffff098224 */ /* 0x000fe400078e0a09 */
[----:B------:R-:W-:Y:S01]  /*83e0*/  IMAD.HI.U32 R17, R27, R4, RZ ;  /* 0x000000041b117227 */ /* 0x000fe200078e00ff */
[----:B------:R-:W-:Y:S03]  /*83f0*/  STL [R1+0x178], R10 ;  /* 0x0001780a01007387 */ /* 0x000fe60000100800 */
[----:B------:R-:W-:-:S02]  /*8400*/  IMAD.MOV R16, RZ, RZ, -R16 ;  /* 0x000000ffff107224 */ /* 0x000fc400078e0a10 */
[----:B------:R-:W-:Y:S01]  /*8410*/  @!P6 IMAD.IADD R8, R8, 0x1, -R5 ;  /* 0x000000010808e824 */ /* 0x000fe200078e0a05 */
[----:B------:R-:W-:Y:S01]  /*8420*/  ISETP.GE.AND P6, PT, R3, RZ, PT ;  /* 0x000000ff0300720c */ /* 0x000fe20003fc6270 */
[----:B------:R0:W-:Y:S01]  /*8430*/  STL [R1+0x174], R9 ;  /* 0x0001740901007387 */ /* 0x0001e20000100800 */
[----:B------:R-:W-:Y:S02]  /*8440*/  IMAD.MOV R17, RZ, RZ, -R17 ;  /* 0x000000ffff117224 */ /* 0x000fe400078e0a11 */
[C---:B------:R-:W-:Y:S01]  /*8450*/  IMAD R15, R5.reuse, R16, R15 ;  /* 0x00000010050f7224 */ /* 0x040fe200078e020f */
[C---:B------:R-:W-:Y:S01]  /*8460*/  ISETP.GT.U32.AND P3, PT, R5.reuse, R8, PT ;  /* 0x000000080500720c */ /* 0x040fe20003f64070 */
[----:B------:R-:W-:Y:S01]  /*8470*/  IMAD.MOV.U32 R3, RZ, RZ, R22 ;  /* 0x000000ffff037224 */ /* 0x000fe200078e0016 */
[----:B------:R-:W-:Y:S02]  /*8480*/  IADD3 R0, R6, 0x62, RZ ;  /* 0x0000006206007810 */ /* 0x000fe40007ffe0ff */
[----:B------:R-:W-:Y:S01]  /*8490*/  ISETP.GT.U32.AND P0, PT, R5, R12, PT ;  /* 0x0000000c0500720c */ /* 0x000fe20003f04070 */
[----:B0-----:R-:W-:-:S02]  /*84a0*/  IMAD.MOV.U32 R9, RZ, RZ, R11 ;  /* 0x000000ffff097224 */ /* 0x001fc400078e000b */
[C---:B------:R-:W-:Y:S02]  /*84b0*/  IMAD R4, R5.reuse, R17, R4 ;  /* 0x0000001105047224 */ /* 0x040fe400078e0204 */
[----:B------:R-:W-:Y:S01]  /*84c0*/  @!P5 IMAD.MOV R9, RZ, RZ, -R9 ;  /* 0x000000ffff09d224 */ /* 0x000fe200078e0a09 */
[----:B------:R-:W-:Y:S01]  /*84d0*/  ISETP.GT.U32.AND P5, PT, R5, R15, PT ;  /* 0x0000000f0500720c */ /* 0x000fe20003fa4070 */
[----:B------:R-:W-:Y:S01]  /*84e0*/  @!P1 IMAD.MOV R3, RZ, RZ, -R3 ;  /* 0x000000ffff039224 */ /* 0x000fe200078e0a03 */
[----:B------:R-:W-:Y:S02]  /*84f0*/  ISETP.GE.AND P1, PT, R13, RZ, PT ;  /* 0x000000ff0d00720c */ /* 0x000fe40003f26270 */
[----:B------:R-:W-:Y:S01]  /*8500*/  IABS R13, R0 ;  /* 0x00000000000d7213 */ /* 0x000fe20000000000 */
[----:B------:R-:W-:Y:S01]  /*8510*/  @!P2 IMAD.IADD R21, R21, 0x1, -R5 ;  /* 0x000000011515a824 */ /* 0x000fe200078e0a05 */
[----:B------:R-:W-:-:S03]  /*8520*/  ISETP.GT.U32.AND P2, PT, R5, R4, PT ;  /* 0x000000040500720c */ /* 0x000fc60003f44070 */
[----:B------:R-:W-:Y:S01]  /*8530*/  IMAD.HI.U32 R11, R27, R13, RZ ;  /* 0x0000000d1b0b7227 */ /* 0x000fe200078e00ff */
[----:B------:R-:W-:-:S03]  /*8540*/  ISETP.GE.AND P4, PT, R20, RZ, PT ;  /* 0x000000ff1400720c */ /* 0x000fc60003f86270 */
[--C-:B------:R-:W-:Y:S02]  /*8550*/  @!P3 IMAD.IADD R8, R8, 0x1, -R5.reuse ;  /* 0x000000010808b824 */ /* 0x100fe400078e0a05 */
[----:B------:R-:W-:Y:S02]  /*8560*/  @!P0 IMAD.IADD R12, R12, 0x1, -R5 ;  /* 0x000000010c0c8824 */ /* 0x000fe400078e0a05 */
[----:B------:R-:W-:Y:S01]  /*8570*/  IMAD.MOV R11, RZ, RZ, -R11 ;  /* 0x000000ffff0b7224 */ /* 0x000fe200078e0a0b */
[----:B------:R0:W-:Y:S01]  /*8580*/  STL [R1+0x170], R9 ;  /* 0x0001700901007387 */ /* 0x0001e20000100800 */
[----:B------:R-:W-:Y:S01]  /*8590*/  @!P5 IMAD.IADD R15, R15, 0x1, -R5 ;  /* 0x000000010f0fd824 */ /* 0x000fe200078e0a05 */
[----:B------:R-:W-:Y:S01]  /*85a0*/  IADD3 R2, R6, 0x61, RZ ;  /* 0x0000006106027810 */ /* 0x000fe20007ffe0ff */
[----:B------:R-:W-:Y:S01]  /*85b0*/  IMAD R13, R5, R11, R13 ;  /* 0x0000000b050d7224 */ /* 0x000fe200078e020d */
[----:B------:R1:W-:Y:S01]  /*85c0*/  STL [R1+0x16c], R3 ;  /* 0x00016c0301007387 */ /* 0x0003e20000100800 */
[----:B------:R-:W-:-:S02]  /*85d0*/  @!P2 IMAD.IADD R4, R4, 0x1, -R5 ;  /* 0x000000010404a824 */ /* 0x000fc400078e0a05 */
[----:B0-----:R-:W-:Y:S02]  /*85e0*/  IMAD.MOV.U32 R9, RZ, RZ, R8 ;  /* 0x000000ffff097224 */ /* 0x001fe400078e0008 */
[----:B------:R-:W-:Y:S01]  /*85f0*/  IMAD.MOV.U32 R8, RZ, RZ, R12 ;  /* 0x000000ffff087224 */ /* 0x000fe200078e000c */
[C---:B------:R-:W-:Y:S01]  /*8600*/  ISETP.GT.U32.AND P2, PT, R5.reuse, R15, PT ;  /* 0x0000000f0500720c */ /* 0x040fe20003f44070 */
[----:B------:R-:W-:Y:S01]  /*8610*/  IMAD.MOV.U32 R10, RZ, RZ, R21 ;  /* 0x000000ffff0a7224 */ /* 0x000fe200078e0015 */
[----:B-1----:R-:W-:Y:S01]  /*8620*/  IABS R3, R2 ;  /* 0x0000000200037213 */ /* 0x002fe20000000000 */
[----:B------:R-:W-:Y:S01]  /*8630*/  @!P1 IMAD.MOV R8, RZ, RZ, -R8 ;  /* 0x000000ffff089224 */ /* 0x000fe200078e0a08 */
[----:B------:R-:W-:Y:S01]  /*8640*/  ISETP.GT.U32.AND P1, PT, R5, R13, PT ;  /* 0x0000000d0500720c */ /* 0x000fe20003f24070 */
[----:B------:R-:W-:Y:S01]  /*8650*/  @!P4 IMAD.MOV R10, RZ, RZ, -R10 ;  /* 0x000000ffff0ac224 */ /* 0x000fe200078e0a0a */
[----:B------:R-:W-:Y:S01]  /*8660*/  ISETP.GE.AND P5, PT, R0, RZ, PT ;  /* 0x000000ff0000720c */ /* 0x000fe20003fa6270 */
[----:B------:R-:W-:Y:S01]  /*8670*/  IMAD.HI.U32 R0, R27, R3, RZ ;  /* 0x000000031b007227 */ /* 0x000fe200078e00ff */
[----:B------:R-:W-:-:S03]  /*8680*/  ISETP.GT.U32.AND P4, PT, R5, R4, PT ;  /* 0x000000040500720c */ /* 0x000fc60003f84070 */
[----:B------:R-:W-:Y:S01]  /*8690*/  @!P6 IMAD.MOV R9, RZ, RZ, -R9 ;  /* 0x000000ffff09e224 */ /* 0x000fe200078e0a09 */
[----:B------:R-:W-:Y:S01]  /*86a0*/  ISETP.GE.AND P6, PT, R2, RZ, PT ;  /* 0x000000ff0200720c */ /* 0x000fe20003fc6270 */
[----:B------:R-:W-:Y:S01]  /*86b0*/  IMAD.MOV R0, RZ, RZ, -R0 ;  /* 0x000000ffff007224 */ /* 0x000fe200078e0a00 */
[----:B------:R-:W-:Y:S01]  /*86c0*/  IADD3 R2, R6, 0x60, RZ ;  /* 0x0000006006027810 */ /* 0x000fe20007ffe0ff */
[----:B------:R-:W-:Y:S01]  /*86d0*/  @!P2 IMAD.IADD R15, R15, 0x1, -R5 ;  /* 0x000000010f0fa824 */ /* 0x000fe200078e0a05 */
[----:B------:R-:W-:Y:S01]  /*86e0*/  ISETP.GE.AND P0, PT, R18, RZ, PT ;  /* 0x000000ff1200720c */ /* 0x000fe20003f06270 */
[----:B------:R-:W-:Y:S01]  /*86f0*/  IMAD R18, R5, R0, R3 ;  /* 0x0000000005127224 */ /* 0x000fe200078e0203 */
[----:B------:R-:W-:Y:S01]  /*8700*/  ISETP.GE.AND P2, PT, R2, RZ, PT ;  /* 0x000000ff0200720c */ /* 0x000fe20003f46270 */
[--C-:B------:R-:W-:Y:S01]  /*8710*/  @!P1 IMAD.IADD R13, R13, 0x1, -R5.reuse ;  /* 0x000000010d0d9824 */ /* 0x100fe200078e0a05 */
[----:B------:R-:W-:Y:S01]  /*8720*/  IABS R2, R2 ;  /* 0x0000000200027213 */ /* 0x000fe20000000000 */
[----:B------:R-:W-:Y:S01]  /*8730*/  @!P4 IMAD.IADD R4, R4, 0x1, -R5 ;  /* 0x000000010404c824 */ /* 0x000fe200078e0a05 */
[----:B------:R-:W-:-:S02]  /*8740*/  ISETP.GT.U32.AND P4, PT, R5, R18, PT ;  /* 0x000000120500720c */ /* 0x000fc40003f84070 */
[----:B------:R-:W-:Y:S01]  /*8750*/  ISETP.GT.U32.AND P1, PT, R5, R13, PT ;  /* 0x0000000d0500720c */ /* 0x000fe20003f24070 */
[----:B------:R-:W-:Y:S01]  /*8760*/  IMAD.HI.U32 R14, R27, R2, RZ ;  /* 0x000000021b0e7227 */ /* 0x000fe200078e00ff */
[----:B------:R-:W-:Y:S01]  /*8770*/  ISETP.GE.AND P3, PT, R19, RZ, PT ;  /* 0x000000ff1300720c */ /* 0x000fe20003f66270 */
[----:B------:R-:W-:Y:S02]  /*8780*/  STL [R1+0x168], R10 ;  /* 0x0001680a01007387 */ /* 0x000fe40000100800 */
[----:B------:R-:W-:Y:S02]  /*8790*/  IMAD.MOV R14, RZ, RZ, -R14 ;  /* 0x000000ffff0e7224 */ /* 0x000fe400078e0a0e */
[----:B------:R0:W-:Y:S01]  /*87a0*/  STL [R1+0x164], R9 ;  /* 0x0001640901007387 */ /* 0x0001e20000100800 */
[C---:B------:R-:W-:Y:S02]  /*87b0*/  IADD3 R3, R6.reuse, 0x5f, RZ ;  /* 0x0000005f06037810 */ /* 0x040fe40007ffe0ff */
[----:B------:R-:W-:Y:S01]  /*87c0*/  IADD3 R0, R6, 0x5e, RZ ;  /* 0x0000005e06007810 */ /* 0x000fe20007ffe0ff */
[----:B------:R-:W-:-:S02]  /*87d0*/  @!P4 IMAD.IADD R18, R18, 0x1, -R5 ;  /* 0x000000011212c824 */ /* 0x000fc400078e0a05 */
[----:B0-----:R-:W-:Y:S02]  /*87e0*/  IMAD.MOV.U32 R9, RZ, RZ, R15 ;  /* 0x000000ffff097224 */ /* 0x001fe400078e000f */
[----:B------:R-:W-:Y:S02]  /*87f0*/  IMAD R15, R5, R14, R2 ;  /* 0x0000000e050f7224 */ /* 0x000fe400078e0202 */
[----:B------:R-:W-:Y:S01]  /*8800*/  @!P1 IMAD.IADD R13, R13, 0x1, -R5 ;  /* 0x000000010d0d9824 */ /* 0x000fe200078e0a05 */
[----:B------:R-:W-:Y:S02]  /*8810*/  IABS R11, R3 ;  /* 0x00000003000b7213 */ /* 0x000fe40000000000 */
[C---:B------:R-:W-:Y:S01]  /*8820*/  ISETP.GT.U32.AND P1, PT, R5.reuse, R15, PT ;  /* 0x0000000f0500720c */ /* 0x040fe20003f24070 */
[----:B------:R0:W-:Y:S01]  /*8830*/  STL [R1+0x160], R8 ;  /* 0x0001600801007387 */ /* 0x0001e20000100800 */
[----:B------:R-:W-:Y:S01]  /*8840*/  ISETP.GT.U32.AND P4, PT, R5, R18, PT ;  /* 0x000000120500720c */ /* 0x000fe20003f84070 */
[----:B------:R-:W-:Y:S01]  /*8850*/  @!P3 IMAD.MOV R9, RZ, RZ, -R9 ;  /* 0x000000ffff09b224 */ /* 0x000fe200078e0a09 */
[----:B------:R-:W-:Y:S01]  /*8860*/  ISETP.GE.AND P3, PT, R3, RZ, PT ;  /* 0x000000ff0300720c */ /* 0x000fe20003f66270 */
[----:B------:R-:W-:Y:S01]  /*8870*/  IMAD.HI.U32 R12, R27, R11, RZ ;  /* 0x0000000b1b0c7227 */ /* 0x000fe200078e00ff */
[----:B0-----:R-:W-:-:S03]  /*8880*/  IABS R8, R0 ;  /* 0x0000000000087213 */ /* 0x001fc60000000000 */
[----:B------:R-:W-:Y:S01]  /*8890*/  @!P0 IMAD.MOV R4, RZ, RZ, -R4 ;  /* 0x000000ffff048224 */ /* 0x000fe200078e0a04 */
[----:B------:R-:W-:Y:S01]  /*88a0*/  ISETP.GE.AND P0, PT, R0, RZ, PT ;  /* 0x000000ff0000720c */ /* 0x000fe20003f06270 */
[----:B------:R0:W-:Y:S01]  /*88b0*/  STL [R1+0xd0], R9 ;  /* 0x0000d00901007387 */ /* 0x0001e20000100800 */
[----:B------:R-:W-:Y:S01]  /*88c0*/  IADD3 R0, R6, 0x5d, RZ ;  /* 0x0000005d06007810 */ /* 0x000fe20007ffe0ff */
[----:B------:R-:W-:Y:S02]  /*88d0*/  IMAD.HI.U32 R3, R27, R8, RZ ;  /* 0x000000081b037227 */ /* 0x000fe400078e00ff */
[----:B------:R1:W-:Y:S02]  /*88e0*/  STL [R1+0x15c], R4 ;  /* 0x00015c0401007387 */ /* 0x0003e40000100800 */
[----:B------:R-:W-:Y:S02]  /*88f0*/  IMAD.MOV R12, RZ, RZ, -R12 ;  /* 0x000000ffff0c7224 */ /* 0x000fe400078e0a0c */
[----:B------:R-:W-:-:S02]  /*8900*/  IMAD.MOV R3, RZ, RZ, -R3 ;  /* 0x000000ffff037224 */ /* 0x000fc400078e0a03 */
[----:B0-----:R-:W-:Y:S02]  /*8910*/  IMAD.MOV.U32 R9, RZ, RZ, R13 ;  /* 0x000000ffff097224 */ /* 0x001fe400078e000d */
[----:B------:R-:W-:Y:S01]  /*8920*/  @!P1 IMAD.IADD R15, R15, 0x1, -R5 ;  /* 0x000000010f0f9824 */ /* 0x000fe200078e0a05 */
[----:B-1----:R-:W-:Y:S01]  /*8930*/  IABS R4, R0 ;  /* 0x0000000000047213 */ /* 0x002fe20000000000 */
[C---:B------:R-:W-:Y:S02]  /*8940*/  IMAD R11, R5.reuse, R12, R11 ;  /* 0x0000000c050b7224 */ /* 0x040fe400078e020b */
[----:B------:R-:W-:Y:S01]  /*8950*/  @!P5 IMAD.MOV R9, RZ, RZ, -R9 ;  /* 0x000000ffff09d224 */ /* 0x000fe200078e0a09 */
[C---:B------:R-:W-:Y:S01]  /*8960*/  ISETP.GT.U32.AND P1, PT, R5.reuse, R15, PT ;  /* 0x0000000f0500720c */ /* 0x040fe20003f24070 */
[C---:B------:R-:W-:Y:S02]  /*8970*/  IMAD R8, R5.reuse, R3, R8 ;  /* 0x0000000305087224 */ /* 0x040fe400078e0208 */
[----:B------:R-:W-:Y:S01]  /*8980*/  @!P4 IMAD.IADD R18, R18, 0x1, -R5 ;  /* 0x000000011212c824 */ /* 0x000fe200078e0a05 */
[----:B------:R-:W-:Y:S01]  /*8990*/  ISETP.GT.U32.AND P4, PT, R5, R11, PT ;  /* 0x0000000b0500720c */ /* 0x000fe20003f84070 */
[----:B------:R-:W-:Y:S01]  /*89a0*/  IMAD.HI.U32 R13, R27, R4, RZ ;  /* 0x000000041b0d7227 */ /* 0x000fe200078e00ff */
[----:B------:R0:W-:Y:S01]  /*89b0*/  STL [R1+0x10c], R9 ;  /* 0x00010c0901007387 */ /* 0x0001e20000100800 */
[----:B------:R-:W-:-:S02]  /*89c0*/  ISETP.GT.U32.AND P5, PT, R5, R8, PT ;  /* 0x000000080500720c */ /* 0x000fc40003fa4070 */
[----:B------:R-:W-:Y:S02]  /*89d0*/  IMAD.MOV R13, RZ, RZ, -R13 ;  /* 0x000000ffff0d7224 */ /* 0x000fe400078e0a0d */
[----:B0-----:R-:W-:-:S04]  /*89e0*/  IMAD.MOV.U32 R9, RZ, RZ, R18 ;  /* 0x000000ffff097224 */ /* 0x001fc800078e0012 */
[----:B------:R-:W-:Y:S01]  /*89f0*/  @!P6 IMAD.MOV R9, RZ, RZ, -R9 ;  /* 0x000000ffff09e224 */ /* 0x000fe200078e0a09 */
[----:B------:R-:W-:Y:S01]  /*8a00*/  ISETP.GE.AND P6, PT, R0, RZ, PT ;  /* 0x000000ff0000720c */ /* 0x000fe20003fc6270 */
[----:B------:R-:W-:Y:S01]  /*8a10*/  IMAD R0, R5, R13, R4 ;  /* 0x0000000d05007224 */ /* 0x000fe200078e0204 */
[----:B------:R-:W-:Y:S01]  /*8a20*/  IADD3 R3, R6, 0x5b, RZ ;  /* 0x0000005b06037810 */ /* 0x000fe20007ffe0ff */
[--C-:B------:R-:W-:Y:S02]  /*8a30*/  @!P1 IMAD.IADD R15, R15, 0x1, -R5.reuse ;  /* 0x000000010f0f9824 */ /* 0x100fe400078e0a05 */
[--C-:B------:R-:W-:Y:S01]  /*8a40*/  @!P4 IMAD.IADD R11, R11, 0x1, -R5.reuse ;  /* 0x000000010b0bc824 */ /* 0x100fe200078e0a05 */
[----:B------:R-:W-:Y:S01]  /*8a50*/  ISETP.GT.U32.AND P1, PT, R5, R0, PT ;  /* 0x000000000500720c */ /* 0x000fe20003f24070 */
[----:B------:R-:W-:Y:S01]  /*8a60*/  @!P5 IMAD.IADD R8, R8, 0x1, -R5 ;  /* 0x000000010808d824 */ /* 0x000fe200078e0a05 */
[----:B------:R-:W-:Y:S02]  /*8a70*/  IADD3 R14, R6, 0x5c, RZ ;  /* 0x0000005c060e7810 */ /* 0x000fe40007ffe0ff */
[----:B------:R-:W-:-:S02]  /*8a80*/  IABS R16, R3 ;  /* 0x0000000300107213 */ /* 0x000fc40000000000 */
[----:B------:R-:W-:Y:S02]  /*8a90*/  ISETP.GT.U32.AND P4, PT, R5, R11, PT ;  /* 0x0000000b0500720c */ /* 0x000fe40003f84070 */
[----:B------:R-:W-:Y:S01]  /*8aa0*/  IABS R17, R14 ;  /* 0x0000000e00117213 */ /* 0x000fe20000000000 */
[----:B------:R-:W-:Y:S01]  /*8ab0*/  IMAD.HI.U32 R4, R27, R16, RZ ;  /* 0x000000101b047227 */ /* 0x000fe200078e00ff */
[----:B------:R-:W-:Y:S01]  /*8ac0*/  ISETP.GT.U32.AND P5, PT, R5, R8, PT ;  /* 0x000000080500720c */ /* 0x000fe20003fa4070 */
[----:B------:R0:W-:Y:S01]  /*8ad0*/  STL [R1+0x154], R9 ;  /* 0x0001540901007387 */ /* 0x0001e20000100800 */
[----:B------:R-:W-:Y:S01]  /*8ae0*/  IADD3 R2, R6, 0x5a, RZ ;  /* 0x0000005a06027810 */ /* 0x000fe20007ffe0ff */
[----:B------:R-:W-:-:S04]  /*8af0*/  IMAD.HI.U32 R18, R27, R17, RZ ;  /* 0x000000111b127227 */ /* 0x000fc800078e00ff */
[----:B------:R-:W-:Y:S02]  /*8b00*/  IMAD.MOV R4, RZ, RZ, -R4 ;  /* 0x000000ffff047224 */ /* 0x000fe400078e0a04 */
[----:B------:R-:W-:Y:S02]  /*8b10*/  @!P1 IMAD.IADD R0, R0, 0x1, -R5 ;  /* 0x0000000100009824 */ /* 0x000fe400078e0a05 */
[----:B0-----:R-:W-:Y:S01]  /*8b20*/  IMAD.MOV.U32 R9, RZ, RZ, R15 ;  /* 0x000000ffff097224 */ /* 0x001fe200078e000f */
[----:B------:R-:W-:Y:S01]  /*8b30*/  IABS R12, R2 ;  /* 0x00000002000c7213 */ /* 0x000fe20000000000 */
[----:B------:R-:W-:Y:S01]  /*8b40*/  IMAD.MOV R18, RZ, RZ, -R18 ;  /* 0x000000ffff127224 */ /* 0x000fe200078e0a12 */
[C---:B------:R-:W-:Y:S01]  /*8b50*/  ISETP.GT.U32.AND P1, PT, R5.reuse, R0, PT ;  /* 0x000000000500720c */ /* 0x040fe20003f24070 */
[----:B------:R-:W-:Y:S02]  /*8b60*/  IMAD R16, R5, R4, R16 ;  /* 0x0000000405107224 */ /* 0x000fe400078e0210 */
[----:B------:R-:W-:Y:S01]  /*8b70*/  @!P4 IMAD.IADD R11, R11, 0x1, -R5 ;  /* 0x000000010b0bc824 */ /* 0x000fe200078e0a05 */
[----:B------:R-:W-:Y:S01]  /*8b80*/  ISETP.GE.AND P4, PT, R14, RZ, PT ;  /* 0x000000ff0e00720c */ /* 0x000fe20003f86270 */
[----:B------:R-:W-:-:S02]  /*8b90*/  @!P2 IMAD.MOV R9, RZ, RZ, -R9 ;  /* 0x000000ffff09a224 */ /* 0x000fc400078e0a09 */
[C---:B------:R-:W-:Y:S02]  /*8ba0*/  IMAD R14, R5.reuse, R18, R17 ;  /* 0x00000012050e7224 */ /* 0x040fe400078e0211 */
[----:B------:R-:W-:Y:S01]  /*8bb0*/  @!P5 IMAD.IADD R8, R8, 0x1, -R5 ;  /* 0x000000010808d824 */ /* 0x000fe200078e0a05 */
[----:B------:R-:W-:Y:S01]  /*8bc0*/  ISETP.GT.U32.AND P5, PT, R5, R16, PT ;  /* 0x000000100500720c */ /* 0x000fe20003fa4070 */
[----:B------:R-:W-:Y:S01]  /*8bd0*/  IMAD.HI.U32 R13, R27, R12, RZ ;  /* 0x0000000c1b0d7227 */ /* 0x000fe200078e00ff */
[----:B------:R0:W-:Y:S01]  /*8be0*/  STL [R1+0x12c], R9 ;  /* 0x00012c0901007387 */ /* 0x0001e20000100800 */
[----:B------:R-:W-:Y:S02]  /*8bf0*/  ISETP.GT.U32.AND P2, PT, R5, R14, PT ;  /* 0x0000000e0500720c */ /* 0x000fe40003f44070 */
[----:B------:R-:W-:Y:S02]  /*8c00*/  IMAD.MOV.U32 R10, RZ, RZ, R11 ;  /* 0x000000ffff0a7224 */ /* 0x000fe400078e000b */
[----:B------:R-:W-:-:S02]  /*8c10*/  IMAD.MOV R13, RZ, RZ, -R13 ;  /* 0x000000ffff0d7224 */ /* 0x000fc400078e0a0d */
[----:B------:R-:W-:Y:S02]  /*8c20*/  @!P3 IMAD.MOV R10, RZ, RZ, -R10 ;  /* 0x000000ffff0ab224 */ /* 0x000fe400078e0a0a */
[----:B0-----:R-:W-:Y:S01]  /*8c30*/  IMAD.MOV.U32 R9, RZ, RZ, R8 ;  /* 0x000000ffff097224 */ /* 0x001fe200078e0008 */
[----:B------:R-:W-:Y:S01]  /*8c40*/  ISETP.GE.AND P3, PT, R3, RZ, PT ;  /* 0x000000ff0300720c */ /* 0x000fe20003f66270 */
[----:B------:R-:W-:Y:S02]  /*8c50*/  IMAD R12, R5, R13, R12 ;  /* 0x0000000d050c7224 */ /* 0x000fe400078e020c */
[----:B------:R-:W-:Y:S01]  /*8c60*/  @!P0 IMAD.MOV R9, RZ, RZ, -R9 ;  /* 0x000000ffff098224 */ /* 0x000fe200078e0a09 */
[----:B------:R-:W-:Y:S01]  /*8c70*/  IADD3 R3, R6, 0x58, RZ ;  /* 0x0000005806037810 */ /* 0x000fe20007ffe0ff */
[--C-:B------:R-:W-:Y:S01]  /*8c80*/  @!P1 IMAD.IADD R0, R0, 0x1, -R5.reuse ;  /* 0x0000000100009824 */ /* 0x100fe200078e0a05 */
[----:B------:R-:W-:Y:S01]  /*8c90*/  STL [R1+0x148], R10 ;  /* 0x0001480a01007387 */ /* 0x000fe20000100800 */
[----:B------:R-:W-:Y:S01]  /*8ca0*/  @!P5 IMAD.IADD R16, R16, 0x1, -R5 ;  /* 0x000000011010d824 */ /* 0x000fe200078e0a05 */
[----:B------:R-:W-:-:S02]  /*8cb0*/  IADD3 R4, R6, 0x59, RZ ;  /* 0x0000005906047810 */ /* 0x000fc40007ffe0ff */
[----:B------:R0:W-:Y:S01]  /*8cc0*/  STL [R1+0x14c], R9 ;  /* 0x00014c0901007387 */ /* 0x0001e20000100800 */
[----:B------:R-:W-:Y:S02]  /*8cd0*/  ISETP.GT.U32.AND P0, PT, R5, R12, PT ;  /* 0x0000000c0500720c */ /* 0x000fe40003f04070 */
[----:B------:R-:W-:Y:S01]  /*8ce0*/  IABS R11, R3 ;  /* 0x00000003000b7213 */ /* 0x000fe20000000000 */
[----:B------:R-:W-:Y:S01]  /*8cf0*/  @!P2 IMAD.IADD R14, R14, 0x1, -R5 ;  /* 0x000000010e0ea824 */ /* 0x000fe200078e0a05 */
[----:B------:R-:W-:Y:S01]  /*8d00*/  IABS R15, R4 ;  /* 0x00000004000f7213 */ /* 0x000fe20000000000 */
[----:B0-----:R-:W-:Y:S01]  /*8d10*/  IMAD.MOV.U32 R9, RZ, RZ, R0 ;  /* 0x000000ffff097224 */ /* 0x001fe200078e0000 */
[----:B------:R-:W-:Y:S01]  /*8d20*/  ISETP.GE.AND P2, PT, R4, RZ, PT ;  /* 0x000000ff0400720c */ /* 0x000fe20003f46270 */
[----:B------:R-:W-:-:S04]  /*8d30*/  IMAD.HI.U32 R4, R27, R11, RZ ;  /* 0x0000000b1b047227 */ /* 0x000fc800078e00ff */
[----:B------:R-:W-:Y:S01]  /*8d40*/  @!P6 IMAD.MOV R9, RZ, RZ, -R9 ;  /* 0x000000ffff09e224 */ /* 0x000fe200078e0a09 */
[----:B------:R-:W-:Y:S01]  /*8d50*/  ISETP.GT.U32.AND P6, PT, R5, R16, PT ;  /* 0x000000100500720c */ /* 0x000fe20003fc4070 */
[----:B------:R-:W-:Y:S01]  /*8d60*/  IMAD.HI.U32 R8, R27, R15, RZ ;  /* 0x0000000f1b087227 */ /* 0x000fe200078e00ff */
[----:B------:R-:W-:-:S03]  /*8d70*/  ISETP.GT.U32.AND P5, PT, R5, R14, PT ;  /* 0x0000000e0500720c */ /* 0x000fc60003fa4070 */
[----:B------:R-:W-:Y:S02]  /*8d80*/  IMAD.MOV R4, RZ, RZ, -R4 ;  /* 0x000000ffff047224 */ /* 0x000fe400078e0a04 */
[----:B------:R-:W-:Y:S02]  /*8d90*/  IMAD.MOV R8, RZ, RZ, -R8 ;  /* 0x000000ffff087224 */ /* 0x000fe400078e0a08 */
[----:B------:R-:W-:Y:S02]  /*8da0*/  @!P0 IMAD.IADD R12, R12, 0x1, -R5 ;  /* 0x000000010c0c8824 */ /* 0x000fe400078e0a05 */
[C---:B------:R-:W-:Y:S02]  /*8db0*/  IMAD R11, R5.reuse, R4, R11 ;  /* 0x00000004050b7224 */ /* 0x040fe400078e020b */
[C---:B------:R-:W-:Y:S01]  /*8dc0*/  IMAD R15, R5.reuse, R8, R15 ;  /* 0x00000008050f7224 */ /* 0x040fe200078e020f */
[C---:B------:R-:W-:Y:S01]  /*8dd0*/  ISETP.GT.U32.AND P0, PT, R5.reuse, R12, PT ;  /* 0x0000000c0500720c */ /* 0x040fe20003f04070 */
[--C-:B------:R-:W-:Y:S01]  /*8de0*/  @!P6 IMAD.IADD R16, R16, 0x1, -R5.reuse ;  /* 0x000000011010e824 */ /* 0x100fe200078e0a05 */
[C---:B------:R-:W-:Y:S01]  /*8df0*/  ISETP.GT.U32.AND P6, PT, R5.reuse, R11, PT ;  /* 0x0000000b0500720c */ /* 0x040fe20003fc4070 */
[----:B------:R-:W-:Y:S01]  /*8e00*/  @!P5 IMAD.IADD R14, R14, 0x1, -R5 ;  /* 0x000000010e0ed824 */ /* 0x000fe200078e0a05 */
[----:B------:R-:W-:-:S02]  /*8e10*/  ISETP.GT.U32.AND P5, PT, R5, R15, PT ;  /* 0x0000000f0500720c */ /* 0x000fc40003fa4070 */
[C---:B------:R-:W-:Y:S02]  /*8e20*/  IADD3 R0, R6.reuse, 0x56, RZ ;  /* 0x0000005606007810 */ /* 0x040fe40007ffe0ff */
[----:B------:R-:W-:Y:S02]  /*8e30*/  IADD3 R13, R6, 0x55, RZ ;  /* 0x00000055060d7810 */ /* 0x000fe40007ffe0ff */
[----:B------:R-:W-:Y:S02]  /*8e40*/  IABS R4, R0 ;  /* 0x0000000000047213 */ /* 0x000fe40000000000 */
[----:B------:R-:W-:Y:S01]  /*8e50*/  IABS R17, R13 ;  /* 0x0000000d00117213 */ /* 0x000fe20000000000 */
[----:B------:R0:W-:Y:S01]  /*8e60*/  STL [R1+0x150], R9 ;  /* 0x0001500901007387 */ /* 0x0001e20000100800 */
[----:B------:R-:W-:Y:S01]  /*8e70*/  ISETP.GE.AND P1, PT, R2, RZ, PT ;  /* 0x000000ff0200720c */ /* 0x000fe20003f26270 */
[--C-:B------:R-:W-:Y:S01]  /*8e80*/  @!P0 IMAD.IADD R12, R12, 0x1, -R5.reuse ;  /* 0x000000010c0c8824 */ /* 0x100fe200078e0a05 */
[----:B------:R-:W-:Y:S01]  /*8e90*/  IADD3 R2, R6, 0x57, RZ ;  /* 0x0000005706027810 */ /* 0x000fe20007ffe0ff */
[----:B------:R-:W-:Y:S01]  /*8ea0*/  @!P6 IMAD.IADD R11, R11, 0x1, -R5 ;  /* 0x000000010b0be824 */ /* 0x000fe200078e0a05 */
[----:B------:R-:W-:Y:S01]  /*8eb0*/  ISETP.GE.AND P0, PT, R3, RZ, PT ;  /* 0x000000ff0300720c */ /* 0x000fe20003f06270 */
[----:B------:R-:W-:-:S02]  /*8ec0*/  IMAD.MOV.U32 R3, RZ, RZ, R17 ;  /* 0x000000ffff037224 */ /* 0x000fc400078e0011 */
[----:B------:R-:W-:-:S04]  /*8ed0*/  IMAD.HI.U32 R18, R27, R4, RZ ;  /* 0x000000041b127227 */ /* 0x000fc800078e00ff */
[----:B0-----:R-:W-:Y:S01]  /*8ee0*/  IMAD.MOV.U32 R9, RZ, RZ, R14 ;  /* 0x000000ffff097224 */ /* 0x001fe200078e000e */
[----:B------:R-:W-:Y:S01]  /*8ef0*/  IABS R8, R2 ;  /* 0x0000000200087213 */ /* 0x000fe20000000000 */
[----:B------:R-:W-:Y:S01]  /*8f00*/  @!P5 IMAD.IADD R15, R15, 0x1, -R5 ;  /* 0x000000010f0fd824 */ /* 0x000fe200078e0a05 */
[----:B------:R-:W-:Y:S01]  /*8f10*/  ISETP.GE.AND P5, PT, R2, RZ, PT ;  /* 0x000000ff0200720c */ /* 0x000fe20003fa6270 */
[----:B------:R-:W-:Y:S01]  /*8f20*/  @!P4 IMAD.MOV R9, RZ, RZ, -R9 ;  /* 0x000000ffff09c224 */ /* 0x000fe200078e0a09 */
[----:B------:R-:W-:Y:S01]  /*8f30*/  ISETP.GT.U32.AND P4, PT, R5, R11, PT ;  /* 0x0000000b0500720c */ /* 0x000fe20003f84070 */
[----:B------:R-:W-:-:S04]  /*8f40*/  IMAD.HI.U32 R2, R27, R3, RZ ;  /* 0x000000031b027227 */ /* 0x000fc800078e00ff */
[----:B------:R-:W-:Y:S01]  /*8f50*/  IMAD.MOV R14, RZ, RZ, -R18 ;  /* 0x000000ffff0e7224 */ /* 0x000fe200078e0a12 */
[----:B------:R0:W-:Y:S01]  /*8f60*/  STL [R1+0x144], R9 ;  /* 0x0001440901007387 */ /* 0x0001e20000100800 */
[----:B------:R-:W-:Y:S02]  /*8f70*/  IMAD.MOV R2, RZ, RZ, -R2 ;  /* 0x000000ffff027224 */ /* 0x000fe400078e0a02 */
[----:B------:R-:W-:Y:S02]  /*8f80*/  IMAD R4, R5, R14, R4 ;  /* 0x0000000e05047224 */ /* 0x000fe400078e0204 */
[----:B------:R-:W-:Y:S01]  /*8f90*/  IMAD.HI.U32 R17, R27, R8, RZ ;  /* 0x000000081b117227 */ /* 0x000fe200078e00ff */
[----:B------:R-:W-:-:S03]  /*8fa0*/  ISETP.GT.U32.AND P6, PT, R5, R15, PT ;  /* 0x0000000f0500720c */ /* 0x000fc60003fc4070 */
[----:B0-----:R-:W-:Y:S02]  /*8fb0*/  IMAD.MOV.U32 R9, RZ, RZ, R12 ;  /* 0x000000ffff097224 */ /* 0x001fe400078e000c */
[C---:B------:R-:W-:Y:S02]  /*8fc0*/  IMAD R3, R5.reuse, R2, R3 ;  /* 0x0000000205037224 */ /* 0x040fe400078e0203 */
[----:B------:R-:W-:Y:S01]  /*8fd0*/  @!P1 IMAD.MOV R9, RZ, RZ, -R9 ;  /* 0x000000ffff099224 */ /* 0x000fe200078e0a09 */
[----:B------:R-:W-:Y:S01]  /*8fe0*/  ISETP.GT.U32.AND P1, PT, R5, R4, PT ;  /* 0x000000040500720c */ /* 0x000fe20003f24070 */
[----:B------:R-:W-:Y:S02]  /*8ff0*/  IMAD.MOV R17, RZ, RZ, -R17 ;  /* 0x000000ffff117224 */ /* 0x000fe400078e0a11 */
[----:B------:R-:W-:Y:S01]  /*9000*/  @!P4 IMAD.IADD R11, R11, 0x1, -R5 ;  /* 0x000000010b0bc824 */ /* 0x000fe200078e0a05 */
[C---:B------:R-:W-:Y:S01]  /*9010*/  ISETP.GT.U32.AND P4, PT, R5.reuse, R3, PT ;  /* 0x000000030500720c */ /* 0x040fe20003f84070 */
[----:B------:R-:W-:-:S02]  /*9020*/  IMAD R8, R5, R17, R8 ;  /* 0x0000001105087224 */ /* 0x000fc400078e0208 */
[----:B------:R-:W-:Y:S01]  /*9030*/  IMAD.MOV.U32 R10, RZ, RZ, R16 ;  /* 0x000000ffff0a7224 */ /* 0x000fe200078e0010 */
[----:B------:R-:W-:-:S03]  /*9040*/  IADD3 R12, R6, 0x53, RZ ;  /* 0x00000053060c7810 */ /* 0x000fc60007ffe0ff */
[----:B------:R-:W-:Y:S01]  /*9050*/  @!P3 IMAD.MOV R10, RZ, RZ, -R10 ;  /* 0x000000ffff0ab224 */ /* 0x000fe200078e0a0a */
[----:B------:R-:W-:Y:S01]  /*9060*/  ISETP.GT.U32.AND P3, PT, R5, R8, PT ;  /* 0x000000080500720c */ /* 0x000fe20003f64070 */
[--C-:B------:R-:W-:Y:S01]  /*9070*/  @!P6 IMAD.IADD R15, R15, 0x1, -R5.reuse ;  /* 0x000000010f0fe824 */ /* 0x100fe200078e0a05 */
[----:B------:R-:W-:Y:S01]  /*9080*/  ISETP.GE.AND P6, PT, R0, RZ, PT ;  /* 0x000000ff0000720c */ /* 0x000fe20003fc6270 */
[--C-:B------:R-:W-:Y:S01]  /*9090*/  @!P1 IMAD.IADD R4, R4, 0x1, -R5.reuse ;  /* 0x0000000104049824 */ /* 0x100fe200078e0a05 */
[----:B------:R-:W-:Y:S01]  /*90a0*/  IABS R0, R12 ;  /* 0x0000000c00007213 */ /* 0x000fe20000000000 */
[----:B------:R-:W-:Y:S01]  /*90b0*/  @!P4 IMAD.IADD R3, R3, 0x1, -R5 ;  /* 0x000000010303c824 */ /* 0x000fe200078e0a05 */
[----:B------:R-:W-:Y:S02]  /*90c0*/  IADD3 R18, R6, 0x54, RZ ;  /* 0x0000005406127810 */ /* 0x000fe40007ffe0ff */
[----:B------:R-:W-:Y:S01]  /*90d0*/  ISETP.GT.U32.AND P4, PT, R5, R4, PT ;  /* 0x000000040500720c */ /* 0x000fe20003f84070 */
[----:B------:R-:W-:Y:S01]  /*90e0*/  IMAD.HI.U32 R16, R27, R0, RZ ;  /* 0x000000001b107227 */ /* 0x000fe200078e00ff */
[----:B------:R-:W-:Y:S01]  /*90f0*/  STL [R1+0x120], R10 ;  /* 0x0001200a01007387 */ /* 0x000fe20000100800 */
[----:B------:R-:W-:-:S02]  /*9100*/  IABS R2, R18 ;  /* 0x0000001200027213 */ /* 0x000fc40000000000 */
[----:B------:R-:W-:Y:S01]  /*9110*/  @!P3 IMAD.IADD R8, R8, 0x1, -R5 ;  /* 0x000000010808b824 */ /* 0x000fe200078e0a05 */
[----:B------:R0:W-:Y:S01]  /*9120*/  STL [R1+0x124], R9 ;  /* 0x0001240901007387 */ /* 0x0001e20000100800 */
[----:B------:R-:W-:Y:S02]  /*9130*/  IMAD.MOV R16, RZ, RZ, -R16 ;  /* 0x000000ffff107224 */ /* 0x000fe400078e0a10 */
[----:B------:R-:W-:Y:S01]  /*9140*/  IMAD.HI.U32 R14, R27, R2, RZ ;  /* 0x000000021b0e7227 */ /* 0x000fe200078e00ff */
[----:B------:R-:W-:-:S03]  /*9150*/  ISETP.GT.U32.AND P1, PT, R5, R8, PT ;  /* 0x000000080500720c */ /* 0x000fc60003f24070 */
[----:B------:R-:W-:Y:S02]  /*9160*/  IMAD R0, R5, R16, R0 ;  /* 0x0000001005007224 */ /* 0x000fe400078e0200 */
[----:B0-----:R-:W-:Y:S01]  /*9170*/  IMAD.MOV.U32 R9, RZ, RZ, R15 ;  /* 0x000000ffff097224 */ /* 0x001fe200078e000f */
[----:B------:R-:W-:Y:S01]  /*9180*/  ISETP.GE.AND P3, PT, R13, RZ, PT ;  /* 0x000000ff0d00720c */ /* 0x000fe20003f66270 */
[----:B------:R-:W-:Y:S02]  /*9190*/  @!P4 IMAD.IADD R4, R4, 0x1, -R5 ;  /* 0x000000010404c824 */ /* 0x000fe400078e0a05 */
[----:B------:R-:W-:Y:S01]  /*91a0*/  @!P2 IMAD.MOV R9, RZ, RZ, -R9 ;  /* 0x000000ffff09a224 */ /* 0x000fe200078e0a09 */
[C---:B------:R-:W-:Y:S01]  /*91b0*/  ISETP.GT.U32.AND P2, PT, R5.reuse, R3, PT ;  /* 0x000000030500720c */ /* 0x040fe20003f44070 */
[----:B------:R-:W-:Y:S01]  /*91c0*/  IMAD.MOV R14, RZ, RZ, -R14 ;  /* 0x000000ffff0e7224 */ /* 0x000fe200078e0a0e */
[----:B------:R-:W-:Y:S02]  /*91d0*/  IADD3 R13, R6, 0x52, RZ ;  /* 0x00000052060d7810 */ /* 0x000fe40007ffe0ff */
[C---:B------:R-:W-:Y:S01]  /*91e0*/  ISETP.GT.U32.AND P4, PT, R5.reuse, R0, PT ;  /* 0x000000000500720c */ /* 0x040fe20003f84070 */
[----:B------:R-:W-:Y:S01]  /*91f0*/  IMAD R2, R5, R14, R2 ;  /* 0x0000000e05027224 */ /* 0x000fe200078e0202 */
[----:B------:R-:W-:Y:S01]  /*9200*/  IABS R15, R13 ;  /* 0x0000000d000f7213 */ /* 0x000fe20000000000 */
[----:B------:R-:W-:Y:S01]  /*9210*/  @!P1 IMAD.IADD R8, R8, 0x1, -R5 ;  /* 0x0000000108089824 */ /* 0x000fe200078e0a05 */
[----:B------:R-:W-:-:S02]  /*9220*/  IADD3 R14, R6, 0x51, RZ ;  /* 0x00000051060e7810 */ /* 0x000fc40007ffe0ff */
[----:B------:R-:W-:Y:S01]  /*9230*/  ISETP.GT.U32.AND P1, PT, R5, R2, PT ;  /* 0x000000020500720c */ /* 0x000fe20003f24070 */
[----:B------:R-:W-:Y:S01]  /*9240*/  IMAD.HI.U32 R19, R27, R15, RZ ;  /* 0x0000000f1b137227 */ /* 0x000fe200078e00ff */
[----:B------:R0:W-:Y:S03]  /*9250*/  STL [R1+0x128], R9 ;  /* 0x0001280901007387 */ /* 0x0001e60000100800 */
[----:B------:R-:W-:Y:S01]  /*9260*/  @!P2 IMAD.IADD R3, R3, 0x1, -R5 ;  /* 0x000000010303a824 */ /* 0x000fe200078e0a05 */
[----:B------:R-:W-:Y:S01]  /*9270*/  ISETP.GE.AND P2, PT, R18, RZ, PT ;  /* 0x000000ff1200720c */ /* 0x000fe20003f46270 */
[----:B------:R-:W-:Y:S01]  /*9280*/  IMAD.MOV R18, RZ, RZ, -R19 ;  /* 0x000000ffff127224 */ /* 0x000fe200078e0a13 */
[----:B------:R-:W-:Y:S01]  /*9290*/  IABS R17, R14 ;  /* 0x0000000e00117213 */ /* 0x000fe20000000000 */
[----:B------:R-:W-:Y:S02]  /*92a0*/  @!P4 IMAD.IADD R0, R0, 0x1, -R5 ;  /* 0x000000010000c824 */ /* 0x000fe400078e0a05 */
[----:B0-----:R-:W-:-:S02]  /*92b0*/  IMAD.MOV.U32 R9, RZ, RZ, R11 ;  /* 0x000000ffff097224 */ /* 0x001fc400078e000b */
[C---:B------:R-:W-:Y:S02]  /*92c0*/  IMAD R15, R5.reuse, R18, R15 ;  /* 0x00000012050f7224 */ /* 0x040fe400078e020f */
[----:B------:R-:W-:Y:S01]  /*92d0*/  @!P0 IMAD.MOV R9, RZ, RZ, -R9 ;  /* 0x000000ffff098224 */ /* 0x000fe200078e0a09 */
[----:B------:R-:W-:Y:S01]  /*92e0*/  ISETP.GT.U32.AND P0, PT, R5, R0, PT ;  /* 0x000000000500720c */ /* 0x000fe20003f04070 */
[----:B------:R-:W-:Y:S01]  /*92f0*/  IMAD.HI.U32 R20, R27, R17, RZ ;  /* 0x000000111b147227 */ /* 0x000fe200078e00ff */
[----:B------:R-:W-:-:S03]  /*9300*/  IADD3 R16, R6, 0x50, RZ ;  /* 0x0000005006107810 */ /* 0x000fc60007ffe0ff */
[----:B------:R-:W-:Y:S01]  /*9310*/  @!P5 IMAD.MOV R8, RZ, RZ, -R8 ;  /* 0x000000ffff08d224 */ /* 0x000fe200078e0a08 */
[C---:B------:R-:W-:Y:S01]  /*9320*/  ISETP.GT.U32.AND P5, PT, R5.reuse, R15, PT ;  /* 0x0000000f0500720c */ /* 0x040fe20003fa4070 */
[----:B------:R-:W-:Y:S02]  /*9330*/  @!P1 IMAD.IADD R2, R2, 0x1, -R5 ;  /* 0x0000000102029824 */ /* 0x000fe400078e0a05 */
[----:B------:R-:W-:Y:S02]  /*9340*/  IMAD.MOV R20, RZ, RZ, -R20 ;  /* 0x000000ffff147224 */ /* 0x000fe400078e0a14 */
[----:B------:R-:W-:Y:S01]  /*9350*/  @!P6 IMAD.MOV R4, RZ, RZ, -R4 ;  /* 0x000000ffff04e224 */ /* 0x000fe200078e0a04 */
[C---:B------:R-:W-:Y:S01]  /*9360*/  ISETP.GT.U32.AND P4, PT, R5.reuse, R2, PT ;  /* 0x000000020500720c */ /* 0x040fe20003f84070 */
[----:B------:R-:W-:Y:S01]  /*9370*/  @!P3 IMAD.MOV R3, RZ, RZ, -R3 ;  /* 0x000000ffff03b224 */ /* 0x000fe200078e0a03 */
[----:B------:R-:W-:Y:S01]  /*9380*/  IABS R19, R16 ;  /* 0x0000001000137213 */ /* 0x000fe20000000000 */
[----:B------:R-:W-:Y:S01]  /*9390*/  IMAD R17, R5, R20, R17 ;  /* 0x0000001405117224 */ /* 0x000fe200078e0211 */
[----:B------:R-:W-:Y:S01]  /*93a0*/  STL [R1+0x11c], R9 ;  /* 0x00011c0901007387 */ /* 0x000fe20000100800 */
[----:B------:R-:W-:Y:S01]  /*93b0*/  @!P0 IMAD.IADD R0, R0, 0x1, -R5 ;  /* 0x0000000100008824 */ /* 0x000fe200078e0a05 */
[----:B------:R-:W-:-:S02]  /*93c0*/  ISETP.GE.AND P1, PT, R12, RZ, PT ;  /* 0x000000ff0c00720c */ /* 0x000fc40003f26270 */
[----:B------:R-:W-:Y:S01]  /*93d0*/  STL [R1+0x118], R8 ;  /* 0x0001180801007387 */ /* 0x000fe20000100800 */
[----:B------:R-:W-:-:S03]  /*93e0*/  ISETP.GT.U32.AND P0, PT, R5, R17, PT ;  /* 0x000000110500720c */ /* 0x000fc60003f04070 */
[----:B------:R-:W-:Y:S01]  /*93f0*/  STL [R1+0x114], R4 ;  /* 0x0001140401007387 */ /* 0x000fe20000100800 */
[----:B------:R-:W-:-:S03]  /*9400*/  @!P5 IMAD.IADD R15, R15, 0x1, -R5 ;  /* 0x000000010f0fd824 */ /* 0x000fc600078e0a05 */
[----:B------:R0:W-:Y:S01]  /*9410*/  STL [R1+0x110], R3 ;  /* 0x0001100301007387 */ /* 0x0001e20000100800 */
[----:B------:R-:W-:Y:S01]  /*9420*/  @!P4 IMAD.IADD R2, R2, 0x1, -R5 ;  /* 0x000000010202c824 */ /* 0x000fe200078e0a05 */
[----:B------:R-:W-:Y:S01]  /*9430*/  ISETP.GT.U32.AND P5, PT, R5, R15, PT ;  /* 0x0000000f0500720c */ /* 0x000fe20003fa4070 */
[----:B0-----:R-:W-:-:S04]  /*9440*/  IMAD.HI.U32 R3, R27, R19, RZ ;  /* 0x000000131b037227 */ /* 0x001fc800078e00ff */
[----:B------:R-:W-:Y:S01]  /*9450*/  IMAD.MOV R3, RZ, RZ, -R3 ;  /* 0x000000ffff037224 */ /* 0x000fe200078e0a03 */
[----:B------:R-:W-:Y:S01]  /*9460*/  IADD3 R4, R6, 0x4f, RZ ;  /* 0x0000004f06047810 */ /* 0x000fe20007ffe0ff */
[----:B------:R-:W-:Y:S02]  /*9470*/  IMAD.MOV.U32 R9, RZ, RZ, R0 ;  /* 0x000000ffff097224 */ /* 0x000fe400078e0000 */
[C---:B------:R-:W-:Y:S01]  /*9480*/  IMAD R3, R5.reuse, R3, R19 ;  /* 0x0000000305037224 */ /* 0x040fe200078e0213 */
[----:B------:R-:W-:Y:S01]  /*9490*/  IABS R8, R4 ;  /* 0x0000000400087213 */ /* 0x000fe20000000000 */
[----:B------:R-:W-:Y:S02]  /*94a0*/  IMAD.MOV.U32 R10, RZ, RZ, R2 ;  /* 0x000000ffff0a7224 */ /* 0x000fe400078e0002 */
[----:B------:R-:W-:Y:S01]  /*94b0*/  @!P1 IMAD.MOV R9, RZ, RZ, -R9 ;  /* 0x000000ffff099224 */ /* 0x000fe200078e0a09 */
[----:B------:R-:W-:Y:S01]  /*94c0*/  ISETP.GT.U32.AND P1, PT, R5, R3, PT ;  /* 0x000000030500720c */ /* 0x000fe20003f24070 */
[----:B------:R-:W-:Y:S01]  /*94d0*/  @!P0 IMAD.IADD R17, R17, 0x1, -R5 ;  /* 0x0000000111118824 */ /* 0x000fe200078e0a05 */
[----:B------:R-:W-:Y:S01]  /*94e0*/  ISETP.GE.AND P6, PT, R13, RZ, PT ;  /* 0x000000ff0d00720c */ /* 0x000fe20003fc6270 */
[----:B------:R-:W-:Y:S01]  /*94f0*/  @!P2 IMAD.MOV R10, RZ, RZ, -R10 ;  /* 0x000000ffff0aa224 */ /* 0x000fe200078e0a0a */
[----:B------:R-:W-:Y:S01]  /*9500*/  ISETP.GE.AND P2, PT, R4, RZ, PT ;  /* 0x000000ff0400720c */ /* 0x000fe20003f46270 */
[----:B------:R-:W-:Y:S01]  /*9510*/  IMAD.HI.U32 R4, R27, R8, RZ ;  /* 0x000000081b047227 */ /* 0x000fe200078e00ff */
[----:B------:R-:W-:-:S02]  /*9520*/  IADD3 R0, R6, 0x4e, RZ ;  /* 0x0000004e06007810 */ /* 0x000fc40007ffe0ff */
[----:B------:R-:W-:Y:S01]  /*9530*/  ISETP.GT.U32.AND P0, PT, R5, R17, PT ;  /* 0x000000110500720c */ /* 0x000fe20003f04070 */
[----:B------:R-:W-:Y:S01]  /*9540*/  @!P5 IMAD.IADD R15, R15, 0x1, -R5 ;  /* 0x000000010f0fd824 */ /* 0x000fe200078e0a05 */
[----:B------:R-:W-:Y:S01]  /*9550*/  IABS R12, R0 ;  /* 0x00000000000c7213 */ /* 0x000fe20000000000 */
[----:B------:R-:W-:Y:S01]  /*9560*/  IMAD.MOV R4, RZ, RZ, -R4 ;  /* 0x000000ffff047224 */ /* 0x000fe200078e0a04 */
[----:B------:R-:W-:Y:S01]  /*9570*/  STL [R1+0xf8], R10 ;  /* 0x0000f80a01007387 */ /* 0x000fe20000100800 */
[----:B------:R-:W-:-:S03]  /*9580*/  ISETP.GE.AND P3, PT, R14, RZ, PT ;  /* 0x000000ff0e00720c */ /* 0x000fc60003f66270 */
[----:B------:R0:W-:Y:S01]  /*9590*/  STL [R1+0xf4], R9 ;  /* 0x0000f40901007387 */ /* 0x0001e20000100800 */
[----:B------:R-:W-:Y:S02]  /*95a0*/  IMAD R8, R5, R4, R8 ;  /* 0x0000000405087224 */ /* 0x000fe400078e0208 */
[----:B------:R-:W-:-:S04]  /*95b0*/  IMAD.HI.U32 R4, R27, R12, RZ ;  /* 0x0000000c1b047227 */ /* 0x000fc800078e00ff */
[----:B------:R-:W-:Y:S02]  /*95c0*/  @!P1 IMAD.IADD R3, R3, 0x1, -R5 ;  /* 0x0000000103039824 */ /* 0x000fe400078e0a05 */
[----:B0-----:R-:W-:Y:S02]  /*95d0*/  IMAD.MOV.U32 R9, RZ, RZ, R15 ;  /* 0x000000ffff097224 */ /* 0x001fe400078e000f */
[----:B------:R-:W-:Y:S02]  /*95e0*/  IMAD.MOV R4, RZ, RZ, -R4 ;  /* 0x000000ffff047224 */ /* 0x000fe400078e0a04 */
[----:B------:R-:W-:Y:S01]  /*95f0*/  @!P6 IMAD.MOV R9, RZ, RZ, -R9 ;  /* 0x000000ffff09e224 */ /* 0x000fe200078e0a09 */
[----:B------:R-:W-:Y:S01]  /*9600*/  ISETP.GT.U32.AND P1, PT, R5, R3, PT ;  /* 0x000000030500720c */ /* 0x000fe20003f24070 */
[----:B------:R-:W-:Y:S02]  /*9610*/  @!P0 IMAD.IADD R17, R17, 0x1, -R5 ;  /* 0x0000000111118824 */ /* 0x000fe400078e0a05 */
[----:B------:R-:W-:Y:S01]  /*9620*/  IMAD R12, R5, R4, R12 ;  /* 0x00000004050c7224 */ /* 0x000fe200078e020c */
[----:B------:R0:W-:Y:S01]  /*9630*/  STL [R1+0xd8], R9 ;  /* 0x0000d80901007387 */ /* 0x0001e20000100800 */
[----:B------:R-:W-:Y:S01]  /*9640*/  ISETP.GE.AND P4, PT, R16, RZ, PT ;  /* 0x000000ff1000720c */ /* 0x000fe20003f86270 */
[----:B0-----:R-:W-:-:S04]  /*9650*/  IMAD.MOV.U32 R9, RZ, RZ, R17 ;  /* 0x000000ffff097224 */ /* 0x001fc800078e0011 */
[----:B------:R-:W-:Y:S01]  /*9660*/  @!P3 IMAD.MOV R9, RZ, RZ, -R9 ;  /* 0x000000ffff09b224 */ /* 0x000fe200078e0a09 */
[----:B------:R-:W-:Y:S02]  /*9670*/  ISETP.GT.U32.AND P3, PT, R5, R12, PT ;  /* 0x0000000c0500720c */ /* 0x000fe40003f64070 */
[----:B------:R-:W-:Y:S01]  /*9680*/  @!P1 IMAD.IADD R3, R3, 0x1, -R5 ;  /* 0x0000000103039824 */ /* 0x000fe200078e0a05 */
[C---:B------:R-:W-:Y:S02]  /*9690*/  IADD3 R2, R6.reuse, 0x4d, RZ ;  /* 0x0000004d06027810 */ /* 0x040fe40007ffe0ff */
[----:B------:R-:W-:Y:S01]  /*96a0*/  ISETP.GT.U32.AND P6, PT, R5, R8, PT ;  /* 0x000000080500720c */ /* 0x000fe20003fc4070 */
[----:B------:R-:W-:Y:S01]  /*96b0*/  IMAD.MOV.U32 R4, RZ, RZ, R3 ;  /* 0x000000ffff047224 */ /* 0x000fe200078e0003 */
[----:B------:R-:W-:Y:S02]  /*96c0*/  IABS R16, R2 ;  /* 0x0000000200107213 */ /* 0x000fe40000000000 */
[----:B------:R-:W-:Y:S01]  /*96d0*/  IADD3 R11, R6, 0x4b, RZ ;  /* 0x0000004b060b7810 */ /* 0x000fe20007ffe0ff */
[----:B------:R-:W-:Y:S01]  /*96e0*/  @!P4 IMAD.MOV R4, RZ, RZ, -R4 ;  /* 0x000000ffff04c224 */ /* 0x000fe200078e0a04 */
[----:B------:R-:W-:Y:S01]  /*96f0*/  ISETP.GE.AND P0, PT, R2, RZ, PT ;  /* 0x000000ff0200720c */ /* 0x000fe20003f06270 */
[----:B------:R-:W-:Y:S01]  /*9700*/  IMAD.HI.U32 R2, R27, R16, RZ ;  /* 0x000000101b027227 */ /* 0x000fe200078e00ff */
[----:B------:R-:W-:-:S03]  /*9710*/  IABS R14, R11 ;  /* 0x0000000b000e7213 */ /* 0x000fc60000000000 */
[--C-:B------:R-:W-:Y:S01]  /*9720*/  @!P3 IMAD.IADD R12, R12, 0x1, -R5.reuse ;  /* 0x000000010c0cb824 */ /* 0x100fe200078e0a05 */
[----:B------:R-:W-:Y:S01]  /*9730*/  ISETP.GE.AND P5, PT, R0, RZ, PT ;  /* 0x000000ff0000720c */ /* 0x000fe20003fa6270 */
[----:B------:R-:W-:Y:S01]  /*9740*/  STL [R1+0x100], R9 ;  /* 0x0001000901007387 */ /* 0x000fe20000100800 */
[----:B------:R-:W-:Y:S01]  /*9750*/  IADD3 R0, R6, 0x4c, RZ ;  /* 0x0000004c06007810 */ /* 0x000fe20007ffe0ff */
[----:B------:R-:W-:Y:S01]  /*9760*/  IMAD.MOV R2, RZ, RZ, -R2 ;  /* 0x000000ffff027224 */ /* 0x000fe200078e0a02 */
[C---:B------:R-:W-:Y:S01]  /*9770*/  ISETP.GT.U32.AND P3, PT, R5.reuse, R12, PT ;  /* 0x0000000c0500720c */ /* 0x040fe20003f64070 */
[----:B------:R0:W-:Y:S01]  /*9780*/  STL [R1+0x104], R4 ;  /* 0x0001040401007387 */ /* 0x0001e20000100800 */
[----:B------:R-:W-:Y:S01]  /*9790*/  @!P6 IMAD.IADD R8, R8, 0x1, -R5 ;  /* 0x000000010808e824 */ /* 0x000fe200078e0a05 */
[----:B------:R-:W-:Y:S01]  /*97a0*/  IABS R15, R0 ;  /* 0x00000000000f7213 */ /* 0x000fe20000000000 */
[----:B------:R-:W-:Y:S02]  /*97b0*/  IMAD R16, R5, R2, R16 ;  /* 0x0000000205107224 */ /* 0x000fe400078e0210 */
[----:B0-----:R-:W-:Y:S01]  /*97c0*/  IMAD.HI.U32 R4, R27, R14, RZ ;  /* 0x0000000e1b047227 */ /* 0x001fe200078e00ff */
[----:B------:R-:W-:-:S03]  /*97d0*/  ISETP.GE.AND P1, PT, R0, RZ, PT ;  /* 0x000000ff0000720c */ /* 0x000fc60003f26270 */
[----:B------:R-:W-:Y:S01]  /*97e0*/  IMAD.MOV R4, RZ, RZ, -R4 ;  /* 0x000000ffff047224 */ /* 0x000fe200078e0a04 */
[----:B------:R-:W-:Y:S01]  /*97f0*/  ISETP.GT.U32.AND P6, PT, R5, R8, PT ;  /* 0x000000080500720c */ /* 0x000fe20003fc4070 */
[----:B------:R-:W-:Y:S01]  /*9800*/  IMAD.HI.U32 R0, R27, R15, RZ ;  /* 0x0000000f1b007227 */ /* 0x000fe200078e00ff */
[----:B------:R-:W-:-:S03]  /*9810*/  ISETP.GT.U32.AND P4, PT, R5, R16, PT ;  /* 0x000000100500720c */ /* 0x000fc60003f84070 */
[C---:B------:R-:W-:Y:S02]  /*9820*/  IMAD R14, R5.reuse, R4, R14 ;  /* 0x00000004050e7224 */ /* 0x040fe400078e020e */
[----:B------:R-:W-:Y:S02]  /*9830*/  IMAD.MOV R0, RZ, RZ, -R0 ;  /* 0x000000ffff007224 */ /* 0x000fe400078e0a00 */
[----:B------:R-:W-:Y:S01]  /*9840*/  @!P3 IMAD.IADD R12, R12, 0x1, -R5 ;  /* 0x000000010c0cb824 */ /* 0x000fe200078e0a05 */
[C---:B------:R-:W-:Y:S02]  /*9850*/  ISETP.GT.U32.AND P3, PT, R5.reuse, R14, PT ;  /* 0x0000000e0500720c */ /* 0x040fe40003f64070 */
[C---:B------:R-:W-:Y:S01]  /*9860*/  IADD3 R3, R6.reuse, 0x4a, RZ ;  /* 0x0000004a06037810 */ /* 0x040fe20007ffe0ff */
[C---:B------:R-:W-:Y:S01]  /*9870*/  IMAD R15, R5.reuse, R0, R15 ;  /* 0x00000000050f7224 */ /* 0x040fe200078e020f */
[----:B------:R-:W-:Y:S02]  /*9880*/  IADD3 R0, R6, 0x49, RZ ;  /* 0x0000004906007810 */ /* 0x000fe40007ffe0ff */
[----:B------:R-:W-:Y:S01]  /*9890*/  IABS R13, R3 ;  /* 0x00000003000d7213 */ /* 0x000fe20000000000 */
[--C-:B------:R-:W-:Y:S01]  /*98a0*/  @!P6 IMAD.IADD R8, R8, 0x1, -R5.reuse ;  /* 0x000000010808e824 */ /* 0x100fe200078e0a05 */
[----:B------:R-:W-:Y:S01]  /*98b0*/  ISETP.GT.U32.AND P6, PT, R5, R15, PT ;  /* 0x0000000f0500720c */ /* 0x000fe20003fc4070 */
[----:B------:R-:W-:Y:S01]  /*98c0*/  @!P4 IMAD.IADD R16, R16, 0x1, -R5 ;  /* 0x000000011010c824 */ /* 0x000fe200078e0a05 */
[----:B------:R-:W-:Y:S01]  /*98d0*/  IABS R17, R0 ;  /* 0x0000000000117213 */ /* 0x000fe20000000000 */
[----:B------:R-:W-:-:S03]  /*98e0*/  IMAD.HI.U32 R18, R27, R13, RZ ;  /* 0x0000000d1b127227 */ /* 0x000fc600078e00ff */
[----:B------:R-:W-:Y:S01]  /*98f0*/  ISETP.GT.U32.AND P4, PT, R5, R16, PT ;  /* 0x000000100500720c */ /* 0x000fe20003f84070 */
[----:B------:R-:W-:Y:S02]  /*9900*/  IMAD.MOV.U32 R9, RZ, RZ, R8 ;  /* 0x000000ffff097224 */ /* 0x000fe400078e0008 */
[----:B------:R-:W-:Y:S02]  /*9910*/  @!P3 IMAD.IADD R14, R14, 0x1, -R5 ;  /* 0x000000010e0eb824 */ /* 0x000fe400078e0a05 */
[----:B------:R-:W-:Y:S02]  /*9920*/  IMAD.MOV R18, RZ, RZ, -R18 ;  /* 0x000000ffff127224 */ /* 0x000fe400078e0a12 */
[----:B------:R-:W-:Y:S02]  /*9930*/  IMAD.MOV.U32 R8, RZ, RZ, R17 ;  /* 0x000000ffff087224 */ /* 0x000fe400078e0011 */
[----:B------:R-:W-:Y:S01]  /*9940*/  @!P2 IMAD.MOV R9, RZ, RZ, -R9 ;  /* 0x000000ffff09a224 */ /* 0x000fe200078e0a09 */
[----:B------:R-:W-:Y:S01]  /*9950*/  ISETP.GE.AND P2, PT, R11, RZ, PT ;  /* 0x000000ff0b00720c */ /* 0x000fe20003f46270 */
[C---:B------:R-:W-:Y:S01]  /*9960*/  IMAD R11, R5.reuse, R18, R13 ;  /* 0x00000012050b7224 */ /* 0x040fe200078e020d */
[----:B------:R-:W-:Y:S01]  /*9970*/  ISETP.GT.U32.AND P3, PT, R5, R14, PT ;  /* 0x0000000e0500720c */ /* 0x000fe20003f64070 */
[----:B------:R-:W-:Y:S01]  /*9980*/  IMAD.HI.U32 R13, R27, R8, RZ ;  /* 0x000000081b0d7227 */ /* 0x000fe200078e00ff */
[----:B------:R-:W-:Y:S01]  /*9990*/  IADD3 R2, R6, 0x48, RZ ;  /* 0x0000004806027810 */ /* 0x000fe20007ffe0ff */
[----:B------:R0:W-:Y:S02]  /*99a0*/  STL [R1+0xfc], R9 ;  /* 0x0000fc0901007387 */ /* 0x0001e40000100800 */
[----:B------:R-:W-:Y:S01]  /*99b0*/  @!P6 IMAD.IADD R15, R15, 0x1, -R5 ;  /* 0x000000010f0fe824 */ /* 0x000fe200078e0a05 */
[----:B------:R-:W-:Y:S01]  /*99c0*/  IABS R4, R2 ;  /* 0x0000000200047213 */ /* 0x000fe20000000000 */
[----:B------:R-:W-:-:S02]  /*99d0*/  IMAD.MOV R17, RZ, RZ, -R13 ;  /* 0x000000ffff117224 */ /* 0x000fc400078e0a0d */
[----:B------:R-:W-:Y:S01]  /*99e0*/  @!P4 IMAD.IADD R16, R16, 0x1, -R5 ;  /* 0x000000011010c824 */ /* 0x000fe200078e0a05 */
[C---:B------:R-:W-:Y:S01]  /*99f0*/  ISETP.GT.U32.AND P6, PT, R5.reuse, R15, PT ;  /* 0x0000000f0500720c */ /* 0x040fe20003fc4070 */
[----:B0-----:R-:W-:Y:S01]  /*9a00*/  IMAD.MOV.U32 R9, RZ, RZ, R12 ;  /* 0x000000ffff097224 */ /* 0x001fe200078e000c */
[C---:B------:R-:W-:Y:S01]  /*9a10*/  ISETP.GT.U32.AND P4, PT, R5.reuse, R11, PT ;  /* 0x0000000b0500720c */ /* 0x040fe20003f84070 */
[----:B------:R-:W-:Y:S02]  /*9a20*/  IMAD R8, R5, R17, R8 ;  /* 0x0000001105087224 */ /* 0x000fe400078e0208 */
[----:B------:R-:W-:Y:S01]  /*9a30*/  @!P5 IMAD.MOV R9, RZ, RZ, -R9 ;  /* 0x000000ffff09d224 */ /* 0x000fe200078e0a09 */
[----:B------:R-:W-:Y:S01]  /*9a40*/  ISETP.GE.AND P5, PT, R3, RZ, PT ;  /* 0x000000ff0300720c */ /* 0x000fe20003fa6270 */
[----:B------:R-:W-:-:S04]  /*9a50*/  IMAD.HI.U32 R3, R27, R4, RZ ;  /* 0x000000041b037227 */ /* 0x000fc800078e00ff */
[----:B------:R-:W-:Y:S01]  /*9a60*/  @!P3 IMAD.IADD R14, R14, 0x1, -R5 ;  /* 0x000000010e0eb824 */ /* 0x000fe200078e0a05 */
[----:B------:R-:W-:Y:S01]  /*9a70*/  ISETP.GT.U32.AND P3, PT, R5, R8, PT ;  /* 0x000000080500720c */ /* 0x000fe20003f64070 */
[----:B------:R-:W-:Y:S02]  /*9a80*/  IMAD.MOV R13, RZ, RZ, -R3 ;  /* 0x000000ffff0d7224 */ /* 0x000fe400078e0a03 */
[--C-:B------:R-:W-:Y:S02]  /*9a90*/  @!P6 IMAD.IADD R15, R15, 0x1, -R5.reuse ;  /* 0x000000010f0fe824 */ /* 0x100fe400078e0a05 */
[----:B------:R-:W-:Y:S01]  /*9aa0*/  IMAD R4, R5, R13, R4 ;  /* 0x0000000d05047224 */ /* 0x000fe200078e0204 */
[----:B------:R-:W-:Y:S01]  /*9ab0*/  ISETP.GE.AND P6, PT, R0, RZ, PT ;  /* 0x000000ff0000720c */ /* 0x000fe20003fc6270 */
[----:B------:R-:W-:Y:S01]  /*9ac0*/  @!P4 IMAD.IADD R11, R11, 0x1, -R5 ;  /* 0x000000010b0bc824 */ /* 0x000fe200078e0a05 */
[C---:B------:R-:W-:Y:S01]  /*9ad0*/  IADD3 R0, R6.reuse, 0x46, RZ ;  /* 0x0000004606007810 */ /* 0x040fe20007ffe0ff */
[----:B------:R-:W-:Y:S01]  /*9ae0*/  @!P0 IMAD.MOV R16, RZ, RZ, -R16 ;  /* 0x000000ffff108224 */ /* 0x000fe200078e0a10 */
[----:B------:R-:W-:-:S02]  /*9af0*/  IADD3 R12, R6, 0x47, RZ ;  /* 0x00000047060c7810 */ /* 0x000fc40007ffe0ff */
[C---:B------:R-:W-:Y:S01]  /*9b00*/  ISETP.GT.U32.AND P0, PT, R5.reuse, R4, PT ;  /* 0x000000040500720c */ /* 0x040fe20003f04070 */
[----:B------:R-:W-:Y:S01]  /*9b10*/  IMAD.MOV.U32 R10, RZ, RZ, R15 ;  /* 0x000000ffff0a7224 */ /* 0x000fe200078e000f */
[----:B------:R-:W-:Y:S01]  /*9b20*/  IABS R13, R0 ;  /* 0x00000000000d7213 */ /* 0x000fe20000000000 */
[----:B------:R-:W-:Y:S01]  /*9b30*/  @!P3 IMAD.IADD R8, R8, 0x1, -R5 ;  /* 0x000000010808b824 */ /* 0x000fe200078e0a05 */
[C---:B------:R-:W-:Y:S02]  /*9b40*/  ISETP.GT.U32.AND P4, PT, R5.reuse, R11, PT ;  /* 0x0000000b0500720c */ /* 0x040fe40003f84070 */
[----:B------:R-:W-:Y:S01]  /*9b50*/  IABS R3, R12 ;  /* 0x0000000c00037213 */ /* 0x000fe20000000000 */
[----:B------:R-:W-:Y:S01]  /*9b60*/  @!P1 IMAD.MOV R10, RZ, RZ, -R10 ;  /* 0x000000ffff0a9224 */ /* 0x000fe200078e0a0a */
[----:B------:R0:W-:Y:S01]  /*9b70*/  STL [R1+0xe0], R9 ;  /* 0x0000e00901007387 */ /* 0x0001e20000100800 */
[----:B------:R-:W-:Y:S01]  /*9b80*/  ISETP.GE.AND P1, PT, R2, RZ, PT ;  /* 0x000000ff0200720c */ /* 0x000fe20003f26270 */
[----:B------:R-:W-:Y:S01]  /*9b90*/  IMAD.MOV.U32 R2, RZ, RZ, R13 ;  /* 0x000000ffff027224 */ /* 0x000fe200078e000d */
[----:B------:R-:W-:Y:S01]  /*9ba0*/  ISETP.GT.U32.AND P3, PT, R5, R8, PT ;  /* 0x000000080500720c */ /* 0x000fe20003f64070 */
[----:B------:R-:W-:-:S04]  /*9bb0*/  IMAD.HI.U32 R13, R27, R3, RZ ;  /* 0x000000031b0d7227 */ /* 0x000fc800078e00ff */
[----:B0-----:R-:W-:Y:S02]  /*9bc0*/  IMAD.MOV.U32 R9, RZ, RZ, R14 ;  /* 0x000000ffff097224 */ /* 0x001fe400078e000e */
[----:B------:R-:W-:Y:S02]  /*9bd0*/  IMAD.MOV R13, RZ, RZ, -R13 ;  /* 0x000000ffff0d7224 */ /* 0x000fe400078e0a0d */
[----:B------:R-:W-:Y:S01]  /*9be0*/  @!P2 IMAD.MOV R9, RZ, RZ, -R9 ;  /* 0x000000ffff09a224 */ /* 0x000fe200078e0a09 */
[----:B------:R-:W-:Y:S01]  /*9bf0*/  ISETP.GE.AND P2, PT, R12, RZ, PT ;  /* 0x000000ff0c00720c */ /* 0x000fe20003f46270 */
[--C-:B------:R-:W-:Y:S01]  /*9c00*/  @!P0 IMAD.IADD R4, R4, 0x1, -R5.reuse ;  /* 0x0000000104048824 */ /* 0x100fe200078e0a05 */
[----:B------:R-:W-:Y:S01]  /*9c10*/  IADD3 R12, R6, 0x45, RZ ;  /* 0x00000045060c7810 */ /* 0x000fe20007ffe0ff */
[----:B------:R-:W-:Y:S01]  /*9c20*/  @!P4 IMAD.IADD R11, R11, 0x1, -R5 ;  /* 0x000000010b0bc824 */ /* 0x000fe200078e0a05 */
[----:B------:R-:W-:Y:S01]  /*9c30*/  ISETP.GE.AND P4, PT, R0, RZ, PT ;  /* 0x000000ff0000720c */ /* 0x000fe20003f86270 */
[----:B------:R-:W-:Y:S01]  /*9c40*/  IMAD R3, R5, R13, R3 ;  /* 0x0000000d05037224 */ /* 0x000fe200078e0203 */
        /* <DEDUP_REMOVED lines=9> */
[--C-:B------:R-:W-:Y:S01]  /*9ce0*/  @!P0 IMAD.IADD R4, R4, 0x1, -R5.reuse ;  /* 0x0000000104048824 */ /* 0x100fe200078e0a05 */
[C---:B------:R-:W-:Y:S01]  /*9cf0*/  ISETP.GT.U32.AND P0, PT, R5.reuse, R2, PT ;  /* 0x000000020500720c */ /* 0x040fe20003f04070 */
[----:B------:R-:W-:Y:S02]  /*9d00*/  IMAD R0, R5, R18, R0 ;  /* 0x0000001205007224 */ /* 0x000fe400078e0200 */
[----:B------:R-:W-:-:S03]  /*9d10*/  @!P3 IMAD.IADD R3, R3, 0x1, -R5 ;  /* 0x000000010303b824 */ /* 0x000fc600078e0a05 */
[----:B------:R-:W-:Y:S01]  /*9d20*/  ISETP.GT.U32.AND P3, PT, R5, R0, PT ;  /* 0x000000000500720c */ /* 0x000fe20003f64070 */
[----:B------:R-:W-:Y:S01]  /*9d30*/  STL [R1+0xe4], R16 ;  /* 0x0000e41001007387 */ /* 0x000fe20000100800 */
[----:B------:R-:W-:-:S03]  /*9d40*/  IADD3 R15, R6, 0x42, RZ ;  /* 0x00000042060f7810 */ /* 0x000fc60007ffe0ff */
[----:B------:R-:W-:Y:S01]  /*9d50*/  STL [R1+0xec], R10 ;  /* 0x0000ec0a01007387 */ /* 0x000fe20000100800 */
[----:B------:R-:W-:Y:S01]  /*9d60*/  IADD3 R14, R6, 0x43, RZ ;  /* 0x00000043060e7810 */ /* 0x000fe20007ffe0ff */
[--C-:B------:R-:W-:Y:S02]  /*9d70*/  @!P0 IMAD.IADD R2, R2, 0x1, -R5.reuse ;  /* 0x0000000102028824 */ /* 0x100fe400078e0a05 */
[----:B------:R0:W-:Y:S01]  /*9d80*/  STL [R1+0xf0], R9 ;  /* 0x0000f00901007387 */ /* 0x0001e20000100800 */
[----:B------:R-:W-:Y:S02]  /*9d90*/  IADD3 R13, R6, 0x44, RZ ;  /* 0x00000044060d7810 */ /* 0x000fe40007ffe0ff */
[----:B------:R-:W-:Y:S01]  /*9da0*/  IABS R19, R15 ;  /* 0x0000000f00137213 */ /* 0x000fe20000000000 */
[----:B------:R-:W-:Y:S01]  /*9db0*/  @!P3 IMAD.IADD R0, R0, 0x1, -R5 ;  /* 0x000000010000b824 */ /* 0x000fe200078e0a05 */
[----:B------:R-:W-:Y:S01]  /*9dc0*/  IABS R17, R14 ;  /* 0x0000000e00117213 */ /* 0x000fe20000000000 */
[----:B0-----:R-:W-:Y:S01]  /*9dd0*/  IMAD.MOV.U32 R9, RZ, RZ, R11 ;  /* 0x000000ffff097224 */ /* 0x001fe200078e000b */
[----:B------:R-:W-:-:S02]  /*9de0*/  IABS R16, R13 ;  /* 0x0000000d00107213 */ /* 0x000fc40000000000 */
[----:B------:R-:W-:Y:S01]  /*9df0*/  ISETP.GT.U32.AND P3, PT, R5, R2, PT ;  /* 0x000000020500720c */ /* 0x000fe20003f64070 */
[----:B------:R-:W-:Y:S01]  /*9e00*/  @!P5 IMAD.MOV R9, RZ, RZ, -R9 ;  /* 0x000000ffff09d224 */ /* 0x000fe200078e0a09 */
[----:B------:R-:W-:Y:S01]  /*9e10*/  ISETP.GE.AND P5, PT, R12, RZ, PT ;  /* 0x000000ff0c00720c */ /* 0x000fe20003fa6270 */
[----:B------:R-:W-:Y:S01]  /*9e20*/  IMAD.HI.U32 R12, R27, R19, RZ ;  /* 0x000000131b0c7227 */ /* 0x000fe200078e00ff */
[----:B------:R-:W-:-:S03]  /*9e30*/  ISETP.GT.U32.AND P0, PT, R5, R3, PT ;  /* 0x000000030500720c */ /* 0x000fc60003f04070 */
[----:B------:R-:W-:-:S04]  /*9e40*/  IMAD.HI.U32 R21, R27, R17, RZ ;  /* 0x000000111b157227 */ /* 0x000fc800078e00ff */
[----:B------:R-:W-:-:S04]  /*9e50*/  IMAD.HI.U32 R20, R27, R16, RZ ;  /* 0x000000101b147227 */ /* 0x000fc800078e00ff */
[----:B------:R-:W-:Y:S02]  /*9e60*/  IMAD.MOV R12, RZ, RZ, -R12 ;  /* 0x000000ffff0c7224 */ /* 0x000fe400078e0a0c */
[----:B------:R-:W-:Y:S02]  /*9e70*/  IMAD.MOV R21, RZ, RZ, -R21 ;  /* 0x000000ffff157224 */ /* 0x000fe400078e0a15 */
[----:B------:R-:W-:Y:S02]  /*9e80*/  IMAD.MOV R20, RZ, RZ, -R20 ;  /* 0x000000ffff147224 */ /* 0x000fe400078e0a14 */
[C---:B------:R-:W-:Y:S02]  /*9e90*/  IMAD R19, R5.reuse, R12, R19 ;  /* 0x0000000c05137224 */ /* 0x040fe400078e0213 */
[C---:B------:R-:W-:Y:S02]  /*9ea0*/  IMAD R17, R5.reuse, R21, R17 ;  /* 0x0000001505117224 */ /* 0x040fe400078e0211 */
[----:B------:R-:W-:-:S02]  /*9eb0*/  IMAD R16, R5, R20, R16 ;  /* 0x0000001405107224 */ /* 0x000fc400078e0210 */
[--C-:B------:R-:W-:Y:S01]  /*9ec0*/  @!P3 IMAD.IADD R2, R2, 0x1, -R5.reuse ;  /* 0x000000010202b824 */ /* 0x100fe200078e0a05 */
[C---:B------:R-:W-:Y:S01]  /*9ed0*/  ISETP.GT.U32.AND P3, PT, R5.reuse, R19, PT ;  /* 0x000000130500720c */ /* 0x040fe20003f64070 */
[----:B------:R-:W-:Y:S01]  /*9ee0*/  @!P6 IMAD.MOV R8, RZ, RZ, -R8 ;  /* 0x000000ffff08e224 */ /* 0x000fe200078e0a08 */
[C---:B------:R-:W-:Y:S01]  /*9ef0*/  ISETP.GT.U32.AND P6, PT, R5.reuse, R0, PT ;  /* 0x000000000500720c */ /* 0x040fe20003fc4070 */
[----:B------:R-:W-:Y:S01]  /*9f00*/  @!P1 IMAD.MOV R4, RZ, RZ, -R4 ;  /* 0x000000ffff049224 */ /* 0x000fe200078e0a04 */
[----:B------:R-:W-:Y:S01]  /*9f10*/  ISETP.GT.U32.AND P1, PT, R5, R17, PT ;  /* 0x000000110500720c */ /* 0x000fe20003f24070 */
[----:B------:R-:W-:Y:S01]  /*9f20*/  @!P0 IMAD.IADD R3, R3, 0x1, -R5 ;  /* 0x0000000103038824 */ /* 0x000fe200078e0a05 */
[----:B------:R-:W-:Y:S01]  /*9f30*/  ISETP.GT.U32.AND P0, PT, R5, R16, PT ;  /* 0x000000100500720c */ /* 0x000fe20003f04070 */
[----:B------:R-:W-:Y:S01]  /*9f40*/  STL [R1+0xdc], R9 ;  /* 0x0000dc0901007387 */ /* 0x000fe20000100800 */
[----:B------:R-:W-:-:S03]  /*9f50*/  IADD3 R18, R6, 0x41, RZ ;  /* 0x0000004106127810 */ /* 0x000fc60007ffe0ff */
[----:B------:R0:W-:Y:S01]  /*9f60*/  STL [R1+0xd4], R8 ;  /* 0x0000d40801007387 */ /* 0x0001e20000100800 */
[----:B------:R-:W-:-:S03]  /*9f70*/  IABS R11, R18 ;  /* 0x00000012000b7213 */ /* 0x000fc60000000000 */
[----:B------:R1:W-:Y:S01]  /*9f80*/  STL [R1+0xcc], R4 ;  /* 0x0000cc0401007387 */ /* 0x0003e20000100800 */
[----:B------:R-:W-:Y:S02]  /*9f90*/  @!P3 IMAD.IADD R19, R19, 0x1, -R5 ;  /* 0x000000011313b824 */ /* 0x000fe400078e0a05 */
[----:B0-----:R-:W-:Y:S01]  /*9fa0*/  IMAD.MOV.U32 R8, RZ, RZ, R3 ;  /* 0x000000ffff087224 */ /* 0x001fe200078e0003 */
[----:B-1----:R-:W-:-:S03]  /*9fb0*/  IADD3 R4, R6, 0x40, RZ ;  /* 0x0000004006047810 */ /* 0x002fc60007ffe0ff */
[----:B------:R-:W-:Y:S01]  /*9fc0*/  @!P2 IMAD.MOV R8, RZ, RZ, -R8 ;  /* 0x000000ffff08a224 */ /* 0x000fe200078e0a08 */
[----:B------:R-:W-:Y:S01]  /*9fd0*/  ISETP.GE.AND P2, PT, R13, RZ, PT ;  /* 0x000000ff0d00720c */ /* 0x000fe20003f46270 */
[----:B------:R-:W-:Y:S01]  /*9fe0*/  IMAD.MOV.U32 R9, RZ, RZ, R2 ;  /* 0x000000ffff097224 */ /* 0x000fe200078e0002 */
[----:B------:R-:W-:Y:S01]  /*9ff0*/  IABS R13, R4 ;  /* 0x00000004000d7213 */ /* 0x000fe20000000000 */
[----:B------:R-:W-:Y:S02]  /*a000*/  @!P6 IMAD.IADD R0, R0, 0x1, -R5 ;  /* 0x000000010000e824 */ /* 0x000fe400078e0a05 */
[----:B------:R-:W-:-:S04]  /*a010*/  IMAD.HI.U32 R3, R27, R11, RZ ;  /* 0x0000000b1b037227 */ /* 0x000fc800078e00ff */
[--C-:B------:R-:W-:Y:S02]  /*a020*/  @!P1 IMAD.IADD R17, R17, 0x1, -R5.reuse ;  /* 0x0000000111119824 */ /* 0x100fe400078e0a05 */
[----:B------:R-:W-:Y:S02]  /*a030*/  @!P0 IMAD.IADD R16, R16, 0x1, -R5 ;  /* 0x0000000110108824 */ /* 0x000fe400078e0a05 */
[----:B------:R-:W-:Y:S01]  /*a040*/  @!P4 IMAD.MOV R9, RZ, RZ, -R9 ;  /* 0x000000ffff09c224 */ /* 0x000fe200078e0a09 */
[----:B------:R-:W-:Y:S01]  /*a050*/  ISETP.GT.U32.AND P4, PT, R5, R19, PT ;  /* 0x000000130500720c */ /* 0x000fe20003f84070 */
[----:B------:R-:W-:Y:S01]  /*a060*/  IMAD.MOV.U32 R2, RZ, RZ, R0 ;  /* 0x000000ffff027224 */ /* 0x000fe200078e0000 */
[----:B------:R0:W-:Y:S01]  /*a070*/  STL [R1+0xc8], R8 ;  /* 0x0000c80801007387 */ /* 0x0001e20000100800 */
[----:B------:R-:W-:Y:S02]  /*a080*/  IMAD.MOV R3, RZ, RZ, -R3 ;  /* 0x000000ffff037224 */ /* 0x000fe400078e0a03 */
[----:B------:R-:W-:Y:S01]  /*a090*/  IMAD.HI.U32 R0, R27, R13, RZ ;  /* 0x0000000d1b007227 */ /* 0x000fe200078e00ff */
[----:B------:R-:W-:-:S02]  /*a0a0*/  ISETP.GT.U32.AND P3, PT, R5, R17, PT ;  /* 0x000000110500720c */ /* 0x000fc40003f64070 */
[C---:B------:R-:W-:Y:S01]  /*a0b0*/  ISETP.GT.U32.AND P1, PT, R5.reuse, R16, PT ;  /* 0x000000100500720c */ /* 0x040fe20003f24070 */
[C---:B------:R-:W-:Y:S01]  /*a0c0*/  IMAD R11, R5.reuse, R3, R11 ;  /* 0x00000003050b7224 */ /* 0x040fe200078e020b */
[----:B0-----:R-:W-:Y:S01]  /*a0d0*/  IADD3 R8, R6, 0x3f, RZ ;  /* 0x0000003f06087810 */ /* 0x001fe20007ffe0ff */
[----:B------:R-:W-:Y:S02]  /*a0e0*/  IMAD.MOV R0, RZ, RZ, -R0 ;  /* 0x000000ffff007224 */ /* 0x000fe400078e0a00 */
[----:B------:R-:W-:Y:S01]  /*a0f0*/  @!P5 IMAD.MOV R2, RZ, RZ, -R2 ;  /* 0x000000ffff02d224 */ /* 0x000fe200078e0a02 */
[----:B------:R-:W-:Y:S01]  /*a100*/  IABS R12, R8 ;  /* 0x00000008000c7213 */ /* 0x000fe20000000000 */
[C---:B------:R-:W-:Y:S01]  /*a110*/  IMAD R13, R5.reuse, R0, R13 ;  /* 0x00000000050d7224 */ /* 0x040fe200078e020d */
[----:B------:R-:W-:Y:S01]  /*a120*/  STL [R1+0xc0], R9 ;  /* 0x0000c00901007387 */ /* 0x000fe20000100800 */
[----:B------:R-:W-:Y:S02]  /*a130*/  ISETP.GT.U32.AND P5, PT, R5, R11, PT ;  /* 0x0000000b0500720c */ /* 0x000fe40003fa4070 */
[----:B------:R-:W-:Y:S01]  /*a140*/  ISETP.GE.AND P6, PT, R14, RZ, PT ;  /* 0x000000ff0e00720c */ /* 0x000fe20003fc6270 */
[----:B------:R0:W-:Y:S01]  /*a150*/  STL [R1+0xbc], R2 ;  /* 0x0000bc0201007387 */ /* 0x0001e20000100800 */
[--C-:B------:R-:W-:Y:S01]  /*a160*/  @!P4 IMAD.IADD R19, R19, 0x1, -R5.reuse ;  /* 0x000000011313c824 */ /* 0x100fe200078e0a05 */
[----:B------:R-:W-:Y:S01]  /*a170*/  ISETP.GT.U32.AND P4, PT, R5, R13, PT ;  /* 0x0000000d0500720c */ /* 0x000fe20003f84070 */
[----:B------:R-:W-:-:S02]  /*a180*/  @!P3 IMAD.IADD R17, R17, 0x1, -R5 ;  /* 0x000000011111b824 */ /* 0x000fc400078e0a05 */
[----:B------:R-:W-:Y:S02]  /*a190*/  @!P1 IMAD.IADD R16, R16, 0x1, -R5 ;  /* 0x0000000110109824 */ /* 0x000fe400078e0a05 */
[----:B0-----:R-:W-:-:S04]  /*a1a0*/  IMAD.HI.U32 R2, R27, R12, RZ ;  /* 0x0000000c1b027227 */ /* 0x001fc800078e00ff */
[----:B------:R-:W-:Y:S01]  /*a1b0*/  IMAD.MOV R2, RZ, RZ, -R2 ;  /* 0x000000ffff027224 */ /* 0x000fe200078e0a02 */
[----:B------:R-:W-:Y:S01]  /*a1c0*/  IADD3 R3, R6, 0x3e, RZ ;  /* 0x0000003e06037810 */ /* 0x000fe20007ffe0ff */
[----:B------:R-:W-:Y:S02]  /*a1d0*/  IMAD.MOV.U32 R10, RZ, RZ, R17 ;  /* 0x000000ffff0a7224 */ /* 0x000fe400078e0011 */
[----:B------:R-:W-:Y:S01]  /*a1e0*/  IMAD R12, R5, R2, R12 ;  /* 0x00000002050c7224 */ /* 0x000fe200078e020c */
[----:B------:R-:W-:Y:S01]  /*a1f0*/  ISETP.GE.AND P0, PT, R15, RZ, PT ;  /* 0x000000ff0f00720c */ /* 0x000fe20003f06270 */
[----:B------:R-:W-:Y:S01]  /*a200*/  IMAD.MOV.U32 R9, RZ, RZ, R16 ;  /* 0x000000ffff097224 */ /* 0x000fe200078e0010 */
[----:B------:R-:W-:Y:S01]  /*a210*/  IABS R14, R3 ;  /* 0x00000003000e7213 */ /* 0x000fe20000000000 */
[----:B------:R-:W-:Y:S02]  /*a220*/  @!P5 IMAD.IADD R11, R11, 0x1, -R5 ;  /* 0x000000010b0bd824 */ /* 0x000fe400078e0a05 */
[----:B------:R-:W-:Y:S01]  /*a230*/  @!P6 IMAD.MOV R10, RZ, RZ, -R10 ;  /* 0x000000ffff0ae224 */ /* 0x000fe200078e0a0a */
[----:B------:R-:W-:Y:S01]  /*a240*/  ISETP.GT.U32.AND P6, PT, R5, R12, PT ;  /* 0x0000000c0500720c */ /* 0x000fe20003fc4070 */
[----:B------:R-:W-:-:S02]  /*a250*/  @!P2 IMAD.MOV R9, RZ, RZ, -R9 ;  /* 0x000000ffff09a224 */ /* 0x000fc400078e0a09 */
[----:B------:R-:W-:Y:S01]  /*a260*/  @!P4 IMAD.IADD R13, R13, 0x1, -R5 ;  /* 0x000000010d0dc824 */ /* 0x000fe200078e0a05 */
[----:B------:R-:W-:Y:S01]  /*a270*/  ISETP.GT.U32.AND P4, PT, R5, R11, PT ;  /* 0x0000000b0500720c */ /* 0x000fe20003f84070 */
[----:B------:R-:W-:Y:S01]  /*a280*/  IMAD.HI.U32 R20, R27, R14, RZ ;  /* 0x0000000e1b147227 */ /* 0x000fe200078e00ff */
[----:B------:R0:W-:Y:S01]  /*a290*/  STL [R1+0xb8], R9 ;  /* 0x0000b80901007387 */ /* 0x0001e20000100800 */
[----:B------:R-:W-:Y:S02]  /*a2a0*/  ISETP.GE.AND P3, PT, R4, RZ, PT ;  /* 0x000000ff0400720c */ /* 0x000fe40003f66270 */
[----:B------:R-:W-:Y:S01]  /*a2b0*/  IMAD.MOV R16, RZ, RZ, -R20 ;  /* 0x000000ffff107224 */ /* 0x000fe200078e0a14 */
[----:B------:R-:W-:Y:S01]  /*a2c0*/  IADD3 R4, R6, 0x3c, RZ ;  /* 0x0000003c06047810 */ /* 0x000fe20007ffe0ff */
[----:B0-----:R-:W-:Y:S01]  /*a2d0*/  IMAD.MOV.U32 R9, RZ, RZ, R19 ;  /* 0x000000ffff097224 */ /* 0x001fe200078e0013 */
[----:B------:R-:W-:-:S03]  /*a2e0*/  ISETP.GT.U32.AND P2, PT, R5, R13, PT ;  /* 0x0000000d0500720c */ /* 0x000fc60003f44070 */
[----:B------:R-:W-:Y:S01]  /*a2f0*/  @!P0 IMAD.MOV R9, RZ, RZ, -R9 ;  /* 0x000000ffff098224 */ /* 0x000fe200078e0a09 */
[----:B------:R-:W-:Y:S01]  /*a300*/  ISETP.GE.AND P0, PT, R3, RZ, PT ;  /* 0x000000ff0300720c */ /* 0x000fe20003f06270 */
[----:B------:R-:W-:Y:S01]  /*a310*/  IMAD R3, R5, R16, R14 ;  /* 0x0000001005037224 */ /* 0x000fe200078e020e */
[----:B------:R-:W-:Y:S01]  /*a320*/  ISETP.GE.AND P5, PT, R8, RZ, PT ;  /* 0x000000ff0800720c */ /* 0x000fe20003fa6270 */
[--C-:B------:R-:W-:Y:S01]  /*a330*/  @!P6 IMAD.IADD R12, R12, 0x1, -R5.reuse ;  /* 0x000000010c0ce824 */ /* 0x100fe200078e0a05 */
[----:B------:R-:W-:Y:S02]  /*a340*/  IADD3 R8, R6, 0x3d, RZ ;  /* 0x0000003d06087810 */ /* 0x000fe40007ffe0ff */
[----:B------:R-:W-:Y:S01]  /*a350*/  IABS R15, R4 ;  /* 0x00000004000f7213 */ /* 0x000fe20000000000 */
[----:B------:R-:W-:Y:S01]  /*a360*/  @!P4 IMAD.IADD R11, R11, 0x1, -R5 ;  /* 0x000000010b0bc824 */ /* 0x000fe200078e0a05 */
[----:B------:R-:W-:Y:S02]  /*a370*/  ISETP.GE.AND P1, PT, R18, RZ, PT ;  /* 0x000000ff1200720c */ /* 0x000fe40003f26270 */
[----:B------:R-:W-:Y:S01]  /*a380*/  ISETP.GT.U32.AND P4, PT, R5, R3, PT ;  /* 0x000000030500720c */ /* 0x000fe20003f84070 */
[----:B------:R-:W-:Y:S01]  /*a390*/  IMAD.MOV.U32 R17, RZ, RZ, R15 ;  /* 0x000000ffff117224 */ /* 0x000fe200078e000f */
[----:B------:R-:W-:-:S02]  /*a3a0*/  IADD3 R2, R6, 0x3b, RZ ;  /* 0x0000003b06027810 */ /* 0x000fc40007ffe0ff */
[----:B------:R-:W-:Y:S02]  /*a3b0*/  IABS R18, R8 ;  /* 0x0000000800127213 */ /* 0x000fe40000000000 */
[----:B------:R-:W-:Y:S01]  /*a3c0*/  ISETP.GT.U32.AND P6, PT, R5, R12, PT ;  /* 0x0000000c0500720c */ /* 0x000fe20003fc4070 */
[----:B------:R-:W-:Y:S01]  /*a3d0*/  IMAD.HI.U32 R16, R27, R17, RZ ;  /* 0x000000111b107227 */ /* 0x000fe200078e00ff */
[----:B------:R-:W-:-:S03]  /*a3e0*/  IABS R0, R2 ;  /* 0x0000000200007213 */ /* 0x000fc60000000000 */
[----:B------:R-:W-:-:S04]  /*a3f0*/  IMAD.HI.U32 R15, R27, R18, RZ ;  /* 0x000000121b0f7227 */ /* 0x000fc800078e00ff */
[----:B------:R-:W-:Y:S01]  /*a400*/  @!P2 IMAD.IADD R13, R13, 0x1, -R5 ;  /* 0x000000010d0da824 */ /* 0x000fe200078e0a05 */
[----:B------:R-:W-:Y:S01]  /*a410*/  ISETP.GE.AND P2, PT, R8, RZ, PT ;  /* 0x000000ff0800720c */ /* 0x000fe20003f46270 */
[----:B------:R-:W-:Y:S02]  /*a420*/  IMAD.MOV R15, RZ, RZ, -R15 ;  /* 0x000000ffff0f7224 */ /* 0x000fe400078e0a0f */
[----:B------:R-:W-:-:S04]  /*a430*/  IMAD.HI.U32 R14, R27, R0, RZ ;  /* 0x000000001b0e7227 */ /* 0x000fc800078e00ff */
[----:B------:R-:W-:Y:S02]  /*a440*/  IMAD.MOV R8, RZ, RZ, -R16 ;  /* 0x000000ffff087224 */ /* 0x000fe400078e0a10 */
[----:B------:R-:W-:Y:S02]  /*a450*/  @!P4 IMAD.IADD R3, R3, 0x1, -R5 ;  /* 0x000000010303c824 */ /* 0x000fe400078e0a05 */
[C---:B------:R-:W-:Y:S02]  /*a460*/  IMAD R15, R5.reuse, R15, R18 ;  /* 0x0000000f050f7224 */ /* 0x040fe400078e0212 */
[----:B------:R-:W-:Y:S02]  /*a470*/  IMAD.MOV R14, RZ, RZ, -R14 ;  /* 0x000000ffff0e7224 */ /* 0x000fe400078e0a0e */
[----:B------:R-:W-:Y:S02]  /*a480*/  IMAD R8, R5, R8, R17 ;  /* 0x0000000805087224 */ /* 0x000fe400078e0211 */
[----:B------:R-:W-:-:S02]  /*a490*/  IMAD.MOV.U32 R19, RZ, RZ, R11 ;  /* 0x000000ffff137224 */ /* 0x000fc400078e000b */
[----:B------:R-:W-:Y:S01]  /*a4a0*/  @!P6 IMAD.IADD R12, R12, 0x1, -R5 ;  /* 0x000000010c0ce824 */ /* 0x000fe200078e0a05 */
[----:B------:R-:W-:Y:S01]  /*a4b0*/  STL [R1+0xb0], R10 ;  /* 0x0000b00a01007387 */ /* 0x000fe20000100800 */
[C---:B------:R-:W-:Y:S01]  /*a4c0*/  IMAD R0, R5.reuse, R14, R0 ;  /* 0x0000000e05007224 */ /* 0x040fe200078e0200 */
[C---:B------:R-:W-:Y:S01]  /*a4d0*/  ISETP.GT.U32.AND P4, PT, R5.reuse, R3, PT ;  /* 0x000000030500720c */ /* 0x040fe20003f84070 */
[----:B------:R-:W-:Y:S01]  /*a4e0*/  @!P1 IMAD.MOV R19, RZ, RZ, -R19 ;  /* 0x000000ffff139224 */ /* 0x000fe200078e0a13 */
[----:B------:R0:W-:Y:S01]  /*a4f0*/  STL [R1+0xa8], R9 ;  /* 0x0000a80901007387 */ /* 0x0001e20000100800 */
[C---:B------:R-:W-:Y:S02]  /*a500*/  ISETP.GT.U32.AND P1, PT, R5.reuse, R15, PT ;  /* 0x0000000f0500720c */ /* 0x040fe40003f24070 */
[----:B------:R-:W-:Y:S01]  /*a510*/  ISETP.GT.U32.AND P6, PT, R5, R8, PT ;  /* 0x000000080500720c */ /* 0x000fe20003fc4070 */
[----:B0-----:R-:W-:Y:S01]  /*a520*/  IMAD.MOV.U32 R9, RZ, RZ, R12 ;  /* 0x000000ffff097224 */ /* 0x001fe200078e000c */
[----:B------:R-:W-:-:S03]  /*a530*/  IADD3 R16, R6, 0x3a, RZ ;  /* 0x0000003a06107810 */ /* 0x000fc60007ffe0ff */
[----:B------:R-:W-:Y:S01]  /*a540*/  @!P5 IMAD.MOV R9, RZ, RZ, -R9 ;  /* 0x000000ffff09d224 */ /* 0x000fe200078e0a09 */
[----:B------:R-:W-:Y:S02]  /*a550*/  ISETP.GT.U32.AND P5, PT, R5, R0, PT ;  /* 0x000000000500720c */ /* 0x000fe40003fa4070 */
[----:B------:R-:W-:Y:S02]  /*a560*/  IABS R17, R16 ;  /* 0x0000001000117213 */ /* 0x000fe40000000000 */
[----:B------:R-:W-:Y:S01]  /*a570*/  IADD3 R14, R6, 0x39, RZ ;  /* 0x00000039060e7810 */ /* 0x000fe20007ffe0ff */
[--C-:B------:R-:W-:Y:S01]  /*a580*/  @!P4 IMAD.IADD R3, R3, 0x1, -R5.reuse ;  /* 0x000000010303c824 */ /* 0x100fe200078e0a05 */
[----:B------:R-:W-:Y:S01]  /*a590*/  ISETP.GE.AND P4, PT, R2, RZ, PT ;  /* 0x000000ff0200720c */ /* 0x000fe20003f86270 */
[--C-:B------:R-:W-:Y:S01]  /*a5a0*/  @!P1 IMAD.IADD R15, R15, 0x1, -R5.reuse ;  /* 0x000000010f0f9824 */ /* 0x100fe200078e0a05 */
[----:B------:R-:W-:Y:S01]  /*a5b0*/  IABS R2, R14 ;  /* 0x0000000e00027213 */ /* 0x000fe20000000000 */
[----:B------:R-:W-:-:S02]  /*a5c0*/  @!P6 IMAD.IADD R8, R8, 0x1, -R5 ;  /* 0x000000010808e824 */ /* 0x000fc400078e0a05 */
[----:B------:R-:W-:Y:S01]  /*a5d0*/  IMAD.MOV.U32 R11, RZ, RZ, R17 ;  /* 0x000000ffff0b7224 */ /* 0x000fe200078e0011 */
[----:B------:R-:W-:Y:S01]  /*a5e0*/  ISETP.GE.AND P1, PT, R16, RZ, PT ;  /* 0x000000ff1000720c */ /* 0x000fe20003f26270 */
[----:B------:R-:W-:Y:S01]  /*a5f0*/  @!P5 IMAD.IADD R0, R0, 0x1, -R5 ;  /* 0x000000010000d824 */ /* 0x000fe200078e0a05 */
[C---:B------:R-:W-:Y:S01]  /*a600*/  ISETP.GT.U32.AND P6, PT, R5.reuse, R15, PT ;  /* 0x0000000f0500720c */ /* 0x040fe20003fc4070 */
[----:B------:R-:W-:Y:S01]  /*a610*/  IMAD.MOV.U32 R10, RZ, RZ, R13 ;  /* 0x000000ffff0a7224 */ /* 0x000fe200078e000d */
[----:B------:R-:W-:Y:S01]  /*a620*/  ISETP.GT.U32.AND P5, PT, R5, R8, PT ;  /* 0x000000080500720c */ /* 0x000fe20003fa4070 */
[----:B------:R-:W-:-:S04]  /*a630*/  IMAD.HI.U32 R13, R27, R11, RZ ;  /* 0x0000000b1b0d7227 */ /* 0x000fc800078e00ff */
[----:B------:R-:W-:-:S04]  /*a640*/  IMAD.HI.U32 R16, R27, R2, RZ ;  /* 0x000000021b107227 */ /* 0x000fc800078e00ff */
[----:B------:R-:W-:Y:S02]  /*a650*/  IMAD.MOV R13, RZ, RZ, -R13 ;  /* 0x000000ffff0d7224 */ /* 0x000fe400078e0a0d */
[----:B------:R-:W-:Y:S02]  /*a660*/  IMAD.MOV R16, RZ, RZ, -R16 ;  /* 0x000000ffff107224 */ /* 0x000fe400078e0a10 */
[----:B------:R-:W-:Y:S01]  /*a670*/  @!P3 IMAD.MOV R10, RZ, RZ, -R10 ;  /* 0x000000ffff0ab224 */ /* 0x000fe200078e0a0a */
[----:B------:R-:W-:Y:S01]  /*a680*/  ISETP.GE.AND P3, PT, R4, RZ, PT ;  /* 0x000000ff0400720c */ /* 0x000fe20003f66270 */
[C---:B------:R-:W-:Y:S02]  /*a690*/  IMAD R4, R5.reuse, R13, R11 ;  /* 0x0000000d05047224 */ /* 0x040fe400078e020b */
[----:B------:R-:W-:Y:S02]  /*a6a0*/  IMAD R2, R5, R16, R2 ;  /* 0x0000001005027224 */ /* 0x000fe400078e0202 */
[--C-:B------:R-:W-:Y:S01]  /*a6b0*/  @!P6 IMAD.IADD R15, R15, 0x1, -R5.reuse ;  /* 0x000000010f0fe824 */ /* 0x100fe200078e0a05 */
[C---:B------:R-:W-:Y:S01]  /*a6c0*/  ISETP.GT.U32.AND P6, PT, R5.reuse, R4, PT ;  /* 0x000000040500720c */ /* 0x040fe20003fc4070 */
[--C-:B------:R-:W-:Y:S01]  /*a6d0*/  @!P5 IMAD.IADD R8, R8, 0x1, -R5.reuse ;  /* 0x000000010808d824 */ /* 0x100fe200078e0a05 */
[----:B------:R-:W-:Y:S01]  /*a6e0*/  ISETP.GT.U32.AND P5, PT, R5, R2, PT ;  /* 0x000000020500720c */ /* 0x000fe20003fa4070 */
[----:B------:R-:W-:Y:S04]  /*a6f0*/  STL [R1+0xc4c], R19 ;  /* 0x000c4c1301007387 */ /* 0x000fe80000100800 */
[----:B------:R-:W-:Y:S04]  /*a700*/  STL [R1+0x3c], R10 ;  /* 0x00003c0a01007387 */ /* 0x000fe80000100800 */
[----:B------:R0:W-:Y:S01]  /*a710*/  STL [R1+0xa0], R9 ;  /* 0x0000a00901007387 */ /* 0x0001e20000100800 */
[----:B------:R-:W-:Y:S01]  /*a720*/  IADD3 R12, R6, 0x36, RZ ;  /* 0x00000036060c7810 */ /* 0x000fe20007ffe0ff */
[----:B------:R-:W-:-:S02]  /*a730*/  @!P6 IMAD.IADD R4, R4, 0x1, -R5 ;  /* 0x000000010404e824 */ /* 0x000fc400078e0a05 */
[----:B------:R-:W-:Y:S02]  /*a740*/  @!P5 IMAD.IADD R2, R2, 0x1, -R5 ;  /* 0x000000010202d824 */ /* 0x000fe400078e0a05 */
[----:B0-----:R-:W-:Y:S01]  /*a750*/  IMAD.MOV.U32 R9, RZ, RZ, R3 ;  /* 0x000000ffff097224 */ /* 0x001fe200078e0003 */
[C---:B------:R-:W-:Y:S01]  /*a760*/  IADD3 R3, R6.reuse, 0x38, RZ ;  /* 0x0000003806037810 */ /* 0x040fe20007ffe0ff */
[----:B------:R-:W-:Y:S02]  /*a770*/  IMAD.MOV.U32 R10, RZ, RZ, R15 ;  /* 0x000000ffff0a7224 */ /* 0x000fe400078e000f */
[----:B------:R-:W-:Y:S01]  /*a780*/  @!P0 IMAD.MOV R9, RZ, RZ, -R9 ;  /* 0x000000ffff098224 */ /* 0x000fe200078e0a09 */
[----:B------:R-:W-:Y:S02]  /*a790*/  ISETP.GT.U32.AND P0, PT, R5, R0, PT ;  /* 0x000000000500720c */ /* 0x000fe40003f04070 */
[----:B------:R-:W-:Y:S01]  /*a7a0*/  IABS R16, R12 ;  /* 0x0000000c00107213 */ /* 0x000fe20000000000 */
[----:B------:R-:W-:Y:S01]  /*a7b0*/  @!P2 IMAD.MOV R10, RZ, RZ, -R10 ;  /* 0x000000ffff0aa224 */ /* 0x000fe200078e0a0a */
[----:B------:R-:W-:-:S02]  /*a7c0*/  IADD3 R13, R6, 0x37, RZ ;  /* 0x00000037060d7810 */ /* 0x000fc40007ffe0ff */
[----:B------:R-:W-:Y:S02]  /*a7d0*/  IABS R11, R3 ;  /* 0x00000003000b7213 */ /* 0x000fe40000000000 */
[----:B------:R-:W-:Y:S01]  /*a7e0*/  ISETP.GE.AND P6, PT, R3, RZ, PT ;  /* 0x000000ff0300720c */ /* 0x000fe20003fc6270 */
[----:B------:R-:W-:Y:S01]  /*a7f0*/  IMAD.HI.U32 R3, R27, R16, RZ ;  /* 0x000000101b037227 */ /* 0x000fe200078e00ff */
[C---:B------:R-:W-:Y:S02]  /*a800*/  ISETP.GT.U32.AND P2, PT, R5.reuse, R4, PT ;  /* 0x000000040500720c */ /* 0x040fe40003f44070 */
[----:B------:R-:W-:Y:S01]  /*a810*/  ISETP.GT.U32.AND P5, PT, R5, R2, PT ;  /* 0x000000020500720c */ /* 0x000fe20003fa4070 */
[----:B------:R-:W-:Y:S01]  /*a820*/  IMAD.HI.U32 R17, R27, R11, RZ ;  /* 0x0000000b1b117227 */ /* 0x000fe200078e00ff */
[----:B------:R-:W-:Y:S01]  /*a830*/  IABS R18, R13 ;  /* 0x0000000d00127213 */ /* 0x000fe20000000000 */
[----:B------:R0:W-:Y:S02]  /*a840*/  STL [R1+0xa4], R9 ;  /* 0x0000a40901007387 */ /* 0x0001e40000100800 */
[----:B------:R-:W-:-:S02]  /*a850*/  IMAD.MOV R3, RZ, RZ, -R3 ;  /* 0x000000ffff037224 */ /* 0x000fc400078e0a03 */
[----:B------:R-:W-:Y:S01]  /*a860*/  @!P0 IMAD.IADD R0, R0, 0x1, -R5 ;  /* 0x0000000100008824 */ /* 0x000fe200078e0a05 */
[----:B------:R-:W-:Y:S01]  /*a870*/  ISETP.GE.AND P0, PT, R14, RZ, PT ;  /* 0x000000ff0e00720c */ /* 0x000fe20003f06270 */
[----:B------:R-:W-:Y:S02]  /*a880*/  IMAD.MOV R17, RZ, RZ, -R17 ;  /* 0x000000ffff117224 */ /* 0x000fe400078e0a11 */
[----:B------:R-:W-:-:S04]  /*a890*/  IMAD.HI.U32 R14, R27, R18, RZ ;  /* 0x000000121b0e7227 */ /* 0x000fc800078e00ff */
[----:B0-----:R-:W-:Y:S02]  /*a8a0*/  IMAD.MOV.U32 R9, RZ, RZ, R8 ;  /* 0x000000ffff097224 */ /* 0x001fe400078e0008 */
[C---:B------:R-:W-:Y:S02]  /*a8b0*/  IMAD R16, R5.reuse, R3, R16 ;  /* 0x0000000305107224 */ /* 0x040fe400078e0210 */
[----:B------:R-:W-:Y:S02]  /*a8c0*/  @!P3 IMAD.MOV R9, RZ, RZ, -R9 ;  /* 0x000000ffff09b224 */ /* 0x000fe400078e0a09 */
[----:B------:R-:W-:Y:S02]  /*a8d0*/  IMAD R11, R5, R17, R11 ;  /* 0x00000011050b7224 */ /* 0x000fe400078e020b */
[----:B------:R-:W-:Y:S02]  /*a8e0*/  IMAD.MOV R14, RZ, RZ, -R14 ;  /* 0x000000ffff0e7224 */ /* 0x000fe400078e0a0e */
[----:B------:R-:W-:-:S02]  /*a8f0*/  @!P2 IMAD.IADD R4, R4, 0x1, -R5 ;  /* 0x000000010404a824 */ /* 0x000fc400078e0a05 */
[----:B------:R-:W-:Y:S01]  /*a900*/  @!P5 IMAD.IADD R2, R2, 0x1, -R5 ;  /* 0x000000010202d824 */ /* 0x000fe200078e0a05 */
[C---:B------:R-:W-:Y:S01]  /*a910*/  ISETP.GT.U32.AND P5, PT, R5.reuse, R16, PT ;  /* 0x000000100500720c */ /* 0x040fe20003fa4070 */
[----:B------:R-:W-:Y:S01]  /*a920*/  STL [R1+0x8c], R10 ;  /* 0x00008c0a01007387 */ /* 0x000fe20000100800 */
[----:B------:R-:W-:Y:S01]  /*a930*/  IMAD.MOV.U32 R8, RZ, RZ, R0 ;  /* 0x000000ffff087224 */ /* 0x000fe200078e0000 */
[C---:B------:R-:W-:Y:S01]  /*a940*/  ISETP.GT.U32.AND P3, PT, R5.reuse, R11, PT ;  /* 0x0000000b0500720c */ /* 0x040fe20003f64070 */
[C---:B------:R-:W-:Y:S01]  /*a950*/  IMAD R18, R5.reuse, R14, R18 ;  /* 0x0000000e05127224 */ /* 0x040fe200078e0212 */
[----:B------:R0:W-:Y:S01]  /*a960*/  STL [R1+0x90], R9 ;  /* 0x0000900901007387 */ /* 0x0001e20000100800 */
[----:B------:R-:W-:Y:S01]  /*a970*/  @!P4 IMAD.MOV R8, RZ, RZ, -R8 ;  /* 0x000000ffff08c224 */ /* 0x000fe200078e0a08 */
[----:B------:R-:W-:Y:S02]  /*a980*/  IADD3 R0, R6, 0x34, RZ ;  /* 0x0000003406007810 */ /* 0x000fe40007ffe0ff */
[----:B------:R-:W-:Y:S01]  /*a990*/  ISETP.GT.U32.AND P4, PT, R5, R18, PT ;  /* 0x000000120500720c */ /* 0x000fe20003f84070 */
[----:B0-----:R-:W-:-:S04]  /*a9a0*/  IMAD.MOV.U32 R9, RZ, RZ, R4 ;  /* 0x000000ffff097224 */ /* 0x001fc800078e0004 */
[----:B------:R-:W-:Y:S01]  /*a9b0*/  @!P1 IMAD.MOV R9, RZ, RZ, -R9 ;  /* 0x000000ffff099224 */ /* 0x000fe200078e0a09 */
[----:B------:R-:W-:Y:S01]  /*a9c0*/  STL [R1+0x94], R8 ;  /* 0x0000940801007387 */ /* 0x000fe20000100800 */
[--C-:B------:R-:W-:Y:S01]  /*a9d0*/  @!P5 IMAD.IADD R16, R16, 0x1, -R5.reuse ;  /* 0x000000011010d824 */ /* 0x100fe200078e0a05 */
[----:B------:R-:W-:Y:S02]  /*a9e0*/  IADD3 R3, R6, 0x35, RZ ;  /* 0x0000003506037810 */ /* 0x000fe40007ffe0ff */
[----:B------:R0:W-:Y:S01]  /*a9f0*/  STL [R1+0x9c], R9 ;  /* 0x00009c0901007387 */ /* 0x0001e20000100800 */
[----:B------:R-:W-:Y:S01]  /*aa00*/  IABS R14, R0 ;  /* 0x00000000000e7213 */ /* 0x000fe20000000000 */
[----:B------:R-:W-:Y:S02]  /*aa10*/  @!P3 IMAD.IADD R11, R11, 0x1, -R5 ;  /* 0x000000010b0bb824 */ /* 0x000fe400078e0a05 */
[----:B0-----:R-:W-:Y:S01]  /*aa20*/  IMAD.MOV.U32 R9, RZ, RZ, R2 ;  /* 0x000000ffff097224 */ /* 0x001fe200078e0002 */
[----:B------:R-:W-:Y:S01]  /*aa30*/  IABS R8, R3 ;  /* 0x0000000300087213 */ /* 0x000fe20000000000 */
[----:B------:R-:W-:-:S04]  /*aa40*/  IMAD.HI.U32 R2, R27, R14, RZ ;  /* 0x0000000e1b027227 */ /* 0x000fc800078e00ff */
[----:B------:R-:W-:Y:S01]  /*aa50*/  @!P0 IMAD.MOV R9, RZ, RZ, -R9 ;  /* 0x000000ffff098224 */ /* 0x000fe200078e0a09 */
[C---:B------:R-:W-:Y:S01]  /*aa60*/  ISETP.GT.U32.AND P0, PT, R5.reuse, R16, PT ;  /* 0x000000100500720c */ /* 0x040fe20003f04070 */
[----:B------:R-:W-:Y:S01]  /*aa70*/  @!P4 IMAD.IADD R18, R18, 0x1, -R5 ;  /* 0x000000011212c824 */ /* 0x000fe200078e0a05 */
[----:B------:R-:W-:Y:S01]  /*aa80*/  ISETP.GT.U32.AND P4, PT, R5, R11, PT ;  /* 0x0000000b0500720c */ /* 0x000fe20003f84070 */
[----:B------:R-:W-:-:S04]  /*aa90*/  IMAD.HI.U32 R4, R27, R8, RZ ;  /* 0x000000081b047227 */ /* 0x000fc800078e00ff */
[----:B------:R-:W-:Y:S01]  /*aaa0*/  IMAD.MOV R2, RZ, RZ, -R2 ;  /* 0x000000ffff027224 */ /* 0x000fe200078e0a02 */
[C---:B------:R-:W-:Y:S01]  /*aab0*/  ISETP.GT.U32.AND P1, PT, R5.reuse, R18, PT ;  /* 0x000000120500720c */ /* 0x040fe20003f24070 */
[----:B------:R-:W-:Y:S02]  /*aac0*/  IMAD.MOV R4, RZ, RZ, -R4 ;  /* 0x000000ffff047224 */ /* 0x000fe400078e0a04 */
[C---:B------:R-:W-:Y:S02]  /*aad0*/  IMAD R14, R5.reuse, R2, R14 ;  /* 0x00000002050e7224 */ /* 0x040fe400078e020e */
[C---:B------:R-:W-:Y:S02]  /*aae0*/  IMAD R8, R5.reuse, R4, R8 ;  /* 0x0000000405087224 */ /* 0x040fe400078e0208 */
[--C-:B------:R-:W-:Y:S01]  /*aaf0*/  @!P0 IMAD.IADD R16, R16, 0x1, -R5.reuse ;  /* 0x0000000110108824 */ /* 0x100fe200078e0a05 */
[----:B------:R-:W-:Y:S01]  /*ab00*/  ISETP.GT.U32.AND P0, PT, R5, R14, PT ;  /* 0x0000000e0500720c */ /* 0x000fe20003f04070 */
[----:B------:R-:W-:Y:S01]  /*ab10*/  @!P4 IMAD.IADD R11, R11, 0x1, -R5 ;  /* 0x000000010b0bc824 */ /* 0x000fe200078e0a05 */
[----:B------:R-:W-:-:S02]  /*ab20*/  ISETP.GT.U32.AND P4, PT, R5, R8, PT ;  /* 0x000000080500720c */ /* 0x000fc40003f84070 */
[----:B------:R-:W-:Y:S01]  /*ab30*/  IADD3 R17, R6, 0x33, RZ ;  /* 0x0000003306117810 */ /* 0x000fe20007ffe0ff */
[--C-:B------:R-:W-:Y:S01]  /*ab40*/  @!P1 IMAD.IADD R18, R18, 0x1, -R5.reuse ;  /* 0x0000000112129824 */ /* 0x100fe200078e0a05 */
[----:B------:R-:W-:Y:S02]  /*ab50*/  ISETP.GE.AND P1, PT, R0, RZ, PT ;  /* 0x000000ff0000720c */ /* 0x000fe40003f26270 */
[----:B------:R-:W-:Y:S02]  /*ab60*/  IABS R4, R17 ;  /* 0x0000001100047213 */ /* 0x000fe40000000000 */
[----:B------:R-:W-:Y:S01]  /*ab70*/  IADD3 R0, R6, 0x31, RZ ;  /* 0x0000003106007810 */ /* 0x000fe20007ffe0ff */
[----:B------:R0:W-:Y:S01]  /*ab80*/  STL [R1+0x98], R9 ;  /* 0x0000980901007387 */ /* 0x0001e20000100800 */
[----:B------:R-:W-:Y:S01]  /*ab90*/  ISETP.GE.AND P3, PT, R12, RZ, PT ;  /* 0x000000ff0c00720c */ /* 0x000fe20003f66270 */
[----:B------:R-:W-:Y:S01]  /*aba0*/  @!P0 IMAD.IADD R14, R14, 0x1, -R5 ;  /* 0x000000010e0e8824 */ /* 0x000fe200078e0a05 */
[----:B------:R-:W-:Y:S01]  /*abb0*/  IADD3 R2, R6, 0x32, RZ ;  /* 0x0000003206027810 */ /* 0x000fe20007ffe0ff */
[----:B------:R-:W-:Y:S01]  /*abc0*/  IMAD.HI.U32 R15, R27, R4, RZ ;  /* 0x000000041b0f7227 */ /* 0x000fe200078e00ff */
[----:B------:R-:W-:-:S03]  /*abd0*/  IABS R12, R0 ;  /* 0x00000000000c7213 */ /* 0x000fc60000000000 */
[----:B0-----:R-:W-:Y:S01]  /*abe0*/  IMAD.MOV.U32 R9, RZ, RZ, R11 ;  /* 0x000000ffff097224 */ /* 0x001fe200078e000b */
[----:B------:R-:W-:Y:S01]  /*abf0*/  ISETP.GE.AND P5, PT, R3, RZ, PT ;  /* 0x000000ff0300720c */ /* 0x000fe20003fa6270 */
[----:B------:R-:W-:Y:S01]  /*ac00*/  @!P4 IMAD.IADD R8, R8, 0x1, -R5 ;  /* 0x000000010808c824 */ /* 0x000fe200078e0a05 */
[----:B------:R-:W-:Y:S01]  /*ac10*/  ISETP.GE.AND P2, PT, R13, RZ, PT ;  /* 0x000000ff0d00720c */ /* 0x000fe20003f46270 */
[----:B------:R-:W-:Y:S01]  /*ac20*/  @!P6 IMAD.MOV R9, RZ, RZ, -R9 ;  /* 0x000000ffff09e224 */ /* 0x000fe200078e0a09 */
[----:B------:R-:W-:Y:S01]  /*ac30*/  IABS R3, R2 ;  /* 0x0000000200037213 */ /* 0x000fe20000000000 */
[----:B------:R-:W-:Y:S01]  /*ac40*/  IMAD.MOV R15, RZ, RZ, -R15 ;  /* 0x000000ffff0f7224 */ /* 0x000fe200078e0a0f */
[----:B------:R-:W-:Y:S01]  /*ac50*/  ISETP.GT.U32.AND P6, PT, R5, R14, PT ;  /* 0x0000000e0500720c */ /* 0x000fe20003fc4070 */
[----:B------:R-:W-:Y:S01]  /*ac60*/  IMAD.HI.U32 R11, R27, R12, RZ ;  /* 0x0000000c1b0b7227 */ /* 0x000fe200078e00ff */
[----:B------:R-:W-:-:S03]  /*ac70*/  ISETP.GT.U32.AND P0, PT, R5, R8, PT ;  /* 0x000000080500720c */ /* 0x000fc60003f04070 */
[----:B------:R-:W-:Y:S02]  /*ac80*/  IMAD R4, R5, R15, R4 ;  /* 0x0000000f05047224 */ /* 0x000fe400078e0204 */
[----:B------:R-:W-:-:S04]  /*ac90*/  IMAD.HI.U32 R15, R27, R3, RZ ;  /* 0x000000031b0f7227 */ /* 0x000fc800078e00ff */
[----:B------:R-:W-:Y:S02]  /*aca0*/  IMAD.MOV R11, RZ, RZ, -R11 ;  /* 0x000000ffff0b7224 */ /* 0x000fe400078e0a0b */
[----:B------:R-:W-:Y:S02]  /*acb0*/  IMAD.MOV.U32 R10, RZ, RZ, R18 ;  /* 0x000000ffff0a7224 */ /* 0x000fe400078e0012 */
[----:B------:R-:W-:Y:S02]  /*acc0*/  IMAD.MOV R15, RZ, RZ, -R15 ;  /* 0x000000ffff0f7224 */ /* 0x000fe400078e0a0f */
[C---:B------:R-:W-:Y:S02]  /*acd0*/  IMAD R12, R5.reuse, R11, R12 ;  /* 0x0000000b050c7224 */ /* 0x040fe400078e020c */
[----:B------:R-:W-:Y:S01]  /*ace0*/  @!P2 IMAD.MOV R10, RZ, RZ, -R10 ;  /* 0x000000ffff0aa224 */ /* 0x000fe200078e0a0a */
[C---:B------:R-:W-:Y:S01]  /*acf0*/  ISETP.GT.U32.AND P2, PT, R5.reuse, R4, PT ;  /* 0x000000040500720c */ /* 0x040fe20003f44070 */
[----:B------:R-:W-:-:S02]  /*ad00*/  IMAD R3, R5, R15, R3 ;  /* 0x0000000f05037224 */ /* 0x000fc400078e0203 */
[--C-:B------:R-:W-:Y:S01]  /*ad10*/  @!P6 IMAD.IADD R14, R14, 0x1, -R5.reuse ;  /* 0x000000010e0ee824 */ /* 0x100fe200078e0a05 */
[C---:B------:R-:W-:Y:S01]  /*ad20*/  ISETP.GT.U32.AND P6, PT, R5.reuse, R12, PT ;  /* 0x0000000c0500720c */ /* 0x040fe20003fc4070 */
[--C-:B------:R-:W-:Y:S01]  /*ad30*/  @!P0 IMAD.IADD R8, R8, 0x1, -R5.reuse ;  /* 0x0000000108088824 */ /* 0x100fe200078e0a05 */
[----:B------:R-:W-:Y:S01]  /*ad40*/  ISETP.GT.U32.AND P0, PT, R5, R3, PT ;  /* 0x000000030500720c */ /* 0x000fe20003f04070 */
[----:B------:R0:W-:Y:S01]  /*ad50*/  STL [R1+0x88], R9 ;  /* 0x0000880901007387 */ /* 0x0001e20000100800 */
[C---:B------:R-:W-:Y:S02]  /*ad60*/  IADD3 R11, R6.reuse, 0x2f, RZ ;  /* 0x0000002f060b7810 */ /* 0x040fe40007ffe0ff */
[----:B------:R-:W-:Y:S01]  /*ad70*/  IADD3 R13, R6, 0x30, RZ ;  /* 0x00000030060d7810 */ /* 0x000fe20007ffe0ff */
[----:B0-----:R-:W-:Y:S01]  /*ad80*/  IMAD.MOV.U32 R9, RZ, RZ, R16 ;  /* 0x000000ffff097224 */ /* 0x001fe200078e0010 */
[----:B------:R-:W-:Y:S01]  /*ad90*/  IABS R15, R11 ;  /* 0x0000000b000f7213 */ /* 0x000fe20000000000 */
[----:B------:R-:W-:-:S02]  /*ada0*/  @!P2 IMAD.IADD R4, R4, 0x1, -R5 ;  /* 0x000000010404a824 */ /* 0x000fc400078e0a05 */
[----:B------:R-:W-:Y:S02]  /*adb0*/  @!P3 IMAD.MOV R9, RZ, RZ, -R9 ;  /* 0x000000ffff09b224 */ /* 0x000fe400078e0a09 */
[--C-:B------:R-:W-:Y:S01]  /*adc0*/  @!P6 IMAD.IADD R12, R12, 0x1, -R5.reuse ;  /* 0x000000010c0ce824 */ /* 0x100fe200078e0a05 */
[----:B------:R-:W-:Y:S01]  /*add0*/  STL [R1+0x48], R10 ;  /* 0x0000480a01007387 */ /* 0x000fe20000100800 */
[----:B------:R-:W-:Y:S01]  /*ade0*/  ISETP.GE.AND P4, PT, R17, RZ, PT ;  /* 0x000000ff1100720c */ /* 0x000fe20003f86270 */
[----:B------:R-:W-:Y:S01]  /*adf0*/  @!P0 IMAD.IADD R3, R3, 0x1, -R5 ;  /* 0x0000000103038824 */ /* 0x000fe200078e0a05 */
[----:B------:R-:W-:Y:S01]  /*ae00*/  IABS R17, R13 ;  /* 0x0000000d00117213 */ /* 0x000fe20000000000 */
[----:B------:R0:W-:Y:S01]  /*ae10*/  STL [R1+0x78], R9 ;  /* 0x0000780901007387 */ /* 0x0001e20000100800 */
[----:B------:R-:W-:Y:S01]  /*ae20*/  ISETP.GT.U32.AND P0, PT, R5, R4, PT ;  /* 0x000000040500720c */ /* 0x000fe20003f04070 */
[----:B------:R-:W-:Y:S01]  /*ae30*/  IMAD.HI.U32 R16, R27, R15, RZ ;  /* 0x0000000f1b107227 */ /* 0x000fe200078e00ff */
[----:B------:R-:W-:-:S02]  /*ae40*/  ISETP.GT.U32.AND P6, PT, R5, R12, PT ;  /* 0x0000000c0500720c */ /* 0x000fc40003fc4070 */
[----:B------:R-:W-:Y:S02]  /*ae50*/  ISETP.GE.AND P2, PT, R0, RZ, PT ;  /* 0x000000ff0000720c */ /* 0x000fe40003f46270 */
[----:B------:R-:W-:Y:S01]  /*ae60*/  IADD3 R0, R6, 0x2e, RZ ;  /* 0x0000002e06007810 */ /* 0x000fe20007ffe0ff */
[----:B0-----:R-:W-:Y:S01]  /*ae70*/  IMAD.MOV.U32 R9, RZ, RZ, R8 ;  /* 0x000000ffff097224 */ /* 0x001fe200078e0008 */
[----:B------:R-:W-:Y:S01]  /*ae80*/  ISETP.GE.AND P3, PT, R2, RZ, PT ;  /* 0x000000ff0200720c */ /* 0x000fe20003f66270 */
[----:B------:R-:W-:Y:S01]  /*ae90*/  IMAD.HI.U32 R2, R27, R17, RZ ;  /* 0x000000111b027227 */ /* 0x000fe200078e00ff */
[----:B------:R-:W-:-:S03]  /*aea0*/  IABS R18, R0 ;  /* 0x0000000000127213 */ /* 0x000fc60000000000 */
[----:B------:R-:W-:Y:S02]  /*aeb0*/  @!P5 IMAD.MOV R9, RZ, RZ, -R9 ;  /* 0x000000ffff09d224 */ /* 0x000fe400078e0a09 */
[----:B------:R-:W-:Y:S02]  /*aec0*/  IMAD.MOV R16, RZ, RZ, -R16 ;  /* 0x000000ffff107224 */ /* 0x000fe400078e0a10 */
[----:B------:R-:W-:Y:S01]  /*aed0*/  IMAD.MOV R2, RZ, RZ, -R2 ;  /* 0x000000ffff027224 */ /* 0x000fe200078e0a02 */
[----:B------:R0:W-:Y:S01]  /*aee0*/  STL [R1+0x80], R9 ;  /* 0x0000800901007387 */ /* 0x0001e20000100800 */
[C---:B------:R-:W-:Y:S01]  /*aef0*/  IMAD R15, R5.reuse, R16, R15 ;  /* 0x00000010050f7224 */ /* 0x040fe200078e020f */
[C---:B------:R-:W-:Y:S01]  /*af00*/  ISETP.GT.U32.AND P5, PT, R5.reuse, R3, PT ;  /* 0x000000030500720c */ /* 0x040fe20003fa4070 */
[----:B------:R-:W-:Y:S02]  /*af10*/  IMAD R17, R5, R2, R17 ;  /* 0x0000000205117224 */ /* 0x000fe400078e0211 */
[--C-:B------:R-:W-:Y:S01]  /*af20*/  @!P0 IMAD.IADD R4, R4, 0x1, -R5.reuse ;  /* 0x0000000104048824 */ /* 0x100fe200078e0a05 */
[----:B------:R-:W-:Y:S01]  /*af30*/  ISETP.GE.AND P0, PT, R13, RZ, PT ;  /* 0x000000ff0d00720c */ /* 0x000fe20003f06270 */
[----:B------:R-:W-:-:S02]  /*af40*/  @!P6 IMAD.IADD R12, R12, 0x1, -R5 ;  /* 0x000000010c0ce824 */ /* 0x000fc400078e0a05 */
[----:B0-----:R-:W-:Y:S02]  /*af50*/  IMAD.MOV.U32 R9, RZ, RZ, R14 ;  /* 0x000000ffff097224 */ /* 0x001fe400078e000e */
[----:B------:R-:W-:Y:S01]  /*af60*/  IMAD.MOV.U32 R14, RZ, RZ, R18 ;  /* 0x000000ffff0e7224 */ /* 0x000fe200078e0012 */
[----:B------:R-:W-:Y:S01]  /*af70*/  ISETP.GT.U32.AND P6, PT, R5, R15, PT ;  /* 0x0000000f0500720c */ /* 0x000fe20003fc4070 */
[----:B------:R-:W-:Y:S02]  /*af80*/  @!P1 IMAD.MOV R9, RZ, RZ, -R9 ;  /* 0x000000ffff099224 */ /* 0x000fe400078e0a09 */
[----:B------:R-:W-:Y:S01]  /*af90*/  IMAD.HI.U32 R13, R27, R14, RZ ;  /* 0x0000000e1b0d7227 */ /* 0x000fe200078e00ff */
[----:B------:R-:W-:Y:S02]  /*afa0*/  IADD3 R2, R6, 0x2d, RZ ;  /* 0x0000002d06027810 */ /* 0x000fe40007ffe0ff */
[----:B------:R-:W-:Y:S01]  /*afb0*/  ISETP.GT.U32.AND P1, PT, R5, R17, PT ;  /* 0x000000110500720c */ /* 0x000fe20003f24070 */
[----:B------:R-:W-:Y:S01]  /*afc0*/  IMAD.MOV R13, RZ, RZ, -R13 ;  /* 0x000000ffff0d7224 */ /* 0x000fe200078e0a0d */
[----:B------:R-:W-:Y:S01]  /*afd0*/  IABS R8, R2 ;  /* 0x0000000200087213 */ /* 0x000fe20000000000 */
[----:B------:R-:W-:-:S02]  /*afe0*/  @!P5 IMAD.IADD R3, R3, 0x1, -R5 ;  /* 0x000000010303d824 */ /* 0x000fc400078e0a05 */
[----:B------:R-:W-:Y:S01]  /*aff0*/  IMAD R14, R5, R13, R14 ;  /* 0x0000000d050e7224 */ /* 0x000fe200078e020e */
[----:B------:R0:W-:Y:S01]  /*b000*/  STL [R1+0x7c], R9 ;  /* 0x00007c0901007387 */ /* 0x0001e20000100800 */
[----:B------:R-:W-:Y:S01]  /*b010*/  IMAD.HI.U32 R16, R27, R8, RZ ;  /* 0x000000081b107227 */ /* 0x000fe200078e00ff */
[----:B------:R-:W-:-:S03]  /*b020*/  ISETP.GE.AND P5, PT, R11, RZ, PT ;  /* 0x000000ff0b00720c */ /* 0x000fc60003fa6270 */
[----:B------:R-:W-:Y:S01]  /*b030*/  @!P6 IMAD.IADD R15, R15, 0x1, -R5 ;  /* 0x000000010f0fe824 */ /* 0x000fe200078e0a05 */
[----:B------:R-:W-:Y:S01]  /*b040*/  ISETP.GT.U32.AND P6, PT, R5, R14, PT ;  /* 0x0000000e0500720c */ /* 0x000fe20003fc4070 */
[----:B------:R-:W-:Y:S02]  /*b050*/  IMAD.MOV.U32 R10, RZ, RZ, R4 ;  /* 0x000000ffff0a7224 */ /* 0x000fe400078e0004 */
[----:B0-----:R-:W-:Y:S02]  /*b060*/  IMAD.MOV.U32 R9, RZ, RZ, R3 ;  /* 0x000000ffff097224 */ /* 0x001fe400078e0003 */
[----:B------:R-:W-:Y:S01]  /*b070*/  IMAD.MOV R11, RZ, RZ, -R16 ;  /* 0x000000ffff0b7224 */ /* 0x000fe200078e0a10 */
[----:B------:R-:W-:Y:S01]  /*b080*/  IADD3 R16, R6, 0x2c, RZ ;  /* 0x0000002c06107810 */ /* 0x000fe20007ffe0ff */
[----:B------:R-:W-:Y:S02]  /*b090*/  @!P1 IMAD.IADD R17, R17, 0x1, -R5 ;  /* 0x0000000111119824 */ /* 0x000fe400078e0a05 */
[----:B------:R-:W-:-:S02]  /*b0a0*/  @!P4 IMAD.MOV R10, RZ, RZ, -R10 ;  /* 0x000000ffff0ac224 */ /* 0x000fc400078e0a0a */
[----:B------:R-:W-:Y:S01]  /*b0b0*/  @!P3 IMAD.MOV R9, RZ, RZ, -R9 ;  /* 0x000000ffff09b224 */ /* 0x000fe200078e0a09 */
[----:B------:R-:W-:Y:S02]  /*b0c0*/  IABS R13, R16 ;  /* 0x00000010000d7213 */ /* 0x000fe40000000000 */
[C---:B------:R-:W-:Y:S01]  /*b0d0*/  ISETP.GT.U32.AND P4, PT, R5.reuse, R17, PT ;  /* 0x000000110500720c */ /* 0x040fe20003f84070 */
[----:B------:R-:W-:Y:S01]  /*b0e0*/  STL [R1+0x68], R10 ;  /* 0x0000680a01007387 */ /* 0x000fe20000100800 */
[----:B------:R-:W-:-:S03]  /*b0f0*/  IMAD R8, R5, R11, R8 ;  /* 0x0000000b05087224 */ /* 0x000fc600078e0208 */
[----:B------:R0:W-:Y:S01]  /*b100*/  STL [R1+0x74], R9 ;  /* 0x0000740901007387 */ /* 0x0001e20000100800 */
[----:B------:R-:W-:Y:S01]  /*b110*/  IMAD.MOV.U32 R4, RZ, RZ, R13 ;  /* 0x000000ffff047224 */ /* 0x000fe200078e000d */
[----:B------:R-:W-:Y:S01]  /*b120*/  IADD3 R11, R6, 0x2a, RZ ;  /* 0x0000002a060b7810 */ /* 0x000fe20007ffe0ff */
[----:B------:R-:W-:Y:S01]  /*b130*/  @!P6 IMAD.IADD R14, R14, 0x1, -R5 ;  /* 0x000000010e0ee824 */ /* 0x000fe200078e0a05 */
[----:B------:R-:W-:Y:S01]  /*b140*/  ISETP.GE.AND P1, PT, R0, RZ, PT ;  /* 0x000000ff0000720c */ /* 0x000fe20003f26270 */
[----:B0-----:R-:W-:Y:S01]  /*b150*/  IMAD.MOV.U32 R9, RZ, RZ, R12 ;  /* 0x000000ffff097224 */ /* 0x001fe200078e000c */
[----:B------:R-:W-:Y:S01]  /*b160*/  IADD3 R0, R6, 0x2b, RZ ;  /* 0x0000002b06007810 */ /* 0x000fe20007ffe0ff */
[----:B------:R-:W-:Y:S01]  /*b170*/  IMAD.HI.U32 R13, R27, R4, RZ ;  /* 0x000000041b0d7227 */ /* 0x000fe200078e00ff */
[----:B------:R-:W-:-:S03]  /*b180*/  ISETP.GT.U32.AND P3, PT, R5, R15, PT ;  /* 0x0000000f0500720c */ /* 0x000fc60003f64070 */
[----:B------:R-:W-:Y:S01]  /*b190*/  @!P2 IMAD.MOV R9, RZ, RZ, -R9 ;  /* 0x000000ffff09a224 */ /* 0x000fe200078e0a09 */
[C---:B------:R-:W-:Y:S02]  /*b1a0*/  ISETP.GT.U32.AND P2, PT, R5.reuse, R8, PT ;  /* 0x000000080500720c */ /* 0x040fe40003f44070 */
[----:B------:R-:W-:Y:S02]  /*b1b0*/  IABS R12, R11 ;  /* 0x0000000b000c7213 */ /* 0x000fe40000000000 */
[----:B------:R-:W-:Y:S01]  /*b1c0*/  ISETP.GT.U32.AND P6, PT, R5, R14, PT ;  /* 0x0000000e0500720c */ /* 0x000fe20003fc4070 */
[----:B------:R-:W-:Y:S01]  /*b1d0*/  IMAD.MOV R13, RZ, RZ, -R13 ;  /* 0x000000ffff0d7224 */ /* 0x000fe200078e0a0d */
[----:B------:R-:W-:Y:S01]  /*b1e0*/  IABS R3, R0 ;  /* 0x0000000000037213 */ /* 0x000fe20000000000 */
[----:B------:R-:W-:Y:S01]  /*b1f0*/  @!P4 IMAD.IADD R17, R17, 0x1, -R5 ;  /* 0x000000011111c824 */ /* 0x000fe200078e0a05 */
[----:B------:R-:W-:Y:S01]  /*b200*/  ISETP.GE.AND P4, PT, R2, RZ, PT ;  /* 0x000000ff0200720c */ /* 0x000fe20003f86270 */
[----:B------:R-:W-:Y:S01]  /*b210*/  IMAD.MOV.U32 R2, RZ, RZ, R12 ;  /* 0x000000ffff027224 */ /* 0x000fe200078e000c */
[----:B------:R0:W-:Y:S01]  /*b220*/  STL [R1+0x70], R9 ;  /* 0x0000700901007387 */ /* 0x0001e20000100800 */
[----:B------:R-:W-:-:S02]  /*b230*/  IMAD R4, R5, R13, R4 ;  /* 0x0000000d05047224 */ /* 0x000fc400078e0204 */
[----:B------:R-:W-:-:S04]  /*b240*/  IMAD.HI.U32 R18, R27, R3, RZ ;  /* 0x000000031b127227 */ /* 0x000fc800078e00ff */
[----:B------:R-:W-:-:S04]  /*b250*/  IMAD.HI.U32 R13, R27, R2, RZ ;  /* 0x000000021b0d7227 */ /* 0x000fc800078e00ff */
[----:B0-----:R-:W-:Y:S02]  /*b260*/  IMAD.MOV.U32 R9, RZ, RZ, R17 ;  /* 0x000000ffff097224 */ /* 0x001fe400078e0011 */
[--C-:B------:R-:W-:Y:S01]  /*b270*/  @!P3 IMAD.IADD R15, R15, 0x1, -R5.reuse ;  /* 0x000000010f0fb824 */ /* 0x100fe200078e0a05 */
[----:B------:R-:W-:Y:S01]  /*b280*/  ISETP.GT.U32.AND P3, PT, R5, R4, PT ;  /* 0x000000040500720c */ /* 0x000fe20003f64070 */
[----:B------:R-:W-:Y:S02]  /*b290*/  IMAD.MOV R18, RZ, RZ, -R18 ;  /* 0x000000ffff127224 */ /* 0x000fe400078e0a12 */
[----:B------:R-:W-:Y:S02]  /*b2a0*/  @!P2 IMAD.IADD R8, R8, 0x1, -R5 ;  /* 0x000000010808a824 */ /* 0x000fe400078e0a05 */
[----:B------:R-:W-:Y:S02]  /*b2b0*/  @!P0 IMAD.MOV R9, RZ, RZ, -R9 ;  /* 0x000000ffff098224 */ /* 0x000fe400078e0a09 */
[----:B------:R-:W-:-:S02]  /*b2c0*/  IMAD.MOV R17, RZ, RZ, -R13 ;  /* 0x000000ffff117224 */ /* 0x000fc400078e0a0d */
[----:B------:R-:W-:Y:S01]  /*b2d0*/  @!P6 IMAD.IADD R14, R14, 0x1, -R5 ;  /* 0x000000010e0ee824 */ /* 0x000fe200078e0a05 */
[C---:B------:R-:W-:Y:S01]  /*b2e0*/  ISETP.GT.U32.AND P0, PT, R5.reuse, R8, PT ;  /* 0x000000080500720c */ /* 0x040fe20003f04070 */
[C---:B------:R-:W-:Y:S01]  /*b2f0*/  IMAD R3, R5.reuse, R18, R3 ;  /* 0x0000001205037224 */ /* 0x040fe200078e0203 */
[----:B------:R0:W-:Y:S01]  /*b300*/  STL [R1+0x54], R9 ;  /* 0x0000540901007387 */ /* 0x0001e20000100800 */
[C---:B------:R-:W-:Y:S01]  /*b310*/  IMAD R2, R5.reuse, R17, R2 ;  /* 0x0000001105027224 */ /* 0x040fe200078e0202 */
[----:B------:R-:W-:Y:S02]  /*b320*/  IADD3 R12, R6, 0x29, RZ ;  /* 0x00000029060c7810 */ /* 0x000fe40007ffe0ff */
[----:B------:R-:W-:Y:S01]  /*b330*/  ISETP.GT.U32.AND P6, PT, R5, R3, PT ;  /* 0x000000030500720c */ /* 0x000fe20003fc4070 */
[----:B------:R-:W-:Y:S02]  /*b340*/  IMAD.MOV.U32 R10, RZ, RZ, R15 ;  /* 0x000000ffff0a7224 */ /* 0x000fe400078e000f */
[----:B0-----:R-:W-:-:S04]  /*b350*/  IMAD.MOV.U32 R9, RZ, RZ, R14 ;  /* 0x000000ffff097224 */ /* 0x001fc800078e000e */
[----:B------:R-:W-:Y:S01]  /*b360*/  @!P1 IMAD.MOV R9, RZ, RZ, -R9 ;  /* 0x000000ffff099224 */ /* 0x000fe200078e0a09 */
[C---:B------:R-:W-:Y:S01]  /*b370*/  ISETP.GT.U32.AND P1, PT, R5.reuse, R2, PT ;  /* 0x000000020500720c */ /* 0x040fe20003f24070 */
[--C-:B------:R-:W-:Y:S01]  /*b380*/  @!P3 IMAD.IADD R4, R4, 0x1, -R5.reuse ;  /* 0x000000010404b824 */ /* 0x100fe200078e0a05 */
[----:B------:R-:W-:Y:S01]  /*b390*/  ISETP.GE.AND P2, PT, R16, RZ, PT ;  /* 0x000000ff1000720c */ /* 0x000fe20003f46270 */
[----:B------:R-:W-:Y:S01]  /*b3a0*/  @!P5 IMAD.MOV R10, RZ, RZ, -R10 ;  /* 0x000000ffff0ad224 */ /* 0x000fe200078e0a0a */
[----:B------:R-:W-:Y:S01]  /*b3b0*/  IABS R16, R12 ;  /* 0x0000000c00107213 */ /* 0x000fe20000000000 */
[----:B------:R-:W-:Y:S01]  /*b3c0*/  @!P0 IMAD.IADD R8, R8, 0x1, -R5 ;  /* 0x0000000108088824 */ /* 0x000fe200078e0a05 */
[----:B------:R-:W-:Y:S02]  /*b3d0*/  ISETP.GT.U32.AND P3, PT, R5, R4, PT ;  /* 0x000000040500720c */ /* 0x000fe40003f64070 */
[----:B------:R-:W-:Y:S01]  /*b3e0*/  STL [R1+0x58], R10 ;  /* 0x0000580a01007387 */ /* 0x000fe20000100800 */
[----:B------:R-:W-:-:S02]  /*b3f0*/  IMAD.MOV.U32 R13, RZ, RZ, R16 ;  /* 0x000000ffff0d7224 */ /* 0x000fc400078e0010 */
[----:B------:R-:W-:Y:S01]  /*b400*/  @!P6 IMAD.IADD R3, R3, 0x1, -R5 ;  /* 0x000000010303e824 */ /* 0x000fe200078e0a05 */
[----:B------:R0:W-:Y:S01]  /*b410*/  STL [R1+0x5c], R9 ;  /* 0x00005c0901007387 */ /* 0x0001e20000100800 */
[----:B------:R-:W-:-:S04]  /*b420*/  IMAD.HI.U32 R15, R27, R13, RZ ;  /* 0x0000000d1b0f7227 */ /* 0x000fc800078e00ff */
[----:B------:R-:W-:Y:S02]  /*b430*/  @!P1 IMAD.IADD R2, R2, 0x1, -R5 ;  /* 0x0000000102029824 */ /* 0x000fe400078e0a05 */
[----:B0-----:R-:W-:Y:S01]  /*b440*/  IMAD.MOV.U32 R9, RZ, RZ, R8 ;  /* 0x000000ffff097224 */ /* 0x001fe200078e0008 */
[----:B------:R-:W-:Y:S01]  /*b450*/  IADD3 R23, R6, 0x28, RZ ;  /* 0x0000002806177810 */ /* 0x000fe20007ffe0ff */
[----:B------:R-:W-:Y:S02]  /*b460*/  IMAD.MOV R15, RZ, RZ, -R15 ;  /* 0x000000ffff0f7224 */ /* 0x000fe400078e0a0f */
[----:B------:R-:W-:Y:S01]  /*b470*/  @!P4 IMAD.MOV R9, RZ, RZ, -R9 ;  /* 0x000000ffff09c224 */ /* 0x000fe200078e0a09 */
[C---:B------:R-:W-:Y:S02]  /*b480*/  ISETP.GT.U32.AND P4, PT, R5.reuse, R3, PT ;  /* 0x000000030500720c */ /* 0x040fe40003f84070 */
[C---:B------:R-:W-:Y:S01]  /*b490*/  ISETP.GT.U32.AND P1, PT, R5.reuse, R2, PT ;  /* 0x000000020500720c */ /* 0x040fe20003f24070 */
[----:B------:R-:W-:Y:S01]  /*b4a0*/  @!P3 IMAD.IADD R4, R4, 0x1, -R5 ;  /* 0x000000010404b824 */ /* 0x000fe200078e0a05 */
[----:B------:R-:W-:Y:S01]  /*b4b0*/  ISETP.GE.AND P5, PT, R0, RZ, PT ;  /* 0x000000ff0000720c */ /* 0x000fe20003fa6270 */
[----:B------:R-:W-:Y:S01]  /*b4c0*/  IMAD R0, R5, R15, R13 ;  /* 0x0000000f05007224 */ /* 0x000fe200078e020d */
[----:B------:R-:W-:-:S02]  /*b4d0*/  ISETP.GE.AND P6, PT, R23, RZ, PT ;  /* 0x000000ff1700720c */ /* 0x000fc40003fc6270 */
[----:B------:R-:W-:Y:S01]  /*b4e0*/  IABS R23, R23 ;  /* 0x0000001700177213 */ /* 0x000fe20000000000 */
[----:B------:R-:W-:Y:S01]  /*b4f0*/  @!P2 IMAD.MOV R4, RZ, RZ, -R4 ;  /* 0x000000ffff04a224 */ /* 0x000fe200078e0a04 */
[----:B------:R-:W-:Y:S02]  /*b500*/  ISETP.GE.AND P0, PT, R11, RZ, PT ;  /* 0x000000ff0b00720c */ /* 0x000fe40003f06270 */
[----:B------:R-:W-:Y:S01]  /*b510*/  IADD3 R13, R6, 0x27, RZ ;  /* 0x00000027060d7810 */ /* 0x000fe20007ffe0ff */
[----:B------:R-:W-:Y:S01]  /*b520*/  IMAD.HI.U32 R14, R27, R23, RZ ;  /* 0x000000171b0e7227 */ /* 0x000fe200078e00ff */
[----:B------:R-:W-:Y:S02]  /*b530*/  ISETP.GT.U32.AND P2, PT, R5, R0, PT ;  /* 0x000000000500720c */ /* 0x000fe40003f44070 */
[----:B------:R-:W-:Y:S01]  /*b540*/  ISETP.GE.AND P3, PT, R12, RZ, PT ;  /* 0x000000ff0c00720c */ /* 0x000fe20003f66270 */
[--C-:B------:R-:W-:Y:S01]  /*b550*/  @!P4 IMAD.IADD R3, R3, 0x1, -R5.reuse ;  /* 0x000000010303c824 */ /* 0x100fe200078e0a05 */
[----:B------:R-:W-:Y:S01]  /*b560*/  IABS R12, R13 ;  /* 0x0000000d000c7213 */ /* 0x000fe20000000000 */
[----:B------:R-:W-:Y:S01]  /*b570*/  @!P1 IMAD.IADD R2, R2, 0x1, -R5 ;  /* 0x0000000102029824 */ /* 0x000fe200078e0a05 */
[----:B------:R-:W-:Y:S01]  /*b580*/  ISETP.GE.AND P4, PT, R13, RZ, PT ;  /* 0x000000ff0d00720c */ /* 0x000fe20003f86270 */
[----:B------:R-:W-:Y:S01]  /*b590*/  IMAD.MOV R13, RZ, RZ, -R14 ;  /* 0x000000ffff0d7224 */ /* 0x000fe200078e0a0e */
[----:B------:R0:W-:Y:S03]  /*b5a0*/  STL [R1+0x60], R9 ;  /* 0x0000600901007387 */ /* 0x0001e60000100800 */
[----:B------:R-:W-:-:S02]  /*b5b0*/  IMAD R23, R5, R13, R23 ;  /* 0x0000000d05177224 */ /* 0x000fc400078e0217 */
[----:B------:R-:W-:Y:S02]  /*b5c0*/  @!P2 IMAD.IADD R0, R0, 0x1, -R5 ;  /* 0x000000010000a824 */ /* 0x000fe400078e0a05 */
[----:B0-----:R-:W-:-:S04]  /*b5d0*/  IMAD.MOV.U32 R9, RZ, RZ, R2 ;  /* 0x000000ffff097224 */ /* 0x001fc800078e0002 */
[----:B------:R-:W-:Y:S01]  /*b5e0*/  @!P0 IMAD.MOV R9, RZ, RZ, -R9 ;  /* 0x000000ffff098224 */ /* 0x000fe200078e0a09 */
[C---:B------:R-:W-:Y:S02]  /*b5f0*/  ISETP.GT.U32.AND P0, PT, R5.reuse, R23, PT ;  /* 0x000000170500720c */ /* 0x040fe40003f04070 */
[----:B------:R-:W-:Y:S01]  /*b600*/  ISETP.GT.U32.AND P2, PT, R5, R0, PT ;  /* 0x000000000500720c */ /* 0x000fe20003f44070 */
[----:B------:R0:W-:Y:S01]  /*b610*/  STL [R1+0x2a8], R4 ;  /* 0x0002a80401007387 */ /* 0x0001e20000100800 */
[----:B------:R-:W-:Y:S01]  /*b620*/  IADD3 R8, R6, 0x26, RZ ;  /* 0x0000002606087810 */ /* 0x000fe20007ffe0ff */
[----:B------:R-:W-:-:S03]  /*b630*/  IMAD.MOV.U32 R10, RZ, RZ, R3 ;  /* 0x000000ffff0a7224 */ /* 0x000fc600078e0003 */
[----:B------:R-:W-:Y:S01]  /*b640*/  IABS R11, R8 ;  /* 0x00000008000b7213 */ /* 0x000fe20000000000 */
[----:B------:R-:W-:Y:S02]  /*b650*/  @!P5 IMAD.MOV R10, RZ, RZ, -R10 ;  /* 0x000000ffff0ad224 */ /* 0x000fe400078e0a0a */
[----:B0-----:R-:W-:Y:S01]  /*b660*/  IMAD.HI.U32 R4, R27, R12, RZ ;  /* 0x0000000c1b047227 */ /* 0x001fe200078e00ff */
[----:B------:R-:W-:-:S03]  /*b670*/  ISETP.GE.AND P1, PT, R8, RZ, PT ;  /* 0x000000ff0800720c */ /* 0x000fc60003f26270 */
[--C-:B------:R-:W-:Y:S02]  /*b680*/  @!P0 IMAD.IADD R23, R23, 0x1, -R5.reuse ;  /* 0x0000000117178824 */ /* 0x100fe400078e0a05 */
[----:B------:R-:W-:Y:S01]  /*b690*/  IMAD.MOV R4, RZ, RZ, -R4 ;  /* 0x000000ffff047224 */ /* 0x000fe200078e0a04 */
[----:B------:R-:W-:Y:S01]  /*b6a0*/  IADD3 R8, R6, 0x25, RZ ;  /* 0x0000002506087810 */ /* 0x000fe20007ffe0ff */
[----:B------:R-:W-:Y:S01]  /*b6b0*/  @!P2 IMAD.IADD R0, R0, 0x1, -R5 ;  /* 0x000000010000a824 */ /* 0x000fe200078e0a05 */
[C---:B------:R-:W-:Y:S01]  /*b6c0*/  ISETP.GT.U32.AND P0, PT, R5.reuse, R23, PT ;  /* 0x000000170500720c */ /* 0x040fe20003f04070 */
[----:B------:R-:W-:Y:S01]  /*b6d0*/  IMAD R12, R5, R4, R12 ;  /* 0x00000004050c7224 */ /* 0x000fe200078e020c */
[----:B------:R-:W-:Y:S01]  /*b6e0*/  STL [R1+0x268], R10 ;  /* 0x0002680a01007387 */ /* 0x000fe20000100800 */
[----:B------:R-:W-:Y:S01]  /*b6f0*/  IMAD.HI.U32 R4, R27, R11, RZ ;  /* 0x0000000b1b047227 */ /* 0x000fe200078e00ff */
[----:B------:R-:W-:Y:S02]  /*b700*/  ISETP.GE.AND P5, PT, R8, RZ, PT ;  /* 0x000000ff0800720c */ /* 0x000fe40003fa6270 */
[----:B------:R0:W-:Y:S01]  /*b710*/  STL [R1+0x26c], R9 ;  /* 0x00026c0901007387 */ /* 0x0001e20000100800 */
[----:B------:R-:W-:Y:S01]  /*b720*/  IABS R8, R8 ;  /* 0x0000000800087213 */ /* 0x000fe20000000000 */
[----:B------:R-:W-:-:S02]  /*b730*/  IMAD.MOV R4, RZ, RZ, -R4 ;  /* 0x000000ffff047224 */ /* 0x000fc400078e0a04 */
[----:B0-----:R-:W-:Y:S02]  /*b740*/  IMAD.MOV.U32 R9, RZ, RZ, R0 ;  /* 0x000000ffff097224 */ /* 0x001fe400078e0000 */
[C---:B------:R-:W-:Y:S02]  /*b750*/  IMAD R11, R5.reuse, R4, R11 ;  /* 0x00000004050b7224 */ /* 0x040fe400078e020b */
[----:B------:R-:W-:Y:S01]  /*b760*/  @!P3 IMAD.MOV R9, RZ, RZ, -R9 ;  /* 0x000000ffff09b224 */ /* 0x000fe200078e0a09 */
[----:B------:R-:W-:Y:S01]  /*b770*/  ISETP.GT.U32.AND P3, PT, R5, R12, PT ;  /* 0x0000000c0500720c */ /* 0x000fe20003f64070 */
[----:B------:R-:W-:Y:S01]  /*b780*/  IMAD.HI.U32 R15, R27, R8, RZ ;  /* 0x000000081b0f7227 */ /* 0x000fe200078e00ff */
[----:B------:R-:W-:-:S03]  /*b790*/  IADD3 R13, R6, 0x23, RZ ;  /* 0x00000023060d7810 */ /* 0x000fc60007ffe0ff */
[----:B------:R-:W-:Y:S02]  /*b7a0*/  IMAD.MOV R15, RZ, RZ, -R15 ;  /* 0x000000ffff0f7224 */ /* 0x000fe400078e0a0f */
[----:B------:R-:W-:Y:S01]  /*b7b0*/  @!P0 IMAD.IADD R23, R23, 0x1, -R5 ;  /* 0x0000000117178824 */ /* 0x000fe200078e0a05 */
[C---:B------:R-:W-:Y:S01]  /*b7c0*/  ISETP.GT.U32.AND P0, PT, R5.reuse, R11, PT ;  /* 0x0000000b0500720c */ /* 0x040fe20003f04070 */
[----:B------:R-:W-:Y:S01]  /*b7d0*/  IMAD R8, R5, R15, R8 ;  /* 0x0000000f05087224 */ /* 0x000fe200078e0208 */
[----:B------:R-:W-:-:S03]  /*b7e0*/  IABS R3, R13 ;  /* 0x0000000d00037213 */ /* 0x000fc60000000000 */
[----:B------:R-:W-:Y:S01]  /*b7f0*/  @!P3 IMAD.IADD R12, R12, 0x1, -R5 ;  /* 0x000000010c0cb824 */ /* 0x000fe200078e0a05 */
[----:B------:R-:W-:Y:S01]  /*b800*/  ISETP.GT.U32.AND P3, PT, R5, R8, PT ;  /* 0x000000080500720c */ /* 0x000fe20003f64070 */
[----:B------:R-:W-:Y:S01]  /*b810*/  IMAD.HI.U32 R15, R27, R3, RZ ;  /* 0x000000031b0f7227 */ /* 0x000fe200078e00ff */
[----:B------:R-:W-:-:S03]  /*b820*/  IADD3 R14, R6, 0x22, RZ ;  /* 0x00000022060e7810 */ /* 0x000fc60007ffe0ff */
[----:B------:R-:W-:Y:S02]  /*b830*/  IMAD.MOV R15, RZ, RZ, -R15 ;  /* 0x000000ffff0f7224 */ /* 0x000fe400078e0a0f */
[----:B------:R-:W-:Y:S01]  /*b840*/  @!P0 IMAD.IADD R11, R11, 0x1, -R5 ;  /* 0x000000010b0b8824 */ /* 0x000fe200078e0a05 */
[C---:B------:R-:W-:Y:S02]  /*b850*/  ISETP.GT.U32.AND P0, PT, R5.reuse, R12, PT ;  /* 0x0000000c0500720c */ /* 0x040fe40003f04070 */
[C---:B------:R-:W-:Y:S01]  /*b860*/  IADD3 R4, R6.reuse, 0x24, RZ ;  /* 0x0000002406047810 */ /* 0x040fe20007ffe0ff */
[----:B------:R-:W-:Y:S01]  /*b870*/  IMAD R3, R5, R15, R3 ;  /* 0x0000000f05037224 */ /* 0x000fe200078e0203 */
[----:B------:R-:W-:Y:S02]  /*b880*/  IABS R2, R14 ;  /* 0x0000000e00027213 */ /* 0x000fe40000000000 */
[----:B------:R-:W-:Y:S01]  /*b890*/  IADD3 R15, R6, 0x21, RZ ;  /* 0x00000021060f7810 */ /* 0x000fe20007ffe0ff */
[----:B------:R0:W-:Y:S01]  /*b8a0*/  STL [R1+0x258], R9 ;  /* 0x0002580901007387 */ /* 0x0001e20000100800 */
[----:B------:R-:W-:Y:S01]  /*b8b0*/  ISETP.GE.AND P2, PT, R4, RZ, PT ;  /* 0x000000ff0400720c */ /* 0x000fe20003f46270 */
[----:B------:R-:W-:Y:S01]  /*b8c0*/  @!P3 IMAD.IADD R8, R8, 0x1, -R5 ;  /* 0x000000010808b824 */ /* 0x000fe200078e0a05 */
[----:B------:R-:W-:Y:S01]  /*b8d0*/  IABS R4, R4 ;  /* 0x0000000400047213 */ /* 0x000fe20000000000 */
[----:B------:R-:W-:Y:S01]  /*b8e0*/  IMAD.HI.U32 R0, R27, R2, RZ ;  /* 0x000000021b007227 */ /* 0x000fe200078e00ff */
[----:B------:R-:W-:-:S02]  /*b8f0*/  IABS R18, R15 ;  /* 0x0000000f00127213 */ /* 0x000fc40000000000 */
[----:B------:R-:W-:Y:S01]  /*b900*/  ISETP.GT.U32.AND P3, PT, R5, R11, PT ;  /* 0x0000000b0500720c */ /* 0x000fe20003f64070 */
[----:B0-----:R-:W-:Y:S02]  /*b910*/  IMAD.MOV.U32 R9, RZ, RZ, R23 ;  /* 0x000000ffff097224 */ /* 0x001fe400078e0017 */
[----:B------:R-:W-:-:S04]  /*b920*/  IMAD.HI.U32 R16, R27, R4, RZ ;  /* 0x000000041b107227 */ /* 0x000fc800078e00ff */
[----:B------:R-:W-:Y:S01]  /*b930*/  @!P6 IMAD.MOV R9, RZ, RZ, -R9 ;  /* 0x000000ffff09e224 */ /* 0x000fe200078e0a09 */
[----:B------:R-:W-:Y:S01]  /*b940*/  ISETP.GT.U32.AND P6, PT, R5, R8, PT ;  /* 0x000000080500720c */ /* 0x000fe20003fc4070 */
[----:B------:R-:W-:Y:S02]  /*b950*/  IMAD.MOV R0, RZ, RZ, -R0 ;  /* 0x000000ffff007224 */ /* 0x000fe400078e0a00 */
[----:B------:R-:W-:Y:S01]  /*b960*/  IMAD.HI.U32 R24, R27, R18, RZ ;  /* 0x000000121b187227 */ /* 0x000fe200078e00ff */
[----:B------:R0:W-:Y:S03]  /*b970*/  STL [R1+0x22c], R9 ;  /* 0x00022c0901007387 */ /* 0x0001e60000100800 */
[----:B------:R-:W-:Y:S02]  /*b980*/  @!P0 IMAD.IADD R12, R12, 0x1, -R5 ;  /* 0x000000010c0c8824 */ /* 0x000fe400078e0a05 */
[----:B------:R-:W-:-:S02]  /*b990*/  IMAD.MOV R16, RZ, RZ, -R16 ;  /* 0x000000ffff107224 */ /* 0x000fc400078e0a10 */
[C---:B------:R-:W-:Y:S02]  /*b9a0*/  IMAD R2, R5.reuse, R0, R2 ;  /* 0x0000000005027224 */ /* 0x040fe400078e0202 */
[----:B------:R-:W-:Y:S02]  /*b9b0*/  IMAD.MOV R24, RZ, RZ, -R24 ;  /* 0x000000ffff187224 */ /* 0x000fe400078e0a18 */
[----:B0-----:R-:W-:Y:S02]  /*b9c0*/  IMAD.MOV.U32 R9, RZ, RZ, R12 ;  /* 0x000000ffff097224 */ /* 0x001fe400078e000c */
[C---:B------:R-:W-:Y:S02]  /*b9d0*/  IMAD R4, R5.reuse, R16, R4 ;  /* 0x0000001005047224 */ /* 0x040fe400078e0204 */
[C---:B------:R-:W-:Y:S02]  /*b9e0*/  IMAD R18, R5.reuse, R24, R18 ;  /* 0x0000001805127224 */ /* 0x040fe400078e0212 */
[----:B------:R-:W-:Y:S01]  /*b9f0*/  @!P4 IMAD.MOV R9, RZ, RZ, -R9 ;  /* 0x000000ffff09c224 */ /* 0x000fe200078e0a09 */
[----:B------:R-:W-:Y:S01]  /*ba00*/  ISETP.GT.U32.AND P4, PT, R5, R3, PT ;  /* 0x000000030500720c */ /* 0x000fe20003f84070 */
[--C-:B------:R-:W-:Y:S01]  /*ba10*/  @!P3 IMAD.IADD R11, R11, 0x1, -R5.reuse ;  /* 0x000000010b0bb824 */ /* 0x100fe200078e0a05 */
[----:B------:R-:W-:Y:S01]  /*ba20*/  ISETP.GT.U32.AND P3, PT, R5, R2, PT ;  /* 0x000000020500720c */ /* 0x000fe20003f64070 */
[----:B------:R-:W-:Y:S01]  /*ba30*/  @!P6 IMAD.IADD R8, R8, 0x1, -R5 ;  /* 0x000000010808e824 */ /* 0x000fe200078e0a05 */
[----:B------:R-:W-:-:S02]  /*ba40*/  IADD3 R16, R6, 0x20, RZ ;  /* 0x0000002006107810 */ /* 0x000fc40007ffe0ff */
[C---:B------:R-:W-:Y:S02]  /*ba50*/  ISETP.GT.U32.AND P0, PT, R5.reuse, R4, PT ;  /* 0x000000040500720c */ /* 0x040fe40003f04070 */
[----:B------:R-:W-:Y:S02]  /*ba60*/  ISETP.GT.U32.AND P6, PT, R5, R18, PT ;  /* 0x000000120500720c */ /* 0x000fe40003fc4070 */
[----:B------:R-:W-:Y:S01]  /*ba70*/  IABS R20, R16 ;  /* 0x0000001000147213 */ /* 0x000fe20000000000 */
[----:B------:R0:W-:Y:S01]  /*ba80*/  STL [R1+0x21c], R9 ;  /* 0x00021c0901007387 */ /* 0x0001e20000100800 */
[C---:B------:R-:W-:Y:S01]  /*ba90*/  IADD3 R0, R6.reuse, 0x1e, RZ ;  /* 0x0000001e06007810 */ /* 0x040fe20007ffe0ff */
[----:B------:R-:W-:Y:S02]  /*baa0*/  @!P4 IMAD.IADD R3, R3, 0x1, -R5 ;  /* 0x000000010303c824 */ /* 0x000fe400078e0a05 */
[----:B------:R-:W-:Y:S01]  /*bab0*/  IMAD.HI.U32 R23, R27, R20, RZ ;  /* 0x000000141b177227 */ /* 0x000fe200078e00ff */
[----:B------:R-:W-:-:S03]  /*bac0*/  IADD3 R17, R6, 0x1f, RZ ;  /* 0x0000001f06117810 */ /* 0x000fc60007ffe0ff */
[----:B0-----:R-:W-:Y:S01]  /*bad0*/  IMAD.MOV.U32 R9, RZ, RZ, R11 ;  /* 0x000000ffff097224 */ /* 0x001fe200078e000b */
[----:B------:R-:W-:Y:S01]  /*bae0*/  IABS R22, R0 ;  /* 0x0000000000167213 */ /* 0x000fe20000000000 */
[----:B------:R-:W-:Y:S02]  /*baf0*/  @!P3 IMAD.IADD R2, R2, 0x1, -R5 ;  /* 0x000000010202b824 */ /* 0x000fe400078e0a05 */
[----:B------:R-:W-:Y:S02]  /*bb00*/  @!P1 IMAD.MOV R9, RZ, RZ, -R9 ;  /* 0x000000ffff099224 */ /* 0x000fe400078e0a09 */
[----:B------:R-:W-:Y:S02]  /*bb10*/  IMAD.MOV R23, RZ, RZ, -R23 ;  /* 0x000000ffff177224 */ /* 0x000fe400078e0a17 */
[--C-:B------:R-:W-:Y:S01]  /*bb20*/  @!P0 IMAD.IADD R4, R4, 0x1, -R5.reuse ;  /* 0x0000000104048824 */ /* 0x100fe200078e0a05 */
[----:B------:R-:W-:Y:S01]  /*bb30*/  IABS R21, R17 ;  /* 0x0000001100157213 */ /* 0x000fe20000000000 */
[----:B------:R-:W-:Y:S01]  /*bb40*/  @!P6 IMAD.IADD R18, R18, 0x1, -R5 ;  /* 0x000000011212e824 */ /* 0x000fe200078e0a05 */
[C---:B------:R-:W-:Y:S01]  /*bb50*/  ISETP.GT.U32.AND P3, PT, R5.reuse, R3, PT ;  /* 0x000000030500720c */ /* 0x040fe20003f64070 */
[----:B------:R0:W-:Y:S01]  /*bb60*/  STL [R1+0x40], R9 ;  /* 0x0000400901007387 */ /* 0x0001e20000100800 */
[----:B------:R-:W-:Y:S01]  /*bb70*/  ISETP.GT.U32.AND P6, PT, R5, R2, PT ;  /* 0x000000020500720c */ /* 0x000fe20003fc4070 */
[----:B------:R-:W-:Y:S01]  /*bb80*/  IMAD.HI.U32 R12, R27, R22, RZ ;  /* 0x000000161b0c7227 */ /* 0x000fe200078e00ff */
[----:B------:R-:W-:-:S03]  /*bb90*/  ISETP.GT.U32.AND P4, PT, R5, R4, PT ;  /* 0x000000040500720c */ /* 0x000fc60003f84070 */
[----:B------:R-:W-:Y:S02]  /*bba0*/  IMAD R20, R5, R23, R20 ;  /* 0x0000001705147224 */ /* 0x000fe400078e0214 */
[----:B0-----:R-:W-:Y:S02]  /*bbb0*/  IMAD.MOV.U32 R9, RZ, RZ, R8 ;  /* 0x000000ffff097224 */ /* 0x001fe400078e0008 */
[----:B------:R-:W-:-:S04]  /*bbc0*/  IMAD.HI.U32 R25, R27, R21, RZ ;  /* 0x000000151b197227 */ /* 0x000fc800078e00ff */
[----:B------:R-:W-:Y:S02]  /*bbd0*/  IMAD.MOV R12, RZ, RZ, -R12 ;  /* 0x000000ffff0c7224 */ /* 0x000fe400078e0a0c */
[----:B------:R-:W-:Y:S01]  /*bbe0*/  @!P5 IMAD.MOV R9, RZ, RZ, -R9 ;  /* 0x000000ffff09d224 */ /* 0x000fe200078e0a09 */
[----:B------:R-:W-:Y:S01]  /*bbf0*/  ISETP.GT.U32.AND P5, PT, R5, R20, PT ;  /* 0x000000140500720c */ /* 0x000fe20003fa4070 */
[----:B------:R-:W-:Y:S01]  /*bc00*/  IMAD.MOV R25, RZ, RZ, -R25 ;  /* 0x000000ffff197224 */ /* 0x000fe200078e0a19 */
[----:B------:R-:W-:Y:S01]  /*bc10*/  ISETP.GE.AND P0, PT, R13, RZ, PT ;  /* 0x000000ff0d00720c */ /* 0x000fe20003f06270 */
[C---:B------:R-:W-:Y:S01]  /*bc20*/  IMAD R12, R5.reuse, R12, R22 ;  /* 0x0000000c050c7224 */ /* 0x040fe200078e0216 */
[C---:B------:R-:W-:Y:S02]  /*bc30*/  ISETP.GT.U32.AND P1, PT, R5.reuse, R18, PT ;  /* 0x000000120500720c */ /* 0x040fe40003f24070 */
[----:B------:R-:W-:Y:S01]  /*bc40*/  IADD3 R13, R6, 0x1d, RZ ;  /* 0x0000001d060d7810 */ /* 0x000fe20007ffe0ff */
[----:B------:R-:W-:-:S02]  /*bc50*/  IMAD R21, R5, R25, R21 ;  /* 0x0000001905157224 */ /* 0x000fc400078e0215 */
[--C-:B------:R-:W-:Y:S01]  /*bc60*/  @!P3 IMAD.IADD R3, R3, 0x1, -R5.reuse ;  /* 0x000000010303b824 */ /* 0x100fe200078e0a05 */
[----:B------:R-:W-:Y:S01]  /*bc70*/  ISETP.GE.AND P3, PT, R14, RZ, PT ;  /* 0x000000ff0e00720c */ /* 0x000fe20003f66270 */
[--C-:B------:R-:W-:Y:S01]  /*bc80*/  @!P6 IMAD.IADD R2, R2, 0x1, -R5.reuse ;  /* 0x000000010202e824 */ /* 0x100fe200078e0a05 */
[C---:B------:R-:W-:Y:S01]  /*bc90*/  ISETP.GT.U32.AND P6, PT, R5.reuse, R12, PT ;  /* 0x0000000c0500720c */ /* 0x040fe20003fc4070 */
[--C-:B------:R-:W-:Y:S01]  /*bca0*/  @!P4 IMAD.IADD R4, R4, 0x1, -R5.reuse ;  /* 0x000000010404c824 */ /* 0x100fe200078e0a05 */
[----:B------:R-:W-:Y:S02]  /*bcb0*/  IABS R8, R13 ;  /* 0x0000000d00087213 */ /* 0x000fe40000000000 */
[----:B------:R-:W-:Y:S01]  /*bcc0*/  IADD3 R22, R6, 0x1c, RZ ;  /* 0x0000001c06167810 */ /* 0x000fe20007ffe0ff */
[--C-:B------:R-:W-:Y:S01]  /*bcd0*/  @!P5 IMAD.IADD R20, R20, 0x1, -R5.reuse ;  /* 0x000000011414d824 */ /* 0x100fe200078e0a05 */
[----:B------:R-:W-:Y:S01]  /*bce0*/  ISETP.GT.U32.AND P4, PT, R5, R21, PT ;  /* 0x000000150500720c */ /* 0x000fe20003f84070 */
[----:B------:R-:W-:Y:S01]  /*bcf0*/  IMAD.MOV.U32 R10, RZ, RZ, R4 ;  /* 0x000000ffff0a7224 */ /* 0x000fe200078e0004 */
[----:B------:R-:W-:Y:S01]  /*bd00*/  IABS R11, R22 ;  /* 0x00000016000b7213 */ /* 0x000fe20000000000 */
[----:B------:R-:W-:Y:S01]  /*bd10*/  IMAD.HI.U32 R14, R27, R8, RZ ;  /* 0x000000081b0e7227 */ /* 0x000fe200078e00ff */
[----:B------:R0:W-:Y:S03]  /*bd20*/  STL [R1+0x1fc], R9 ;  /* 0x0001fc0901007387 */ /* 0x0001e60000100800 */
[----:B------:R-:W-:Y:S01]  /*bd30*/  @!P1 IMAD.IADD R18, R18, 0x1, -R5 ;  /* 0x0000000112129824 */ /* 0x000fe200078e0a05 */
[----:B------:R-:W-:Y:S01]  /*bd40*/  ISETP.GE.AND P1, PT, R15, RZ, PT ;  /* 0x000000ff0f00720c */ /* 0x000fe20003f26270 */
[----:B------:R-:W-:Y:S01]  /*bd50*/  @!P2 IMAD.MOV R10, RZ, RZ, -R10 ;  /* 0x000000ffff0aa224 */ /* 0x000fe200078e0a0a */
[----:B------:R-:W-:Y:S01]  /*bd60*/  ISETP.GT.U32.AND P2, PT, R5, R20, PT ;  /* 0x000000140500720c */ /* 0x000fe20003f44070 */
[----:B------:R-:W-:-:S02]  /*bd70*/  IMAD.MOV R14, RZ, RZ, -R14 ;  /* 0x000000ffff0e7224 */ /* 0x000fc400078e0a0e */
[----:B0-----:R-:W-:Y:S02]  /*bd80*/  IMAD.MOV.U32 R9, RZ, RZ, R3 ;  /* 0x000000ffff097224 */ /* 0x001fe400078e0003 */
[----:B------:R-:W-:-:S04]  /*bd90*/  IMAD.HI.U32 R15, R27, R11, RZ ;  /* 0x0000000b1b0f7227 */ /* 0x000fc800078e00ff */
[----:B------:R-:W-:Y:S02]  /*bda0*/  @!P0 IMAD.MOV R9, RZ, RZ, -R9 ;  /* 0x000000ffff098224 */ /* 0x000fe400078e0a09 */
[----:B------:R-:W-:Y:S02]  /*bdb0*/  @!P6 IMAD.IADD R12, R12, 0x1, -R5 ;  /* 0x000000010c0ce824 */ /* 0x000fe400078e0a05 */
[----:B------:R-:W-:Y:S02]  /*bdc0*/  @!P3 IMAD.MOV R2, RZ, RZ, -R2 ;  /* 0x000000ffff02b224 */ /* 0x000fe400078e0a02 */
[----:B------:R-:W-:Y:S01]  /*bdd0*/  IMAD R8, R5, R14, R8 ;  /* 0x0000000e05087224 */ /* 0x000fe200078e0208 */
[----:B------:R-:W-:Y:S01]  /*bde0*/  STL [R1+0x1ac], R10 ;  /* 0x0001ac0a01007387 */ /* 0x000fe20000100800 */
[----:B------:R-:W-:Y:S01]  /*bdf0*/  IMAD.MOV R4, RZ, RZ, -R15 ;  /* 0x000000ffff047224 */ /* 0x000fe200078e0a0f */
[----:B------:R-:W-:Y:S01]  /*be00*/  IADD3 R14, R6, 0x1b, RZ ;  /* 0x0000001b060e7810 */ /* 0x000fe20007ffe0ff */
[----:B------:R-:W-:Y:S01]  /*be10*/  @!P4 IMAD.IADD R21, R21, 0x1, -R5 ;  /* 0x000000011515c824 */ /* 0x000fe200078e0a05 */
[----:B------:R-:W-:Y:S01]  /*be20*/  STL [R1+0x30], R9 ;  /* 0x0000300901007387 */ /* 0x000fe20000100800 */
[----:B------:R-:W-:-:S02]  /*be30*/  ISETP.GT.U32.AND P0, PT, R5, R12, PT ;  /* 0x0000000c0500720c */ /* 0x000fc40003f04070 */
[C---:B------:R-:W-:Y:S01]  /*be40*/  ISETP.GT.U32.AND P3, PT, R5.reuse, R8, PT ;  /* 0x000000080500720c */ /* 0x040fe20003f64070 */
[----:B------:R0:W-:Y:S01]  /*be50*/  STL [R1+0x2c], R2 ;  /* 0x00002c0201007387 */ /* 0x0001e20000100800 */
[----:B------:R-:W-:Y:S01]  /*be60*/  ISETP.GE.AND P5, PT, R16, RZ, PT ;  /* 0x000000ff1000720c */ /* 0x000fe20003fa6270 */
[----:B------:R-:W-:Y:S01]  /*be70*/  IMAD.MOV.U32 R15, RZ, RZ, R18 ;  /* 0x000000ffff0f7224 */ /* 0x000fe200078e0012 */
[C---:B------:R-:W-:Y:S01]  /*be80*/  ISETP.GT.U32.AND P6, PT, R5.reuse, R21, PT ;  /* 0x000000150500720c */ /* 0x040fe20003fc4070 */
[----:B------:R-:W-:Y:S01]  /*be90*/  @!P2 IMAD.IADD R20, R20, 0x1, -R5 ;  /* 0x000000011414a824 */ /* 0x000fe200078e0a05 */
[----:B------:R-:W-:Y:S01]  /*bea0*/  IABS R3, R14 ;  /* 0x0000000e00037213 */ /* 0x000fe20000000000 */
[----:B0-----:R-:W-:Y:S02]  /*beb0*/  IMAD R2, R5, R4, R11 ;  /* 0x0000000405027224 */ /* 0x001fe400078e020b */
[----:B------:R-:W-:Y:S01]  /*bec0*/  @!P1 IMAD.MOV R15, RZ, RZ, -R15 ;  /* 0x000000ffff0f9224 */ /* 0x000fe200078e0a0f */
[----:B------:R-:W-:-:S02]  /*bed0*/  ISETP.GE.AND P1, PT, R0, RZ, PT ;  /* 0x000000ff0000720c */ /* 0x000fc40003f26270 */
[----:B------:R-:W-:Y:S01]  /*bee0*/  ISETP.GT.U32.AND P2, PT, R5, R2, PT ;  /* 0x000000020500720c */ /* 0x000fe20003f44070 */
[----:B------:R-:W-:Y:S01]  /*bef0*/  IMAD.HI.U32 R4, R27, R3, RZ ;  /* 0x000000031b047227 */ /* 0x000fe200078e00ff */
[----:B------:R-:W-:Y:S02]  /*bf00*/  ISETP.GE.AND P4, PT, R17, RZ, PT ;  /* 0x000000ff1100720c */ /* 0x000fe40003f86270 */
[----:B------:R-:W-:Y:S01]  /*bf10*/  IADD3 R0, R6, 0x1a, RZ ;  /* 0x0000001a06007810 */ /* 0x000fe20007ffe0ff */
[----:B------:R-:W-:Y:S02]  /*bf20*/  IMAD.MOV.U32 R16, RZ, RZ, R20 ;  /* 0x000000ffff107224 */ /* 0x000fe400078e0014 */
[--C-:B------:R-:W-:Y:S02]  /*bf30*/  @!P0 IMAD.IADD R12, R12, 0x1, -R5.reuse ;  /* 0x000000010c0c8824 */ /* 0x100fe400078e0a05 */
[----:B------:R-:W-:Y:S02]  /*bf40*/  IMAD.MOV R4, RZ, RZ, -R4 ;  /* 0x000000ffff047224 */ /* 0x000fe400078e0a04 */
[--C-:B------:R-:W-:Y:S01]  /*bf50*/  @!P3 IMAD.IADD R8, R8, 0x1, -R5.reuse ;  /* 0x000000010808b824 */ /* 0x100fe200078e0a05 */
[----:B------:R-:W-:Y:S01]  /*bf60*/  ISETP.GE.AND P3, PT, R14, RZ, PT ;  /* 0x000000ff0e00720c */ /* 0x000fe20003f66270 */
[----:B------:R-:W-:Y:S01]  /*bf70*/  @!P5 IMAD.MOV R16, RZ, RZ, -R16 ;  /* 0x000000ffff10d224 */ /* 0x000fe200078e0a10 */
[----:B------:R-:W-:Y:S01]  /*bf80*/  IABS R14, R0 ;  /* 0x00000000000e7213 */ /* 0x000fe20000000000 */
[----:B------:R-:W-:Y:S01]  /*bf90*/  @!P6 IMAD.IADD R21, R21, 0x1, -R5 ;  /* 0x000000011515e824 */ /* 0x000fe200078e0a05 */
[----:B------:R-:W-:Y:S01]  /*bfa0*/  ISETP.GE.AND P5, PT, R0, RZ, PT ;  /* 0x000000ff0000720c */ /* 0x000fe20003fa6270 */
[----:B------:R-:W-:-:S02]  /*bfb0*/  IMAD R0, R5, R4, R3 ;  /* 0x0000000405007224 */ /* 0x000fc400078e0203 */
[----:B------:R-:W-:Y:S02]  /*bfc0*/  IMAD.MOV.U32 R18, RZ, RZ, R12 ;  /* 0x000000ffff127224 */ /* 0x000fe400078e000c */
[----:B------:R-:W-:Y:S01]  /*bfd0*/  @!P2 IMAD.IADD R2, R2, 0x1, -R5 ;  /* 0x000000010202a824 */ /* 0x000fe200078e0a05 */
[C---:B------:R-:W-:Y:S01]  /*bfe0*/  ISETP.GT.U32.AND P2, PT, R5.reuse, R8, PT ;  /* 0x000000080500720c */ /* 0x040fe20003f44070 */
[----:B------:R-:W-:Y:S02]  /*bff0*/  IMAD.MOV.U32 R17, RZ, RZ, R21 ;  /* 0x000000ffff117224 */ /* 0x000fe400078e0015 */
[----:B------:R-:W-:Y:S01]  /*c000*/  @!P1 IMAD.MOV R18, RZ, RZ, -R18 ;  /* 0x000000ffff129224 */ /* 0x000fe200078e0a12 */
[C---:B------:R-:W-:Y:S01]  /*c010*/  ISETP.GT.U32.AND P1, PT, R5.reuse, R0, PT ;  /* 0x000000000500720c */ /* 0x040fe20003f24070 */
[----:B------:R-:W-:Y:S01]  /*c020*/  @!P4 IMAD.MOV R17, RZ, RZ, -R17 ;  /* 0x000000ffff11c224 */ /* 0x000fe200078e0a11 */
[----:B------:R-:W-:Y:S01]  /*c030*/  ISETP.GT.U32.AND P4, PT, R5, R2, PT ;  /* 0x000000020500720c */ /* 0x000fe20003f84070 */
[----:B------:R-:W-:Y:S01]  /*c040*/  IMAD.HI.U32 R12, R27, R14, RZ ;  /* 0x0000000e1b0c7227 */ /* 0x000fe200078e00ff */
[----:B------:R-:W-:-:S02]  /*c050*/  ISETP.GE.AND P6, PT, R13, RZ, PT ;  /* 0x000000ff0d00720c */ /* 0x000fc40003fc6270 */
[----:B------:R-:W-:-:S03]  /*c060*/  IADD3 R11, R6, 0x19, RZ ;  /* 0x00000019060b7810 */ /* 0x000fc60007ffe0ff */
[--C-:B------:R-:W-:Y:S01]  /*c070*/  @!P2 IMAD.IADD R8, R8, 0x1, -R5.reuse ;  /* 0x000000010808a824 */ /* 0x100fe200078e0a05 */
[----:B------:R-:W-:Y:S02]  /*c080*/  IABS R20, R11 ;  /* 0x0000000b00147213 */ /* 0x000fe40000000000 */
[----:B------:R-:W-:Y:S01]  /*c090*/  ISETP.GE.AND P2, PT, R11, RZ, PT ;  /* 0x000000ff0b00720c */ /* 0x000fe20003f46270 */
[----:B------:R-:W-:Y:S01]  /*c0a0*/  IMAD.MOV R11, RZ, RZ, -R12 ;  /* 0x000000ffff0b7224 */ /* 0x000fe200078e0a0c */
[----:B------:R-:W-:Y:S01]  /*c0b0*/  IADD3 R4, R6, 0x18, RZ ;  /* 0x0000001806047810 */ /* 0x000fe20007ffe0ff */
[--C-:B------:R-:W-:Y:S01]  /*c0c0*/  @!P1 IMAD.IADD R0, R0, 0x1, -R5.reuse ;  /* 0x0000000100009824 */ /* 0x100fe200078e0a05 */
[----:B------:R-:W-:Y:S01]  /*c0d0*/  ISETP.GE.AND P0, PT, R22, RZ, PT ;  /* 0x000000ff1600720c */ /* 0x000fe20003f06270 */
[----:B------:R-:W-:Y:S01]  /*c0e0*/  @!P4 IMAD.IADD R2, R2, 0x1, -R5 ;  /* 0x000000010202c824 */ /* 0x000fe200078e0a05 */
[----:B------:R-:W-:Y:S01]  /*c0f0*/  IABS R3, R4 ;  /* 0x0000000400037213 */ /* 0x000fe20000000000 */
[C---:B------:R-:W-:Y:S01]  /*c100*/  IMAD R14, R5.reuse, R11, R14 ;  /* 0x0000000b050e7224 */ /* 0x040fe200078e020e */
[----:B------:R-:W-:Y:S01]  /*c110*/  ISETP.GE.AND P4, PT, R4, RZ, PT ;  /* 0x000000ff0400720c */ /* 0x000fe20003f86270 */
[----:B------:R-:W-:Y:S01]  /*c120*/  IMAD.MOV.U32 R10, RZ, RZ, R8 ;  /* 0x000000ffff0a7224 */ /* 0x000fe200078e0008 */
[----:B------:R-:W-:Y:S01]  /*c130*/  ISETP.GT.U32.AND P1, PT, R5, R0, PT ;  /* 0x000000000500720c */ /* 0x000fe20003f24070 */
[----:B------:R-:W-:-:S04]  /*c140*/  IMAD.HI.U32 R4, R27, R20, RZ ;  /* 0x000000141b047227 */ /* 0x000fc800078e00ff */
[----:B------:R-:W-:Y:S01]  /*c150*/  @!P6 IMAD.MOV R10, RZ, RZ, -R10 ;  /* 0x000000ffff0ae224 */ /* 0x000fe200078e0a0a */
[C---:B------:R-:W-:Y:S01]  /*c160*/  ISETP.GT.U32.AND P6, PT, R5.reuse, R14, PT ;  /* 0x0000000e0500720c */ /* 0x040fe20003fc4070 */
[----:B------:R-:W-:Y:S02]  /*c170*/  IMAD.MOV R4, RZ, RZ, -R4 ;  /* 0x000000ffff047224 */ /* 0x000fe400078e0a04 */
[----:B------:R-:W-:Y:S02]  /*c180*/  IMAD.MOV.U32 R9, RZ, RZ, R2 ;  /* 0x000000ffff097224 */ /* 0x000fe400078e0002 */
[----:B------:R-:W-:Y:S02]  /*c190*/  IMAD R20, R5, R4, R20 ;  /* 0x0000000405147224 */ /* 0x000fe400078e0214 */
[----:B------:R-:W-:Y:S01]  /*c1a0*/  IMAD.HI.U32 R13, R27, R3, RZ ;  /* 0x000000031b0d7227 */ /* 0x000fe200078e00ff */
[----:B------:R-:W-:Y:S03]  /*c1b0*/  STL [R1+0xc2c], R15 ;  /* 0x000c2c0f01007387 */ /* 0x000fe60000100800 */
[----:B------:R-:W-:Y:S01]  /*c1c0*/  @!P0 IMAD.MOV R9, RZ, RZ, -R9 ;  /* 0x000000ffff098224 */ /* 0x000fe200078e0a09 */
[----:B------:R-:W-:Y:S01]  /*c1d0*/  STL [R1+0xc30], R16 ;  /* 0x000c301001007387 */ /* 0x000fe20000100800 */
[----:B------:R-:W-:Y:S01]  /*c1e0*/  @!P1 IMAD.IADD R0, R0, 0x1, -R5 ;  /* 0x0000000100009824 */ /* 0x000fe200078e0a05 */
[----:B------:R-:W-:Y:S01]  /*c1f0*/  ISETP.GT.U32.AND P1, PT, R5, R20, PT ;  /* 0x000000140500720c */ /* 0x000fe20003f24070 */
[----:B------:R-:W-:Y:S01]  /*c200*/  IMAD.MOV R8, RZ, RZ, -R13 ;  /* 0x000000ffff087224 */ /* 0x000fe200078e0a0d */
[----:B------:R-:W-:Y:S01]  /*c210*/  STL [R1+0xc34], R17 ;  /* 0x000c341101007387 */ /* 0x000fe20000100800 */
[----:B------:R-:W-:-:S03]  /*c220*/  @!P6 IMAD.IADD R14, R14, 0x1, -R5 ;  /* 0x000000010e0ee824 */ /* 0x000fc600078e0a05 */
[----:B------:R-:W-:Y:S01]  /*c230*/  STL [R1+0xc38], R18 ;  /* 0x000c381201007387 */ /* 0x000fe20000100800 */
[----:B------:R-:W-:-:S03]  /*c240*/  IMAD R8, R5, R8, R3 ;  /* 0x0000000805087224 */ /* 0x000fc600078e0203 */
[----:B------:R-:W-:Y:S04]  /*c250*/  STL [R1+0x34], R10 ;  /* 0x0000340a01007387 */ /* 0x000fe80000100800 */
[----:B------:R0:W-:Y:S01]  /*c260*/  STL [R1+0x13c], R9 ;  /* 0x00013c0901007387 */ /* 0x0001e20000100800 */
[----:B------:R-:W-:Y:S01]  /*c270*/  ISETP.GT.U32.AND P6, PT, R5, R14, PT ;  /* 0x0000000e0500720c */ /* 0x000fe20003fc4070 */
[----:B------:R-:W-:Y:S02]  /*c280*/  @!P1 IMAD.IADD R20, R20, 0x1, -R5 ;  /* 0x0000000114149824 */ /* 0x000fe400078e0a05 */
[----:B0-----:R-:W-:-:S04]  /*c290*/  IMAD.MOV.U32 R9, RZ, RZ, R0 ;  /* 0x000000ffff097224 */ /* 0x001fc800078e0000 */
[----:B------:R-:W-:Y:S01]  /*c2a0*/  @!P3 IMAD.MOV R9, RZ, RZ, -R9 ;  /* 0x000000ffff09b224 */ /* 0x000fe200078e0a09 */
[C---:B------:R-:W-:Y:S02]  /*c2b0*/  ISETP.GT.U32.AND P3, PT, R5.reuse, R8, PT ;  /* 0x000000080500720c */ /* 0x040fe40003f64070 */
[----:B------:R-:W-:-:S03]  /*c2c0*/  ISETP.GT.U32.AND P1, PT, R5, R20, PT ;  /* 0x000000140500720c */ /* 0x000fc60003f24070 */
[--C-:B------:R-:W-:Y:S01]  /*c2d0*/  @!P6 IMAD.IADD R14, R14, 0x1, -R5.reuse ;  /* 0x000000010e0ee824 */ /* 0x100fe200078e0a05 */
[----:B------:R0:W-:Y:S07]  /*c2e0*/  STL [R1+0x158], R9 ;  /* 0x0001580901007387 */ /* 0x0001ee0000100800 */
[----:B------:R-:W-:Y:S02]  /*c2f0*/  @!P3 IMAD.IADD R8, R8, 0x1, -R5 ;  /* 0x000000010808b824 */ /* 0x000fe400078e0a05 */
[----:B0-----:R-:W-:-:S03]  /*c300*/  IMAD.MOV.U32 R9, RZ, RZ, R14 ;  /* 0x000000ffff097224 */ /* 0x001fc600078e000e */
[----:B------:R-:W-:Y:S01]  /*c310*/  ISETP.GT.U32.AND P3, PT, R5, R8, PT ;  /* 0x000000080500720c */ /* 0x000fe20003f64070 */
[----:B------:R-:W-:Y:S02]  /*c320*/  @!P5 IMAD.MOV R9, RZ, RZ, -R9 ;  /* 0x000000ffff09d224 */ /* 0x000fe400078e0a09 */
[----:B------:R-:W-:-:S03]  /*c330*/  @!P1 IMAD.IADD R20, R20, 0x1, -R5 ;  /* 0x0000000114149824 */ /* 0x000fc600078e0a05 */
[----:B------:R0:W-:Y:S02]  /*c340*/  STL [R1+0x140], R9 ;  /* 0x0001400901007387 */ /* 0x0001e40000100800 */
[----:B0-----:R-:W-:-:S05]  /*c350*/  IMAD.MOV.U32 R9, RZ, RZ, R20 ;  /* 0x000000ffff097224 */ /* 0x001fca00078e0014 */
[----:B------:R-:W-:Y:S02]  /*c360*/  @!P3 IMAD.IADD R8, R8, 0x1, -R5 ;  /* 0x000000010808b824 */ /* 0x000fe400078e0a05 */
[----:B------:R-:W-:-:S05]  /*c370*/  @!P2 IMAD.MOV R9, RZ, RZ, -R9 ;  /* 0x000000ffff09a224 */ /* 0x000fca00078e0a09 */
[----:B------:R0:W-:Y:S02]  /*c380*/  STL [R1+0x4c], R9 ;  /* 0x00004c0901007387 */ /* 0x0001e40000100800 */
[----:B0-----:R-:W-:-:S04]  /*c390*/  IMAD.MOV.U32 R9, RZ, RZ, R8 ;  /* 0x000000ffff097224 */ /* 0x001fc800078e0008 */
[----:B------:R-:W-:-:S05]  /*c3a0*/  @!P4 IMAD.MOV R9, RZ, RZ, -R9 ;  /* 0x000000ffff09c224 */ /* 0x000fca00078e0a09 */
[----:B------:R0:W-:Y:S04]  /*c3b0*/  STL [R1+0xe8], R9 ;  /* 0x0000e80901007387 */ /* 0x0001e80000100800 */
[----:B------:R-:W2:Y:S01]  /*c3c0*/  LDL R19, [R1+0xad4] ;  /* 0x000ad40001137983 */ /* 0x000ea20000100800 */
[----:B------:R-:W-:-:S04]  /*c3d0*/  IADD3 R12, R6, 0x17, RZ ;  /* 0x00000017060c7810 */ /* 0x000fc80007ffe0ff */
[----:B------:R-:W-:Y:S02]  /*c3e0*/  IABS R11, R12 ;  /* 0x0000000c000b7213 */ /* 0x000fe40000000000 */
[----:B------:R-:W-:-:S03]  /*c3f0*/  IADD3 R22, R6, 0x16, RZ ;  /* 0x0000001606167810 */ /* 0x000fc60007ffe0ff */
[----:B------:R-:W-:Y:S01]  /*c400*/  IMAD.MOV.U32 R2, RZ, RZ, R11 ;  /* 0x000000ffff027224 */ /* 0x000fe200078e000b */
[----:B------:R-:W-:-:S03]  /*c410*/  IABS R21, R22 ;  /* 0x0000001600157213 */ /* 0x000fc60000000000 */
[----:B------:R-:W-:Y:S01]  /*c420*/  IMAD.HI.U32 R11, R27, R2, RZ ;  /* 0x000000021b0b7227 */ /* 0x000fe200078e00ff */
[----:B------:R-:W-:-:S03]  /*c430*/  IABS R26, c[0x0][0x178] ;  /* 0x00005e00001a7a13 */ /* 0x000fc60000000000 */
[----:B------:R-:W-:Y:S02]  /*c440*/  IMAD.MOV R11, RZ, RZ, -R11 ;  /* 0x000000ffff0b7224 */ /* 0x000fe400078e0a0b */
[----:B------:R-:W-:Y:S01]  /*c450*/  IMAD.HI.U32 R3, R27, R21, RZ ;  /* 0x000000151b037227 */ /* 0x000fe200078e00ff */
[----:B------:R-:W1:Y:S03]  /*c460*/  I2F.RP R13, R26 ;  /* 0x0000001a000d7306 */ /* 0x000e660000209400 */
[----:B------:R-:W-:Y:S02]  /*c470*/  IMAD R2, R5, R11, R2 ;  /* 0x0000000b05027224 */ /* 0x000fe400078e0202 */
[----:B------:R-:W-:-:S03]  /*c480*/  IMAD.MOV R3, RZ, RZ, -R3 ;  /* 0x000000ffff037224 */ /* 0x000fc600078e0a03 */
[C---:B------:R-:W-:Y:S01]  /*c490*/  ISETP.GT.U32.AND P6, PT, R5.reuse, R2, PT ;  /* 0x000000020500720c */ /* 0x040fe20003fc4070 */
[C---:B------:R-:W-:Y:S01]  /*c4a0*/  IMAD R21, R5.reuse, R3, R21 ;  /* 0x0000000305157224 */ /* 0x040fe200078e0215 */
[----:B------:R-:W-:Y:S02]  /*c4b0*/  IADD3 R4, R6, 0x15, RZ ;  /* 0x0000001506047810 */ /* 0x000fe40007ffe0ff */
[----:B------:R-:W-:Y:S02]  /*c4c0*/  ISETP.GE.AND P0, PT, R12, RZ, PT ;  /* 0x000000ff0c00720c */ /* 0x000fe40003f06270 */
[----:B------:R-:W-:Y:S02]  /*c4d0*/  ISETP.GT.U32.AND P5, PT, R5, R21, PT ;  /* 0x000000150500720c */ /* 0x000fe40003fa4070 */
[----:B------:R-:W-:Y:S01]  /*c4e0*/  IABS R12, R4 ;  /* 0x00000004000c7213 */ /* 0x000fe20000000000 */
[----:B-1----:R1:W3:Y:S01]  /*c4f0*/  MUFU.RCP R3, R13 ;  /* 0x0000000d00037308 */ /* 0x0022e20000001000 */
[----:B------:R-:W-:-:S03]  /*c500*/  IADD3 R11, R6, 0x14, RZ ;  /* 0x00000014060b7810 */ /* 0x000fc60007ffe0ff */
[----:B------:R-:W-:Y:S02]  /*c510*/  @!P6 IMAD.IADD R2, R2, 0x1, -R5 ;  /* 0x000000010202e824 */ /* 0x000fe400078e0a05 */
[----:B-1----:R-:W-:-:S03]  /*c520*/  IMAD.HI.U32 R13, R27, R12, RZ ;  /* 0x0000000c1b0d7227 */ /* 0x002fc600078e00ff */
[----:B------:R-:W-:Y:S01]  /*c530*/  ISETP.GT.U32.AND P6, PT, R5, R2, PT ;  /* 0x000000020500720c */ /* 0x000fe20003fc4070 */
[----:B------:R-:W-:Y:S01]  /*c540*/  IMAD.MOV R13, RZ, RZ, -R13 ;  /* 0x000000ffff0d7224 */ /* 0x000fe200078e0a0d */
[----:B------:R-:W-:Y:S01]  /*c550*/  IABS R0, R11 ;  /* 0x0000000b00007213 */ /* 0x000fe20000000000 */
[----:B------:R-:W-:Y:S01]  /*c560*/  @!P5 IMAD.IADD R21, R21, 0x1, -R5 ;  /* 0x000000011515d824 */ /* 0x000fe200078e0a05 */
[----:B------:R-:W-:Y:S01]  /*c570*/  ISETP.GE.AND P2, PT, R4, RZ, PT ;  /* 0x000000ff0400720c */ /* 0x000fe20003f46270 */
[----:B------:R-:W-:Y:S02]  /*c580*/  IMAD R4, R5, R13, R12 ;  /* 0x0000000d05047224 */ /* 0x000fe400078e020c */
[----:B------:R-:W-:Y:S01]  /*c590*/  IMAD.HI.U32 R14, R27, R0, RZ ;  /* 0x000000001b0e7227 */ /* 0x000fe200078e00ff */
[----:B------:R-:W-:Y:S02]  /*c5a0*/  ISETP.GT.U32.AND P5, PT, R5, R21, PT ;  /* 0x000000150500720c */ /* 0x000fe40003fa4070 */
[----:B------:R-:W-:-:S02]  /*c5b0*/  ISETP.GE.AND P3, PT, R11, RZ, PT ;  /* 0x000000ff0b00720c */ /* 0x000fc40003f66270 */
[----:B------:R-:W-:Y:S01]  /*c5c0*/  ISETP.GT.U32.AND P4, PT, R5, R4, PT ;  /* 0x000000040500720c */ /* 0x000fe20003f84070 */
[----:B------:R-:W-:Y:S01]  /*c5d0*/  IMAD.MOV R14, RZ, RZ, -R14 ;  /* 0x000000ffff0e7224 */ /* 0x000fe200078e0a0e */
[----:B------:R-:W-:Y:S01]  /*c5e0*/  IADD3 R11, R6, 0x13, RZ ;  /* 0x00000013060b7810 */ /* 0x000fe20007ffe0ff */
[--C-:B------:R-:W-:Y:S01]  /*c5f0*/  @!P6 IMAD.IADD R2, R2, 0x1, -R5.reuse ;  /* 0x000000010202e824 */ /* 0x100fe200078e0a05 */
[----:B---3--:R-:W-:Y:S01]  /*c600*/  IADD3 R3, R3, 0xffffffe, RZ ;  /* 0x0ffffffe03037810 */ /* 0x008fe20007ffe0ff */
[----:B------:R-:W-:Y:S01]  /*c610*/  IMAD R0, R5, R14, R0 ;  /* 0x0000000e05007224 */ /* 0x000fe200078e0200 */
[----:B------:R-:W-:Y:S02]  /*c620*/  ISETP.GE.AND P6, PT, R11, RZ, PT ;  /* 0x000000ff0b00720c */ /* 0x000fe40003fc6270 */
[----:B------:R-:W-:Y:S01]  /*c630*/  IABS R11, R11 ;  /* 0x0000000b000b7213 */ /* 0x000fe20000000000 */
[----:B------:R-:W-:Y:S01]  /*c640*/  @!P5 IMAD.IADD R21, R21, 0x1, -R5 ;  /* 0x000000011515d824 */ /* 0x000fe200078e0a05 */
[----:B------:R-:W-:-:S02]  /*c650*/  ISETP.GE.AND P1, PT, R22, RZ, PT ;  /* 0x000000ff1600720c */ /* 0x000fc40003f26270 */
[----:B------:R-:W-:Y:S01]  /*c660*/  ISETP.GT.U32.AND P5, PT, R5, R0, PT ;  /* 0x000000000500720c */ /* 0x000fe20003fa4070 */
[----:B------:R-:W-:Y:S01]  /*c670*/  IMAD.HI.U32 R12, R27, R11, RZ ;  /* 0x0000000b1b0c7227 */ /* 0x000fe200078e00ff */
[----:B------:R-:W1:Y:S03]  /*c680*/  F2I.FTZ.U32.TRUNC.NTZ R3, R3 ;  /* 0x0000000300037305 */ /* 0x000e66000021f000 */
[----:B------:R-:W-:Y:S02]  /*c690*/  @!P4 IMAD.IADD R4, R4, 0x1, -R5 ;  /* 0x000000010404c824 */ /* 0x000fe400078e0a05 */
[----:B------:R-:W-:Y:S01]  /*c6a0*/  IMAD.MOV R12, RZ, RZ, -R12 ;  /* 0x000000ffff0c7224 */ /* 0x000fe200078e0a0c */
[----:B------:R-:W-:Y:S01]  /*c6b0*/  IADD3 R13, R6, 0x12, RZ ;  /* 0x00000012060d7810 */ /* 0x000fe20007ffe0ff */
[----:B------:R-:W-:Y:S01]  /*c6c0*/  IMAD.MOV.U32 R8, RZ, RZ, R2 ;  /* 0x000000ffff087224 */ /* 0x000fe200078e0002 */
[C---:B------:R-:W-:Y:S01]  /*c6d0*/  ISETP.GT.U32.AND P4, PT, R5.reuse, R4, PT ;  /* 0x000000040500720c */ /* 0x040fe20003f84070 */
[----:B------:R-:W-:-:S02]  /*c6e0*/  IMAD R11, R5, R12, R11 ;  /* 0x0000000c050b7224 */ /* 0x000fc400078e020b */
[----:B0-----:R-:W-:Y:S02]  /*c6f0*/  IMAD.MOV.U32 R9, RZ, RZ, R21 ;  /* 0x000000ffff097224 */ /* 0x001fe400078e0015 */
[----:B------:R-:W-:Y:S01]  /*c700*/  @!P0 IMAD.MOV R8, RZ, RZ, -R8 ;  /* 0x000000ffff088224 */ /* 0x000fe200078e0a08 */
[----:B------:R-:W-:Y:S01]  /*c710*/  ISETP.GE.AND P0, PT, R13, RZ, PT ;  /* 0x000000ff0d00720c */ /* 0x000fe20003f06270 */
[----:B------:R-:W-:Y:S01]  /*c720*/  @!P1 IMAD.MOV R9, RZ, RZ, -R9 ;  /* 0x000000ffff099224 */ /* 0x000fe200078e0a09 */
[C---:B------:R-:W-:Y:S01]  /*c730*/  ISETP.GT.U32.AND P1, PT, R5.reuse, R11, PT ;  /* 0x0000000b0500720c */ /* 0x040fe20003f24070 */
[----:B------:R-:W-:Y:S01]  /*c740*/  @!P5 IMAD.IADD R0, R0, 0x1, -R5 ;  /* 0x000000010000d824 */ /* 0x000fe200078e0a05 */
[----:B------:R-:W-:Y:S01]  /*c750*/  IABS R13, R13 ;  /* 0x0000000d000d7213 */ /* 0x000fe20000000000 */
[----:B-1----:R-:W-:Y:S01]  /*c760*/  IMAD.MOV R20, RZ, RZ, -R3 ;  /* 0x000000ffff147224 */ /* 0x002fe200078e0a03 */
[----:B------:R-:W-:Y:S02]  /*c770*/  IADD3 R2, R6, 0x11, RZ ;  /* 0x0000001106027810 */ /* 0x000fe40007ffe0ff */
[----:B------:R-:W-:Y:S01]  /*c780*/  ISETP.GT.U32.AND P5, PT, R5, R0, PT ;  /* 0x000000000500720c */ /* 0x000fe20003fa4070 */
[----:B------:R-:W-:Y:S01]  /*c790*/  IMAD.HI.U32 R14, R27, R13, RZ ;  /* 0x0000000d1b0e7227 */ /* 0x000fe200078e00ff */
[----:B------:R0:W-:Y:S03]  /*c7a0*/  STL [R1+0x108], R8 ;  /* 0x0001080801007387 */ /* 0x0001e60000100800 */
[----:B------:R-:W-:Y:S01]  /*c7b0*/  @!P4 IMAD.IADD R4, R4, 0x1, -R5 ;  /* 0x000000010404c824 */ /* 0x000fe200078e0a05 */
[----:B------:R-:W-:Y:S01]  /*c7c0*/  ISETP.GE.AND P4, PT, R2, RZ, PT ;  /* 0x000000ff0200720c */ /* 0x000fe20003f86270 */
[----:B------:R-:W-:-:S02]  /*c7d0*/  IMAD R20, R20, R26, RZ ;  /* 0x0000001a14147224 */ /* 0x000fc400078e02ff */
[----:B------:R-:W-:Y:S01]  /*c7e0*/  IMAD.MOV R14, RZ, RZ, -R14 ;  /* 0x000000ffff0e7224 */ /* 0x000fe200078e0a0e */
[----:B0-----:R-:W-:Y:S01]  /*c7f0*/  IABS R8, R2 ;  /* 0x0000000200087213 */ /* 0x001fe20000000000 */
[----:B------:R-:W-:Y:S01]  /*c800*/  IMAD.MOV.U32 R2, RZ, RZ, RZ ;  /* 0x000000ffff027224 */ /* 0x000fe200078e00ff */
[----:B------:R0:W-:Y:S01]  /*c810*/  STL [R1+0xc4], R9 ;  /* 0x0000c40901007387 */ /* 0x0001e20000100800 */
[----:B------:R-:W-:Y:S02]  /*c820*/  @!P1 IMAD.IADD R11, R11, 0x1, -R5 ;  /* 0x000000010b0b9824 */ /* 0x000fe400078e0a05 */
[----:B------:R-:W-:-:S04]  /*c830*/  IMAD.HI.U32 R2, R3, R20, R2 ;  /* 0x0000001403027227 */ /* 0x000fc800078e0002 */
[C---:B------:R-:W-:Y:S02]  /*c840*/  IMAD R3, R5.reuse, R14, R13 ;  /* 0x0000000e05037224 */ /* 0x040fe400078e020d */
[----:B0-----:R-:W-:Y:S02]  /*c850*/  IMAD.MOV.U32 R9, RZ, RZ, R4 ;  /* 0x000000ffff097224 */ /* 0x001fe400078e0004 */
[----:B------:R-:W-:Y:S02]  /*c860*/  @!P5 IMAD.IADD R0, R0, 0x1, -R5 ;  /* 0x000000010000d824 */ /* 0x000fe400078e0a05 */
[----:B------:R-:W-:Y:S01]  /*c870*/  @!P2 IMAD.MOV R9, RZ, RZ, -R9 ;  /* 0x000000ffff09a224 */ /* 0x000fe200078e0a09 */
[----:B------:R-:W-:Y:S01]  /*c880*/  ISETP.GT.U32.AND P2, PT, R5, R11, PT ;  /* 0x0000000b0500720c */ /* 0x000fe20003f44070 */
[----:B------:R-:W-:Y:S01]  /*c890*/  IMAD.HI.U32 R12, R27, R8, RZ ;  /* 0x000000081b0c7227 */ /* 0x000fe200078e00ff */
[----:B------:R-:W-:-:S03]  /*c8a0*/  ISETP.GT.U32.AND P5, PT, R5, R3, PT ;  /* 0x000000030500720c */ /* 0x000fc60003fa4070 */
[----:B------:R-:W-:Y:S01]  /*c8b0*/  IMAD.MOV R12, RZ, RZ, -R12 ;  /* 0x000000ffff0c7224 */ /* 0x000fe200078e0a0c */
[----:B------:R-:W-:-:S03]  /*c8c0*/  IADD3 R20, R6, 0x10, RZ ;  /* 0x0000001006147810 */ /* 0x000fc60007ffe0ff */
[----:B------:R-:W-:Y:S01]  /*c8d0*/  IMAD R8, R5, R12, R8 ;  /* 0x0000000c05087224 */ /* 0x000fe200078e0208 */
[----:B------:R-:W-:-:S03]  /*c8e0*/  ISETP.GE.AND P1, PT, R20, RZ, PT ;  /* 0x000000ff1400720c */ /* 0x000fc60003f26270 */
[--C-:B------:R-:W-:Y:S01]  /*c8f0*/  @!P2 IMAD.IADD R11, R11, 0x1, -R5.reuse ;  /* 0x000000010b0ba824 */ /* 0x100fe200078e0a05 */
[----:B------:R-:W-:Y:S01]  /*c900*/  ISETP.GT.U32.AND P2, PT, R5, R8, PT ;  /* 0x000000080500720c */ /* 0x000fe20003f44070 */
[----:B------:R-:W-:Y:S01]  /*c910*/  @!P5 IMAD.IADD R3, R3, 0x1, -R5 ;  /* 0x000000010303d824 */ /* 0x000fe200078e0a05 */
[----:B------:R-:W-:Y:S01]  /*c920*/  IABS R20, R20 ;  /* 0x0000001400147213 */ /* 0x000fe20000000000 */
[----:B------:R0:W-:Y:S03]  /*c930*/  STL [R1+0xac], R9 ;  /* 0x0000ac0901007387 */ /* 0x0001e60000100800 */
[----:B------:R-:W-:Y:S01]  /*c940*/  ISETP.GT.U32.AND P5, PT, R5, R3, PT ;  /* 0x000000030500720c */ /* 0x000fe20003fa4070 */
[----:B0-----:R-:W-:Y:S02]  /*c950*/  IMAD.MOV.U32 R9, RZ, RZ, R0 ;  /* 0x000000ffff097224 */ /* 0x001fe400078e0000 */
[----:B------:R-:W-:Y:S01]  /*c960*/  IMAD.HI.U32 R0, R27, R20, RZ ;  /* 0x000000141b007227 */ /* 0x000fe200078e00ff */
[----:B------:R-:W-:-:S03]  /*c970*/  IABS R24, R6 ;  /* 0x0000000600187213 */ /* 0x000fc60000000000 */
[----:B------:R-:W-:Y:S02]  /*c980*/  @!P3 IMAD.MOV R9, RZ, RZ, -R9 ;  /* 0x000000ffff09b224 */ /* 0x000fe400078e0a09 */
[----:B------:R-:W-:Y:S02]  /*c990*/  IMAD.MOV R0, RZ, RZ, -R0 ;  /* 0x000000ffff007224 */ /* 0x000fe400078e0a00 */
[----:B------:R-:W-:Y:S01]  /*c9a0*/  @!P2 IMAD.IADD R8, R8, 0x1, -R5 ;  /* 0x000000010808a824 */ /* 0x000fe200078e0a05 */
[----:B------:R0:W-:Y:S01]  /*c9b0*/  STL [R1+0xb4], R9 ;  /* 0x0000b40901007387 */ /* 0x0001e20000100800 */
[----:B------:R-:W-:-:S04]  /*c9c0*/  IMAD.HI.U32 R13, R27, R24, RZ ;  /* 0x000000181b0d7227 */ /* 0x000fc800078e00ff */
[C---:B------:R-:W-:Y:S02]  /*c9d0*/  IMAD R20, R5.reuse, R0, R20 ;  /* 0x0000000005147224 */ /* 0x040fe400078e0214 */
[----:B0-----:R-:W-:Y:S01]  /*c9e0*/  IMAD.MOV.U32 R9, RZ, RZ, R11 ;  /* 0x000000ffff097224 */ /* 0x001fe200078e000b */
[C---:B------:R-:W-:Y:S01]  /*c9f0*/  IADD3 R23, R6.reuse, 0xf, RZ ;  /* 0x0000000f06177810 */ /* 0x040fe20007ffe0ff */
[----:B------:R-:W-:Y:S02]  /*ca00*/  IMAD.MOV R13, RZ, RZ, -R13 ;  /* 0x000000ffff0d7224 */ /* 0x000fe400078e0a0d */
[----:B------:R-:W-:Y:S01]  /*ca10*/  @!P6 IMAD.MOV R9, RZ, RZ, -R9 ;  /* 0x000000ffff09e224 */ /* 0x000fe200078e0a09 */
[----:B------:R-:W-:Y:S01]  /*ca20*/  ISETP.GT.U32.AND P6, PT, R5, R8, PT ;  /* 0x000000080500720c */ /* 0x000fe20003fc4070 */
[----:B------:R-:W-:Y:S01]  /*ca30*/  @!P5 IMAD.IADD R3, R3, 0x1, -R5 ;  /* 0x000000010303d824 */ /* 0x000fe200078e0a05 */
[----:B------:R-:W-:Y:S02]  /*ca40*/  IADD3 R12, R6, 0xe, RZ ;  /* 0x0000000e060c7810 */ /* 0x000fe40007ffe0ff */
[C---:B------:R-:W-:Y:S01]  /*ca50*/  ISETP.GT.U32.AND P5, PT, R5.reuse, R20, PT ;  /* 0x000000140500720c */ /* 0x040fe20003fa4070 */
[----:B------:R-:W-:Y:S01]  /*ca60*/  IMAD R24, R5, R13, R24 ;  /* 0x0000000d05187224 */ /* 0x000fe200078e0218 */
[----:B------:R-:W-:-:S02]  /*ca70*/  ISETP.GE.AND P3, PT, R23, RZ, PT ;  /* 0x000000ff1700720c */ /* 0x000fc40003f66270 */
[----:B------:R-:W-:Y:S02]  /*ca80*/  IABS R22, R12 ;  /* 0x0000000c00167213 */ /* 0x000fe40000000000 */
[----:B------:R-:W-:Y:S01]  /*ca90*/  IABS R23, R23 ;  /* 0x0000001700177213 */ /* 0x000fe20000000000 */
[----:B------:R-:W-:Y:S01]  /*caa0*/  @!P0 IMAD.MOV R3, RZ, RZ, -R3 ;  /* 0x000000ffff038224 */ /* 0x000fe200078e0a03 */
[----:B------:R-:W-:Y:S01]  /*cab0*/  ISETP.GT.U32.AND P0, PT, R5, R24, PT ;  /* 0x000000180500720c */ /* 0x000fe20003f04070 */
[----:B------:R-:W-:Y:S02]  /*cac0*/  @!P6 IMAD.IADD R8, R8, 0x1, -R5 ;  /* 0x000000010808e824 */ /* 0x000fe400078e0a05 */
[----:B------:R-:W-:-:S04]  /*cad0*/  IMAD.HI.U32 R0, R27, R23, RZ ;  /* 0x000000171b007227 */ /* 0x000fc800078e00ff */
[----:B------:R-:W-:Y:S02]  /*cae0*/  @!P5 IMAD.IADD R20, R20, 0x1, -R5 ;  /* 0x000000011414d824 */ /* 0x000fe400078e0a05 */
[----:B------:R-:W-:Y:S01]  /*caf0*/  IMAD.MOV R0, RZ, RZ, -R0 ;  /* 0x000000ffff007224 */ /* 0x000fe200078e0a00 */
[C---:B------:R-:W-:Y:S02]  /*cb00*/  IADD3 R25, R6.reuse, 0xc, RZ ;  /* 0x0000000c06197810 */ /* 0x040fe40007ffe0ff */
[C---:B------:R-:W-:Y:S01]  /*cb10*/  ISETP.GT.U32.AND P5, PT, R5.reuse, R20, PT ;  /* 0x000000140500720c */ /* 0x040fe20003fa4070 */
[----:B------:R-:W-:Y:S01]  /*cb20*/  IMAD R23, R5, R0, R23 ;  /* 0x0000000005177224 */ /* 0x000fe200078e0217 */
[----:B------:R-:W-:Y:S01]  /*cb30*/  IADD3 R0, R6, 0xd, RZ ;  /* 0x0000000d06007810 */ /* 0x000fe20007ffe0ff */
[----:B------:R-:W-:Y:S01]  /*cb40*/  @!P0 IMAD.IADD R24, R24, 0x1, -R5 ;  /* 0x0000000118188824 */ /* 0x000fe200078e0a05 */
[----:B------:R-:W-:Y:S02]  /*cb50*/  ISETP.GE.AND P2, PT, R12, RZ, PT ;  /* 0x000000ff0c00720c */ /* 0x000fe40003f46270 */
[----:B------:R-:W-:-:S02]  /*cb60*/  IABS R11, R0 ;  /* 0x00000000000b7213 */ /* 0x000fc40000000000 */
[----:B------:R-:W-:-:S03]  /*cb70*/  IABS R12, R25 ;  /* 0x00000019000c7213 */ /* 0x000fc60000000000 */
[C---:B------:R-:W-:Y:S01]  /*cb80*/  IMAD.HI.U32 R21, R27.reuse, R11, RZ ;  /* 0x0000000b1b157227 */ /* 0x040fe200078e00ff */
[----:B------:R-:W-:Y:S03]  /*cb90*/  STL [R1+0x64], R9 ;  /* 0x0000640901007387 */ /* 0x000fe60000100800 */
[----:B------:R-:W-:Y:S01]  /*cba0*/  IMAD.HI.U32 R14, R27, R12, RZ ;  /* 0x0000000c1b0e7227 */ /* 0x000fe200078e00ff */
[----:B------:R0:W-:Y:S03]  /*cbb0*/  STL [R1+0x6c], R3 ;  /* 0x00006c0301007387 */ /* 0x0001e60000100800 */
[----:B------:R-:W-:Y:S01]  /*cbc0*/  @!P5 IMAD.IADD R20, R20, 0x1, -R5 ;  /* 0x000000011414d824 */ /* 0x000fe200078e0a05 */
[----:B------:R-:W-:Y:S01]  /*cbd0*/  ISETP.GT.U32.AND P5, PT, R5, R23, PT ;  /* 0x000000170500720c */ /* 0x000fe20003fa4070 */
[----:B------:R-:W-:-:S02]  /*cbe0*/  IMAD.MOV R21, RZ, RZ, -R21 ;  /* 0x000000ffff157224 */ /* 0x000fc400078e0a15 */
[----:B------:R-:W-:Y:S01]  /*cbf0*/  IMAD.MOV R14, RZ, RZ, -R14 ;  /* 0x000000ffff0e7224 */ /* 0x000fe200078e0a0e */
[----:B0-----:R-:W-:Y:S01]  /*cc00*/  IADD3 R3, R6, 0xa, RZ ;  /* 0x0000000a06037810 */ /* 0x001fe20007ffe0ff */
[C---:B------:R-:W-:Y:S02]  /*cc10*/  IMAD R11, R5.reuse, R21, R11 ;  /* 0x00000015050b7224 */ /* 0x040fe400078e020b */
[----:B------:R-:W-:Y:S01]  /*cc20*/  IMAD R12, R5, R14, R12 ;  /* 0x0000000e050c7224 */ /* 0x000fe200078e020c */
[----:B------:R-:W-:Y:S01]  /*cc30*/  IABS R14, R3 ;  /* 0x00000003000e7213 */ /* 0x000fe20000000000 */
[----:B------:R-:W-:-:S04]  /*cc40*/  IMAD.MOV.U32 R9, RZ, RZ, R8 ;  /* 0x000000ffff097224 */ /* 0x000fc800078e0008 */
[----:B------:R-:W-:-:S04]  /*cc50*/  IMAD.HI.U32 R8, R27, R14, RZ ;  /* 0x0000000e1b087227 */ /* 0x000fc800078e00ff */
[----:B------:R-:W-:Y:S02]  /*cc60*/  @!P5 IMAD.IADD R23, R23, 0x1, -R5 ;  /* 0x000000011717d824 */ /* 0x000fe400078e0a05 */
[----:B------:R-:W-:Y:S02]  /*cc70*/  IMAD.MOV R8, RZ, RZ, -R8 ;  /* 0x000000ffff087224 */ /* 0x000fe400078e0a08 */
[----:B------:R-:W-:Y:S01]  /*cc80*/  @!P4 IMAD.MOV R9, RZ, RZ, -R9 ;  /* 0x000000ffff09c224 */ /* 0x000fe200078e0a09 */
[----:B--2---:R-:W-:-:S05]  /*cc90*/  IABS R4, R19 ;  /* 0x0000001300047213 */ /* 0x004fca0000000000 */
[----:B------:R-:W-:-:S04]  /*cca0*/  IMAD.HI.U32 R2, R2, R4, RZ ;  /* 0x0000000402027227 */ /* 0x000fc800078e00ff */
[----:B------:R-:W-:-:S04]  /*ccb0*/  IMAD.MOV R2, RZ, RZ, -R2 ;  /* 0x000000ffff027224 */ /* 0x000fc800078e0a02 */
[----:B------:R-:W-:Y:S02]  /*ccc0*/  IMAD R4, R26, R2, R4 ;  /* 0x000000021a047224 */ /* 0x000fe400078e0204 */
[----:B------:R-:W-:-:S03]  /*ccd0*/  IMAD.HI.U32 R2, R27, R22, RZ ;  /* 0x000000161b027227 */ /* 0x000fc600078e00ff */
[----:B------:R-:W-:Y:S01]  /*cce0*/  ISETP.GT.U32.AND P6, PT, R26, R4, PT ;  /* 0x000000041a00720c */ /* 0x000fe20003fc4070 */
[----:B------:R-:W-:-:S04]  /*ccf0*/  IMAD.MOV R2, RZ, RZ, -R2 ;  /* 0x000000ffff027224 */ /* 0x000fc800078e0a02 */
[----:B------:R-:W-:-:S05]  /*cd00*/  IMAD R22, R5, R2, R22 ;  /* 0x0000000205167224 */ /* 0x000fca00078e0216 */
[----:B------:R-:W-:-:S03]  /*cd10*/  ISETP.GT.U32.AND P0, PT, R5, R22, PT ;  /* 0x000000160500720c */ /* 0x000fc60003f04070 */
[----:B------:R-:W-:Y:S01]  /*cd20*/  @!P6 IMAD.IADD R4, R4, 0x1, -R26 ;  /* 0x000000010404e824 */ /* 0x000fe200078e0a1a */
[----:B------:R-:W-:Y:S02]  /*cd30*/  ISETP.GT.U32.AND P6, PT, R5, R24, PT ;  /* 0x000000180500720c */ /* 0x000fe40003fc4070 */
[----:B------:R-:W-:-:S07]  /*cd40*/  IADD3 R2, R6, 0xb, RZ ;  /* 0x0000000b06027810 */ /* 0x000fce0007ffe0ff */
[----:B------:R-:W-:-:S04]  /*cd50*/  @!P0 IMAD.IADD R22, R22, 0x1, -R5 ;  /* 0x0000000116168824 */ /* 0x000fc800078e0a05 */
[----:B------:R-:W-:Y:S01]  /*cd60*/  @!P6 IMAD.IADD R24, R24, 0x1, -R5 ;  /* 0x000000011818e824 */ /* 0x000fe200078e0a05 */
[C---:B------:R-:W-:Y:S02]  /*cd70*/  ISETP.GT.U32.AND P0, PT, R5.reuse, R22, PT ;  /* 0x000000160500720c */ /* 0x040fe40003f04070 */
[C---:B------:R-:W-:Y:S02]  /*cd80*/  ISETP.GT.U32.AND P6, PT, R5.reuse, R11, PT ;  /* 0x0000000b0500720c */ /* 0x040fe40003fc4070 */
[----:B------:R-:W-:Y:S01]  /*cd90*/  IABS R13, R2 ;  /* 0x00000002000d7213 */ /* 0x000fe20000000000 */
[C---:B------:R-:W-:Y:S01]  /*cda0*/  IMAD R14, R5.reuse, R8, R14 ;  /* 0x00000008050e7224 */ /* 0x040fe200078e020e */
[----:B------:R-:W-:Y:S01]  /*cdb0*/  ISETP.GT.U32.AND P4, PT, R5, R23, PT ;  /* 0x000000170500720c */ /* 0x000fe20003f84070 */
[----:B------:R0:W-:Y:S02]  /*cdc0*/  STL [R1+0x44], R9 ;  /* 0x0000440901007387 */ /* 0x0001e40000100800 */
[----:B------:R-:W-:-:S04]  /*cdd0*/  IMAD.HI.U32 R21, R27, R13, RZ ;  /* 0x0000000d1b157227 */ /* 0x000fc800078e00ff */
[--C-:B------:R-:W-:Y:S01]  /*cde0*/  @!P0 IMAD.IADD R22, R22, 0x1, -R5.reuse ;  /* 0x0000000116168824 */ /* 0x100fe200078e0a05 */
[----:B------:R-:W-:Y:S01]  /*cdf0*/  ISETP.GE.AND P0, PT, R6, RZ, PT ;  /* 0x000000ff0600720c */ /* 0x000fe20003f06270 */
[----:B------:R-:W-:Y:S02]  /*ce00*/  @!P6 IMAD.IADD R11, R11, 0x1, -R5 ;  /* 0x000000010b0be824 */ /* 0x000fe400078e0a05 */
[----:B0-----:R-:W-:Y:S01]  /*ce10*/  IMAD.MOV.U32 R9, RZ, RZ, R20 ;  /* 0x000000ffff097224 */ /* 0x001fe200078e0014 */
[C---:B------:R-:W-:Y:S01]  /*ce20*/  ISETP.GT.U32.AND P6, PT, R5.reuse, R14, PT ;  /* 0x0000000e0500720c */ /* 0x040fe20003fc4070 */
[----:B------:R-:W-:Y:S02]  /*ce30*/  IMAD.MOV R21, RZ, RZ, -R21 ;  /* 0x000000ffff157224 */ /* 0x000fe400078e0a15 */
[----:B------:R-:W-:Y:S02]  /*ce40*/  @!P1 IMAD.MOV R9, RZ, RZ, -R9 ;  /* 0x000000ffff099224 */ /* 0x000fe400078e0a09 */
[----:B------:R-:W-:-:S02]  /*ce50*/  IMAD R13, R5, R21, R13 ;  /* 0x00000015050d7224 */ /* 0x000fc400078e020d */
[--C-:B------:R-:W-:Y:S01]  /*ce60*/  @!P4 IMAD.IADD R23, R23, 0x1, -R5.reuse ;  /* 0x000000011717c824 */ /* 0x100fe200078e0a05 */
[----:B------:R0:W-:Y:S01]  /*ce70*/  STL [R1+0x28], R9 ;  /* 0x0000280901007387 */ /* 0x0001e20000100800 */
[----:B------:R-:W-:Y:S02]  /*ce80*/  IADD3 R8, R6, 0x9, RZ ;  /* 0x0000000906087810 */ /* 0x000fe40007ffe0ff */
[----:B------:R-:W-:Y:S02]  /*ce90*/  ISETP.GT.U32.AND P4, PT, R5, R13, PT ;  /* 0x0000000d0500720c */ /* 0x000fe40003f84070 */
[----:B------:R-:W-:Y:S02]  /*cea0*/  @!P6 IMAD.IADD R14, R14, 0x1, -R5 ;  /* 0x000000010e0ee824 */ /* 0x000fe400078e0a05 */
[----:B0-----:R-:W-:Y:S01]  /*ceb0*/  IMAD.MOV.U32 R9, RZ, RZ, R24 ;  /* 0x000000ffff097224 */ /* 0x001fe200078e0018 */
[----:B------:R-:W-:-:S03]  /*cec0*/  IABS R20, R8 ;  /* 0x0000000800147213 */ /* 0x000fc60000000000 */
[----:B------:R-:W-:Y:S01]  /*ced0*/  @!P0 IMAD.MOV R9, RZ, RZ, -R9 ;  /* 0x000000ffff098224 */ /* 0x000fe200078e0a09 */
[C---:B------:R-:W-:Y:S02]  /*cee0*/  ISETP.GT.U32.AND P1, PT, R5.reuse, R12, PT ;  /* 0x0000000c0500720c */ /* 0x040fe40003f24070 */
[----:B------:R-:W-:Y:S02]  /*cef0*/  ISETP.GT.U32.AND P6, PT, R5, R14, PT ;  /* 0x0000000e0500720c */ /* 0x000fe40003fc4070 */
[----:B------:R0:W-:Y:S01]  /*cf00*/  STL [R1+0x18], R9 ;  /* 0x0000180901007387 */ /* 0x0001e20000100800 */
[----:B------:R-:W-:Y:S01]  /*cf10*/  ISETP.GT.U32.AND P5, PT, R26, R4, PT ;  /* 0x000000041a00720c */ /* 0x000fe20003fa4070 */
[----:B------:R-:W-:Y:S02]  /*cf20*/  @!P4 IMAD.IADD R13, R13, 0x1, -R5 ;  /* 0x000000010d0dc824 */ /* 0x000fe400078e0a05 */
[----:B------:R-:W-:Y:S02]  /*cf30*/  IMAD.MOV.U32 R10, RZ, RZ, R23 ;  /* 0x000000ffff0a7224 */ /* 0x000fe400078e0017 */
[----:B0-----:R-:W-:-:S02]  /*cf40*/  IMAD.MOV.U32 R9, RZ, RZ, R22 ;  /* 0x000000ffff097224 */ /* 0x001fc400078e0016 */
[----:B------:R-:W-:-:S04]  /*cf50*/  IMAD.HI.U32 R22, R27, R20, RZ ;  /* 0x000000141b167227 */ /* 0x000fc800078e00ff */
[----:B------:R-:W-:Y:S02]  /*cf60*/  IMAD.MOV R22, RZ, RZ, -R22 ;  /* 0x000000ffff167224 */ /* 0x000fe400078e0a16 */
[----:B------:R-:W-:Y:S01]  /*cf70*/  @!P3 IMAD.MOV R10, RZ, RZ, -R10 ;  /* 0x000000ffff0ab224 */ /* 0x000fe200078e0a0a */
[C---:B------:R-:W-:Y:S01]  /*cf80*/  ISETP.GT.U32.AND P3, PT, R5.reuse, R13, PT ;  /* 0x0000000d0500720c */ /* 0x040fe20003f64070 */
[C---:B------:R-:W-:Y:S01]  /*cf90*/  IMAD R20, R5.reuse, R22, R20 ;  /* 0x0000001605147224 */ /* 0x040fe200078e0214 */
[----:B------:R-:W-:Y:S01]  /*cfa0*/  ISETP.GT.U32.AND P4, PT, R5, R11, PT ;  /* 0x0000000b0500720c */ /* 0x000fe20003f84070 */
[--C-:B------:R-:W-:Y:S01]  /*cfb0*/  @!P1 IMAD.IADD R12, R12, 0x1, -R5.reuse ;  /* 0x000000010c0c9824 */ /* 0x100fe200078e0a05 */
[----:B------:R-:W-:Y:S01]  /*cfc0*/  ISETP.GE.AND P1, PT, R25, RZ, PT ;  /* 0x000000ff1900720c */ /* 0x000fe20003f26270 */
[----:B------:R-:W-:Y:S01]  /*cfd0*/  @!P6 IMAD.IADD R14, R14, 0x1, -R5 ;  /* 0x000000010e0ee824 */ /* 0x000fe200078e0a05 */
[----:B------:R-:W-:Y:S02]  /*cfe0*/  ISETP.GT.U32.AND P6, PT, R5, R20, PT ;  /* 0x000000140500720c */ /* 0x000fe40003fc4070 */
[----:B------:R-:W-:Y:S01]  /*cff0*/  IADD3 R25, R6, 0x7, RZ ;  /* 0x0000000706197810 */ /* 0x000fe20007ffe0ff */
[----:B------:R-:W-:Y:S01]  /*d000*/  @!P5 IMAD.IADD R4, R4, 0x1, -R26 ;  /* 0x000000010404d824 */ /* 0x000fe200078e0a1a */
[----:B------:R-:W-:Y:S01]  /*d010*/  ISETP.GE.AND P5, PT, R0, RZ, PT ;  /* 0x000000ff0000720c */ /* 0x000fe20003fa6270 */
[----:B------:R-:W-:Y:S01]  /*d020*/  @!P2 IMAD.MOV R9, RZ, RZ, -R9 ;  /* 0x000000ffff09a224 */ /* 0x000fe200078e0a09 */
[----:B------:R-:W-:-:S02]  /*d030*/  IADD3 R0, R6, 0x8, RZ ;  /* 0x0000000806007810 */ /* 0x000fc40007ffe0ff */
[----:B------:R-:W-:Y:S02]  /*d040*/  IABS R22, R25 ;  /* 0x0000001900167213 */ /* 0x000fe40000000000 */
[----:B------:R-:W-:Y:S01]  /*d050*/  IADD3 R26, R6, 0x6, RZ ;  /* 0x00000006061a7810 */ /* 0x000fe20007ffe0ff */
[----:B------:R-:W-:Y:S01]  /*d060*/  STL [R1+0x1c], R10 ;  /* 0x00001c0a01007387 */ /* 0x000fe20000100800 */
[----:B------:R-:W-:Y:S01]  /*d070*/  @!P3 IMAD.IADD R13, R13, 0x1, -R5 ;  /* 0x000000010d0db824 */ /* 0x000fe200078e0a05 */
[----:B------:R-:W-:Y:S02]  /*d080*/  IABS R21, R0 ;  /* 0x0000000000157213 */ /* 0x000fe40000000000 */
[----:B------:R0:W-:Y:S01]  /*d090*/  STL [R1+0x20], R9 ;  /* 0x0000200901007387 */ /* 0x0001e20000100800 */
[----:B------:R-:W-:Y:S01]  /*d0a0*/  ISETP.GE.AND P3, PT, R0, RZ, PT ;  /* 0x000000ff0000720c */ /* 0x000fe20003f66270 */
[----:B------:R-:W-:Y:S01]  /*d0b0*/  IMAD.HI.U32 R0, R27, R22, RZ ;  /* 0x000000161b007227 */ /* 0x000fe200078e00ff */
[----:B------:R-:W-:-:S03]  /*d0c0*/  IABS R23, R26 ;  /* 0x0000001a00177213 */ /* 0x000fc60000000000 */
[--C-:B------:R-:W-:Y:S01]  /*d0d0*/  @!P4 IMAD.IADD R11, R11, 0x1, -R5.reuse ;  /* 0x000000010b0bc824 */ /* 0x100fe200078e0a05 */
[----:B------:R-:W-:Y:S02]  /*d0e0*/  ISETP.GE.AND P4, PT, R3, RZ, PT ;  /* 0x000000ff0300720c */ /* 0x000fe40003f86270 */
[----:B0-----:R-:W-:Y:S01]  /*d0f0*/  IADD3 R9, R6, 0x4, RZ ;  /* 0x0000000406097810 */ /* 0x001fe20007ffe0ff */
[----:B------:R-:W-:Y:S01]  /*d100*/  @!P6 IMAD.IADD R20, R20, 0x1, -R5 ;  /* 0x000000011414e824 */ /* 0x000fe200078e0a05 */
[----:B------:R-:W-:Y:S01]  /*d110*/  ISETP.GE.AND P2, PT, R2, RZ, PT ;  /* 0x000000ff0200720c */ /* 0x000fe20003f46270 */
[----:B------:R-:W-:Y:S01]  /*d120*/  IMAD.MOV R0, RZ, RZ, -R0 ;  /* 0x000000ffff007224 */ /* 0x000fe200078e0a00 */
[----:B------:R-:W-:Y:S01]  /*d130*/  IABS R3, R9 ;  /* 0x0000000900037213 */ /* 0x000fe20000000000 */
[----:B------:R-:W-:-:S04]  /*d140*/  IMAD.HI.U32 R28, R27, R23, RZ ;  /* 0x000000171b1c7227 */ /* 0x000fc800078e00ff */
[----:B------:R-:W-:-:S04]  /*d150*/  IMAD.HI.U32 R2, R27, R21, RZ ;  /* 0x000000151b027227 */ /* 0x000fc800078e00ff */
[----:B------:R-:W-:Y:S01]  /*d160*/  @!P5 IMAD.MOV R11, RZ, RZ, -R11 ;  /* 0x000000ffff0bd224 */ /* 0x000fe200078e0a0b */
[C---:B------:R-:W-:Y:S01]  /*d170*/  ISETP.GT.U32.AND P5, PT, R5.reuse, R20, PT ;  /* 0x000000140500720c */ /* 0x040fe20003fa4070 */
[----:B------:R-:W-:Y:S02]  /*d180*/  IMAD R22, R5, R0, R22 ;  /* 0x0000000005167224 */ /* 0x000fe400078e0216 */
[----:B------:R-:W-:-:S04]  /*d190*/  IMAD.HI.U32 R0, R27, R3, RZ ;  /* 0x000000031b007227 */ /* 0x000fc800078e00ff */
[----:B------:R-:W-:Y:S02]  /*d1a0*/  IMAD.MOV R28, RZ, RZ, -R28 ;  /* 0x000000ffff1c7224 */ /* 0x000fe400078e0a1c */
[----:B------:R-:W-:Y:S02]  /*d1b0*/  IMAD.MOV R2, RZ, RZ, -R2 ;  /* 0x000000ffff027224 */ /* 0x000fe400078e0a02 */
[----:B------:R-:W-:Y:S02]  /*d1c0*/  IMAD.MOV R0, RZ, RZ, -R0 ;  /* 0x000000ffff007224 */ /* 0x000fe400078e0a00 */
[C---:B------:R-:W-:Y:S02]  /*d1d0*/  IMAD R23, R5.reuse, R28, R23 ;  /* 0x0000001c05177224 */ /* 0x040fe400078e0217 */
[C---:B------:R-:W-:Y:S02]  /*d1e0*/  IMAD R21, R5.reuse, R2, R21 ;  /* 0x0000000205157224 */ /* 0x040fe400078e0215 */
[----:B------:R-:W-:-:S02]  /*d1f0*/  IMAD R3, R5, R0, R3 ;  /* 0x0000000005037224 */ /* 0x000fc400078e0203 */
[----:B------:R-:W-:Y:S01]  /*d200*/  @!P2 IMAD.MOV R13, RZ, RZ, -R13 ;  /* 0x000000ffff0da224 */ /* 0x000fe200078e0a0d */
[C---:B------:R-:W-:Y:S01]  /*d210*/  ISETP.GT.U32.AND P2, PT, R5.reuse, R23, PT ;  /* 0x000000170500720c */ /* 0x040fe20003f44070 */
[----:B------:R-:W-:Y:S01]  /*d220*/  @!P5 IMAD.IADD R20, R20, 0x1, -R5 ;  /* 0x000000011414d824 */ /* 0x000fe200078e0a05 */
[C---:B------:R-:W-:Y:S02]  /*d230*/  ISETP.GT.U32.AND P0, PT, R5.reuse, R12, PT ;  /* 0x0000000c0500720c */ /* 0x040fe40003f04070 */
[C---:B------:R-:W-:Y:S02]  /*d240*/  ISETP.GT.U32.AND P6, PT, R5.reuse, R21, PT ;  /* 0x000000150500720c */ /* 0x040fe40003fc4070 */
[----:B------:R-:W-:Y:S02]  /*d250*/  ISETP.GT.U32.AND P5, PT, R5, R3, PT ;  /* 0x000000030500720c */ /* 0x000fe40003fa4070 */
[C---:B------:R-:W-:Y:S02]  /*d260*/  IADD3 R16, R6.reuse, 0x3, RZ ;  /* 0x0000000306107810 */ /* 0x040fe40007ffe0ff */
[----:B------:R-:W-:-:S03]  /*d270*/  IADD3 R10, R6, 0x5, RZ ;  /* 0x00000005060a7810 */ /* 0x000fc60007ffe0ff */
[--C-:B------:R-:W-:Y:S01]  /*d280*/  @!P2 IMAD.IADD R23, R23, 0x1, -R5.reuse ;  /* 0x000000011717a824 */ /* 0x100fe200078e0a05 */
[----:B------:R-:W-:Y:S01]  /*d290*/  IABS R2, R16 ;  /* 0x0000001000027213 */ /* 0x000fe20000000000 */
[--C-:B------:R-:W-:Y:S01]  /*d2a0*/  @!P0 IMAD.IADD R12, R12, 0x1, -R5.reuse ;  /* 0x000000010c0c8824 */ /* 0x100fe200078e0a05 */
[----:B------:R-:W-:Y:S01]  /*d2b0*/  IADD3 R15, R6, 0x2, RZ ;  /* 0x00000002060f7810 */ /* 0x000fe20007ffe0ff */
[--C-:B------:R-:W-:Y:S01]  /*d2c0*/  @!P6 IMAD.IADD R21, R21, 0x1, -R5.reuse ;  /* 0x000000011515e824 */ /* 0x100fe200078e0a05 */
[----:B------:R-:W-:Y:S01]  /*d2d0*/  ISETP.GT.U32.AND P6, PT, R5, R22, PT ;  /* 0x000000160500720c */ /* 0x000fe20003fc4070 */
[----:B------:R-:W-:Y:S01]  /*d2e0*/  @!P5 IMAD.IADD R3, R3, 0x1, -R5 ;  /* 0x000000010303d824 */ /* 0x000fe200078e0a05 */
[----:B------:R-:W-:Y:S01]  /*d2f0*/  ISETP.GT.U32.AND P5, PT, R5, R23, PT ;  /* 0x000000170500720c */ /* 0x000fe20003fa4070 */
[----:B------:R-:W-:Y:S01]  /*d300*/  @!P1 IMAD.MOV R12, RZ, RZ, -R12 ;  /* 0x000000ffff0c9224 */ /* 0x000fe200078e0a0c */
[----:B------:R-:W-:Y:S01]  /*d310*/  ISETP.GE.AND P0, PT, R8, RZ, PT ;  /* 0x000000ff0800720c */ /* 0x000fe20003f06270 */
[----:B------:R-:W-:Y:S01]  /*d320*/  IMAD.HI.U32 R29, R27, R2, RZ ;  /* 0x000000021b1d7227 */ /* 0x000fe200078e00ff */
[----:B------:R-:W-:-:S02]  /*d330*/  IABS R8, R10 ;  /* 0x0000000a00087213 */ /* 0x000fc40000000000 */
[----:B------:R-:W-:Y:S02]  /*d340*/  IABS R0, R15 ;  /* 0x0000000f00007213 */ /* 0x000fe40000000000 */
[----:B------:R-:W-:Y:S01]  /*d350*/  ISETP.GT.U32.AND P1, PT, R5, R21, PT ;  /* 0x000000150500720c */ /* 0x000fe20003f24070 */
[----:B------:R-:W-:-:S04]  /*d360*/  IMAD.HI.U32 R24, R27, R8, RZ ;  /* 0x000000081b187227 */ /* 0x000fc800078e00ff */
[----:B------:R-:W-:Y:S02]  /*d370*/  IMAD.MOV R29, RZ, RZ, -R29 ;  /* 0x000000ffff1d7224 */ /* 0x000fe400078e0a1d */
[----:B------:R-:W-:-:S04]  /*d380*/  IMAD.HI.U32 R28, R27, R0, RZ ;  /* 0x000000001b1c7227 */ /* 0x000fc800078e00ff */
[----:B------:R-:W-:Y:S02]  /*d390*/  IMAD.MOV R24, RZ, RZ, -R24 ;  /* 0x000000ffff187224 */ /* 0x000fe400078e0a18 */
[----:B------:R-:W-:Y:S02]  /*d3a0*/  IMAD R2, R5, R29, R2 ;  /* 0x0000001d05027224 */ /* 0x000fe400078e0202 */
[--C-:B------:R-:W-:Y:S02]  /*d3b0*/  @!P6 IMAD.IADD R22, R22, 0x1, -R5.reuse ;  /* 0x000000011616e824 */ /* 0x100fe400078e0a05 */
[----:B------:R-:W-:Y:S02]  /*d3c0*/  IMAD.MOV R28, RZ, RZ, -R28 ;  /* 0x000000ffff1c7224 */ /* 0x000fe400078e0a1c */
[--C-:B------:R-:W-:Y:S01]  /*d3d0*/  @!P5 IMAD.IADD R23, R23, 0x1, -R5.reuse ;  /* 0x000000011717d824 */ /* 0x100fe200078e0a05 */
[----:B------:R-:W-:Y:S01]  /*d3e0*/  ISETP.GE.AND P5, PT, R9, RZ, PT ;  /* 0x000000ff0900720c */ /* 0x000fe20003fa6270 */
[----:B------:R-:W-:Y:S01]  /*d3f0*/  IMAD R8, R5, R24, R8 ;  /* 0x0000001805087224 */ /* 0x000fe200078e0208 */
[----:B------:R-:W0:Y:S01]  /*d400*/  S2R R9, SR_TID.X ;  /* 0x0000000000097919 */ /* 0x000e220000002100 */
[----:B------:R-:W-:Y:S01]  /*d410*/  @!P1 IMAD.IADD R21, R21, 0x1, -R5 ;  /* 0x0000000115159824 */ /* 0x000fe200078e0a05 */
[C---:B------:R-:W-:Y:S01]  /*d420*/  ISETP.GT.U32.AND P6, PT, R5.reuse, R22, PT ;  /* 0x000000160500720c */ /* 0x040fe20003fc4070 */
[C---:B------:R-:W-:Y:S01]  /*d430*/  IMAD R0, R5.reuse, R28, R0 ;  /* 0x0000001c05007224 */ /* 0x040fe200078e0200 */
[C---:B------:R-:W-:Y:S01]  /*d440*/  ISETP.GT.U32.AND P1, PT, R5.reuse, R2, PT ;  /* 0x000000020500720c */ /* 0x040fe20003f24070 */
[----:B------:R-:W-:Y:S01]  /*d450*/  @!P4 IMAD.MOV R14, RZ, RZ, -R14 ;  /* 0x000000ffff0ec224 */ /* 0x000fe200078e0a0e */
[C---:B------:R-:W-:Y:S01]  /*d460*/  ISETP.GT.U32.AND P4, PT, R5.reuse, R8, PT ;  /* 0x000000080500720c */ /* 0x040fe20003f84070 */
[----:B------:R-:W1:Y:S01]  /*d470*/  S2R R17, SR_TID.X ;  /* 0x0000000000117919 */ /* 0x000e620000002100 */
[----:B------:R-:W-:-:S02]  /*d480*/  ISETP.GT.U32.AND P2, PT, R5, R0, PT ;  /* 0x000000000500720c */ /* 0x000fc40003f44070 */
[----:B------:R-:W-:Y:S01]  /*d490*/  IADD3 R24, R6, 0x1, RZ ;  /* 0x0000000106187810 */ /* 0x000fe20007ffe0ff */
[----:B------:R-:W-:Y:S01]  /*d4a0*/  @!P3 IMAD.MOV R21, RZ, RZ, -R21 ;  /* 0x000000ffff15b224 */ /* 0x000fe200078e0a15 */
[----:B------:R-:W2:Y:S02]  /*d4b0*/  LDL.LU R6, [R1+0xc68] ;  /* 0x000c680001067983 */ /* 0x000ea40000300800 */
[----:B------:R-:W-:Y:S01]  /*d4c0*/  IABS R29, R24 ;  /* 0x00000018001d7213 */ /* 0x000fe20000000000 */
[--C-:B------:R-:W-:Y:S01]  /*d4d0*/  @!P6 IMAD.IADD R22, R22, 0x1, -R5.reuse ;  /* 0x000000011616e824 */ /* 0x100fe200078e0a05 */
[----:B------:R-:W-:Y:S01]  /*d4e0*/  ISETP.GE.AND P6, PT, R25, RZ, PT ;  /* 0x000000ff1900720c */ /* 0x000fe20003fc6270 */
[----:B------:R-:W-:Y:S02]  /*d4f0*/  @!P1 IMAD.IADD R2, R2, 0x1, -R5 ;  /* 0x0000000102029824 */ /* 0x000fe400078e0a05 */
[----:B------:R-:W-:Y:S02]  /*d500*/  IMAD.MOV.U32 R25, RZ, RZ, R29 ;  /* 0x000000ffff197224 */ /* 0x000fe400078e001d */
[--C-:B------:R-:W-:Y:S01]  /*d510*/  @!P4 IMAD.IADD R8, R8, 0x1, -R5.reuse ;  /* 0x000000010808c824 */ /* 0x100fe200078e0a05 */
[----:B------:R-:W-:Y:S01]  /*d520*/  ISETP.GE.AND P4, PT, R26, RZ, PT ;  /* 0x000000ff1a00720c */ /* 0x000fe20003f86270 */
[----:B------:R-:W-:Y:S01]  /*d530*/  @!P2 IMAD.IADD R0, R0, 0x1, -R5 ;  /* 0x000000010000a824 */ /* 0x000fe200078e0a05 */
[----:B------:R-:W-:Y:S01]  /*d540*/  ISETP.GT.U32.AND P2, PT, R5, R2, PT ;  /* 0x000000020500720c */ /* 0x000fe20003f44070 */
[----:B------:R-:W-:Y:S01]  /*d550*/  IMAD.HI.U32 R26, R27, R25, RZ ;  /* 0x000000191b1a7227 */ /* 0x000fe200078e00ff */
[----:B------:R-:W-:-:S02]  /*d560*/  ISETP.GE.AND P3, PT, R10, RZ, PT ;  /* 0x000000ff0a00720c */ /* 0x000fc40003f66270 */
[----:B0-----:R-:W-:Y:S01]  /*d570*/  SHF.R.U32.HI R9, RZ, 0x4, R9 ;  /* 0x00000004ff097819 */ /* 0x001fe20000011609 */
[----:B------:R-:W-:Y:S02]  /*d580*/  IMAD.MOV R26, RZ, RZ, -R26 ;  /* 0x000000ffff1a7224 */ /* 0x000fe400078e0a1a */
[----:B------:R-:W-:Y:S01]  /*d590*/  IMAD.MOV.U32 R10, RZ, RZ, 0x7f ;  /* 0x0000007fff0a7424 */ /* 0x000fe200078e00ff */
[----:B------:R-:W-:Y:S01]  /*d5a0*/  SGXT.U32 R9, R9, 0x3 ;  /* 0x000000030909781a */ /* 0x000fe20000000000 */
[----:B------:R-:W-:Y:S02]  /*d5b0*/  IMAD R25, R5, R26, R25 ;  /* 0x0000001a05197224 */ /* 0x000fe400078e0219 */
[----:B-1----:R-:W-:Y:S01]  /*d5c0*/  IMAD.SHL.U32 R26, R17, 0x40, RZ ;  /* 0x00000040111a7824 */ /* 0x002fe200078e00ff */
[----:B------:R-:W-:Y:S01]  /*d5d0*/  IADD3 R10, R10, c[0x0][0x180], RZ ;  /* 0x000060000a0a7a10 */ /* 0x000fe20007ffe0ff */
[----:B------:R-:W-:Y:S01]  /*d5e0*/  @!P2 IMAD.IADD R2, R2, 0x1, -R5 ;  /* 0x000000010202a824 */ /* 0x000fe200078e0a05 */
[----:B------:R-:W-:Y:S01]  /*d5f0*/  LOP3.LUT R9, R9, 0x70, RZ, 0xfc, !PT ;  /* 0x0000007009097812 */ /* 0x000fe200078efcff */
[----:B------:R0:W-:Y:S01]  /*d600*/  STL [R1+0xc24], R11 ;  /* 0x000c240b01007387 */ /* 0x0001e20000100800 */
[----:B------:R-:W-:-:S02]  /*d610*/  ISETP.GE.AND P2, PT, R24, RZ, PT ;  /* 0x000000ff1800720c */ /* 0x000fc40003f46270 */
[----:B------:R-:W-:Y:S01]  /*d620*/  SHF.R.S32.HI R27, RZ, 0x1f, R10 ;  /* 0x0000001fff1b7819 */ /* 0x000fe2000001140a */
[----:B------:R1:W-:Y:S01]  /*d630*/  STL [R1+0xc28], R12 ;  /* 0x000c280c01007387 */ /* 0x0003e20000100800 */
[C---:B------:R-:W-:Y:S02]  /*d640*/  LOP3.LUT R24, R17.reuse, 0x7, RZ, 0xc0, !PT ;  /* 0x0000000711187812 */ /* 0x040fe400078ec0ff */
[----:B------:R-:W-:Y:S01]  /*d650*/  LOP3.LUT R26, R26, 0x1800, RZ, 0xc0, !PT ;  /* 0x000018001a1a7812 */ /* 0x000fe200078ec0ff */
[----:B------:R3:W-:Y:S01]  /*d660*/  STL [R1+0xc3c], R13 ;  /* 0x000c3c0d01007387 */ /* 0x0007e20000100800 */
[----:B------:R-:W-:Y:S01]  /*d670*/  SHF.R.S32.HI R28, RZ, 0x6, R17 ;  /* 0x00000006ff1c7819 */ /* 0x000fe20000011411 */
[----:B0-----:R-:W-:Y:S01]  /*d680*/  IMAD.SHL.U32 R11, R17, 0x20, RZ ;  /* 0x00000020110b7824 */ /* 0x001fe200078e00ff */
[----:B------:R-:W-:Y:S01]  /*d690*/  LEA.HI R10, R27, R10, RZ, 0x7 ;  /* 0x0000000a1b0a7211 */ /* 0x000fe200078f38ff */
[----:B------:R-:W-:Y:S02]  /*d6a0*/  @!P0 IMAD.MOV R20, RZ, RZ, -R20 ;  /* 0x000000ffff148224 */ /* 0x000fe400078e0a14 */
[----:B------:R-:W-:-:S02]  /*d6b0*/  IMAD R9, R9, c[0x0][0x188], RZ ;  /* 0x0000620009097a24 */ /* 0x000fc400078e02ff */
[----:B-1----:R-:W-:Y:S01]  /*d6c0*/  IMAD.MOV R12, RZ, RZ, -c[0x0][0x188] ;  /* 0x80006200ff0c7624 */ /* 0x002fe200078e02ff */
[----:B---3--:R-:W-:Y:S01]  /*d6d0*/  SHF.R.S32.HI R13, RZ, 0x2, R17 ;  /* 0x00000002ff0d7819 */ /* 0x008fe20000011411 */
[----:B------:R-:W-:Y:S01]  /*d6e0*/  @!P6 IMAD.MOV R22, RZ, RZ, -R22 ;  /* 0x000000ffff16e224 */ /* 0x000fe200078e0a16 */
[----:B------:R-:W-:Y:S01]  /*d6f0*/  SGXT R28, R28, 0x1 ;  /* 0x000000011c1c781a */ /* 0x000fe20000000200 */
[C---:B------:R-:W-:Y:S01]  /*d700*/  IMAD R26, R24.reuse, 0x100, R26 ;  /* 0x00000100181a7824 */ /* 0x040fe200078e021a */
[----:B------:R-:W-:Y:S01]  /*d710*/  LOP3.LUT R11, R11, 0x60, RZ, 0xc0, !PT ;  /* 0x000000600b0b7812 */ /* 0x000fe200078ec0ff */
[----:B------:R-:W-:Y:S01]  /*d720*/  IMAD.SHL.U32 R27, R24, 0x10, RZ ;  /* 0x00000010181b7824 */ /* 0x000fe200078e00ff */
[----:B------:R-:W-:Y:S01]  /*d730*/  SGXT R24, R13, 0x1 ;  /* 0x000000010d18781a */ /* 0x000fe20000000200 */
[C---:B------:R-:W-:Y:S01]  /*d740*/  IMAD.SHL.U32 R29, R17.reuse, 0x2, RZ ;  /* 0x00000002111d7824 */ /* 0x040fe200078e00ff */
[----:B------:R-:W-:Y:S01]  /*d750*/  STL [R1+0xc40], R14 ;  /* 0x000c400e01007387 */ /* 0x000fe20000100800 */
[----:B------:R-:W-:-:S02]  /*d760*/  IMAD.SHL.U32 R10, R17, 0x10, RZ ;  /* 0x00000010110a7824 */ /* 0x000fc400078e00ff */
[----:B------:R-:W-:Y:S01]  /*d770*/  IMAD R9, R12, 0x8, R9 ;  /* 0x000000080c097824 */ /* 0x000fe200078e0209 */
[----:B------:R-:W-:Y:S01]  /*d780*/  STL [R1+0xc44], R20 ;  /* 0x000c441401007387 */ /* 0x000fe20000100800 */
[----:B------:R-:W-:Y:S02]  /*d790*/  LOP3.LUT R28, R28, 0x90, RZ, 0xc0, !PT ;  /* 0x000000901c1c7812 */ /* 0x000fe400078ec0ff */
[----:B------:R-:W-:Y:S01]  /*d7a0*/  LOP3.LUT R24, R11, 0x90, R24, 0xf8, !PT ;  /* 0x000000900b187812 */ /* 0x000fe200078ef818 */
[----:B------:R-:W-:Y:S01]  /*d7b0*/  STL [R1+0xc48], R21 ;  /* 0x000c481501007387 */ /* 0x000fe20000100800 */
[----:B------:R-:W-:Y:S01]  /*d7c0*/  IMAD R9, R12, 0x8, R9 ;  /* 0x000000080c097824 */ /* 0x000fe200078e0209 */
[----:B------:R-:W-:Y:S02]  /*d7d0*/  LOP3.LUT R27, R27, 0x30, R29, 0x78, !PT ;  /* 0x000000301b1b7812 */ /* 0x000fe400078e781d */
[----:B------:R-:W-:Y:S01]  /*d7e0*/  STL [R1+0xc50], R22 ;  /* 0x000c501601007387 */ /* 0x000fe20000100800 */
[----:B------:R-:W-:-:S03]  /*d7f0*/  ISETP.GT.U32.AND P1, PT, R5, R8, PT ;  /* 0x000000080500720c */ /* 0x000fc60003f24070 */
[----:B------:R-:W-:Y:S01]  /*d800*/  STL [R1+0xac4], R10 ;  /* 0x000ac40a01007387 */ /* 0x000fe20000100800 */
[----:B------:R-:W-:-:S03]  /*d810*/  IMAD R9, R12, 0x8, R9 ;  /* 0x000000080c097824 */ /* 0x000fc600078e0209 */
[----:B------:R0:W-:Y:S01]  /*d820*/  STL [R1+0xac8], R11 ;  /* 0x000ac80b01007387 */ /* 0x0001e20000100800 */
[----:B------:R-:W-:Y:S02]  /*d830*/  ISETP.GT.U32.AND P0, PT, R5, R3, PT ;  /* 0x000000030500720c */ /* 0x000fe40003f04070 */
[--C-:B0-----:R-:W-:Y:S02]  /*d840*/  LOP3.LUT R11, R28, 0x7e, R29.reuse, 0x78, !PT ;  /* 0x0000007e1c0b7812 */ /* 0x101fe400078e781d */
[----:B------:R-:W-:Y:S02]  /*d850*/  LOP3.LUT R28, R24, 0x10, R29, 0x78, !PT ;  /* 0x00000010181c7812 */ /* 0x000fe400078e781d */
[----:B------:R-:W-:Y:S01]  /*d860*/  LOP3.LUT R24, R10, 0x100, RZ, 0xc0, !PT ;  /* 0x000001000a187812 */ /* 0x000fe200078ec0ff */
[----:B------:R-:W-:Y:S01]  /*d870*/  IMAD.IADD R10, R26, 0x1, R27 ;  /* 0x000000011a0a7824 */ /* 0x000fe200078e021b */
[----:B------:R-:W-:Y:S04]  /*d880*/  STL [R1+0x138], R11 ;  /* 0x0001380b01007387 */ /* 0x000fe80000100800 */
[----:B------:R0:W-:Y:S04]  /*d890*/  STL [R1+0xab4], R9 ;  /* 0x000ab40901007387 */ /* 0x0001e80000100800 */
[----:B------:R1:W-:Y:S01]  /*d8a0*/  STL [R1+0x130], R10 ;  /* 0x0001300a01007387 */ /* 0x0003e20000100800 */
[----:B------:R-:W-:-:S02]  /*d8b0*/  @!P1 IMAD.IADD R8, R8, 0x1, -R5 ;  /* 0x0000000108089824 */ /* 0x000fc400078e0a05 */
[----:B0-----:R-:W-:Y:S02]  /*d8c0*/  IMAD R9, R12, 0x8, R9 ;  /* 0x000000080c097824 */ /* 0x001fe400078e0209 */
[----:B-1----:R-:W-:-:S03]  /*d8d0*/  IMAD.IADD R10, R24, 0x1, R28 ;  /* 0x00000001180a7824 */ /* 0x002fc600078e021c */
[----:B------:R-:W-:Y:S01]  /*d8e0*/  STL [R1+0xac0], R9 ;  /* 0x000ac00901007387 */ /* 0x000fe20000100800 */
[----:B------:R-:W-:Y:S01]  /*d8f0*/  ISETP.GE.AND P1, PT, R16, RZ, PT ;  /* 0x000000ff1000720c */ /* 0x000fe20003f26270 */
[----:B------:R-:W-:Y:S02]  /*d900*/  @!P0 IMAD.IADD R3, R3, 0x1, -R5 ;  /* 0x0000000103038824 */ /* 0x000fe400078e0a05 */
[----:B------:R0:W-:Y:S01]  /*d910*/  STL [R1+0x194], R10 ;  /* 0x0001940a01007387 */ /* 0x0001e20000100800 */
[----:B------:R-:W-:-:S03]  /*d920*/  ISETP.GE.AND P0, PT, R15, RZ, PT ;  /* 0x000000ff0f00720c */ /* 0x000fc60003f06270 */
[----:B------:R-:W3:Y:S01]  /*d930*/  LDL.LU R16, [R1+0x84] ;  /* 0x0000840001107983 */ /* 0x000ee20000300800 */
[----:B------:R-:W-:-:S03]  /*d940*/  IMAD R11, R12, 0x8, R9 ;  /* 0x000000080c0b7824 */ /* 0x000fc600078e0209 */
[----:B------:R-:W4:Y:S04]  /*d950*/  LDL.LU R15, [R1+0x50] ;  /* 0x00005000010f7983 */ /* 0x000f280000300800 */
[----:B0-----:R-:W5:Y:S01]  /*d960*/  LDL.LU R10, [R1+0x38] ;  /* 0x00003800010a7983 */ /* 0x001f620000300800 */
[----:B------:R-:W-:-:S03]  /*d970*/  @!P4 IMAD.MOV R23, RZ, RZ, -R23 ;  /* 0x000000ffff17c224 */ /* 0x000fc600078e0a17 */
[----:B------:R0:W-:Y:S01]  /*d980*/  STL [R1+0xaa4], R11 ;  /* 0x000aa40b01007387 */ /* 0x0001e20000100800 */
[----:B------:R-:W-:-:S03]  /*d990*/  @!P3 IMAD.MOV R8, RZ, RZ, -R8 ;  /* 0x000000ffff08b224 */ /* 0x000fc600078e0a08 */
[----:B------:R-:W2:Y:S01]  /*d9a0*/  LDL.LU R9, [R1+0x24] ;  /* 0x0000240001097983 */ /* 0x000ea20000300800 */
[----:B0-----:R-:W-:-:S03]  /*d9b0*/  IMAD R11, R12, 0x8, R11 ;  /* 0x000000080c0b7824 */ /* 0x001fc600078e020b */
[----:B------:R-:W-:Y:S04]  /*d9c0*/  STL [R1+0xc54], R23 ;  /* 0x000c541701007387 */ /* 0x000fe80000100800 */
[----:B------:R0:W-:Y:S01]  /*d9d0*/  STL [R1+0xc60], R8 ;  /* 0x000c600801007387 */ /* 0x0001e20000100800 */
[----:B------:R-:W-:-:S03]  /*d9e0*/  ISETP.GE.AND P3, PT, R19, RZ, PT ;  /* 0x000000ff1300720c */ /* 0x000fc60003f66270 */
[----:B------:R1:W-:Y:S01]  /*d9f0*/  STL [R1+0xaa8], R11 ;  /* 0x000aa80b01007387 */ /* 0x0003e20000100800 */
[----:B0-----:R-:W-:-:S03]  /*da00*/  IMAD R8, R12, 0x10, R11 ;  /* 0x000000100c087824 */ /* 0x001fc600078e020b */
[----:B-1----:R-:W2:Y:S04]  /*da10*/  LDL.LU R11, [R1+0x8] ;  /* 0x00000800010b7983 */ /* 0x002ea80000300800 */
[----:B------:R-:W2:Y:S01]  /*da20*/  LDL.LU R19, [R1+0x4] ;  /* 0x0000040001137983 */ /* 0x000ea20000300800 */
[----:B------:R-:W-:-:S13]  /*da30*/  ISETP.GT.U32.AND P6, PT, R5, R0, PT ;  /* 0x000000000500720c */ /* 0x000fda0003fc4070 */
[----:B------:R-:W-:Y:S01]  /*da40*/  @!P6 IMAD.IADD R0, R0, 0x1, -R5 ;  /* 0x000000010000e824 */ /* 0x000fe200078e0a05 */
[----:B------:R-:W-:-:S13]  /*da50*/  ISETP.GT.U32.AND P6, PT, R5, R25, PT ;  /* 0x000000190500720c */ /* 0x000fda0003fc4070 */
[----:B------:R-:W-:-:S05]  /*da60*/  @!P6 IMAD.IADD R25, R25, 0x1, -R5 ;  /* 0x000000011919e824 */ /* 0x000fca00078e0a05 */
[----:B------:R-:W-:Y:S02]  /*da70*/  ISETP.GT.U32.AND P6, PT, R5, R25, PT ;  /* 0x000000190500720c */ /* 0x000fe40003fc4070 */
[----:B------:R-:W-:Y:S01]  /*da80*/  LOP3.LUT R13, R17, 0x7f, RZ, 0xc0, !PT ;  /* 0x0000007f110d7812 */ /* 0x000fe200078ec0ff */
[----:B------:R-:W-:Y:S10]  /*da90*/  STL [R1+0xaac], R8 ;  /* 0x000aac0801007387 */ /* 0x000ff40000100800 */
[----:B------:R-:W-:-:S02]  /*daa0*/  @!P6 IMAD.IADD R25, R25, 0x1, -R5 ;  /* 0x000000011919e824 */ /* 0x000fc400078e0a05 */
[----:B------:R-:W-:Y:S02]  /*dab0*/  IMAD.MOV.U32 R5, RZ, RZ, R3 ;  /* 0x000000ffff057224 */ /* 0x000fe400078e0003 */
[----:B------:R-:W-:Y:S02]  /*dac0*/  IMAD R3, R13, c[0x0][0x18c], RZ ;  /* 0x000063000d037a24 */ /* 0x000fe400078e02ff */
[----:B------:R-:W-:-:S03]  /*dad0*/  @!P5 IMAD.MOV R5, RZ, RZ, -R5 ;  /* 0x000000ffff05d224 */ /* 0x000fc600078e0a05 */
[----:B------:R-:W-:Y:S02]  /*dae0*/  LEA R3, P6, R3, c[0x0][0x168], 0x1 ;  /* 0x00005a0003037a11 */ /* 0x000fe400078c08ff */
[----:B------:R-:W-:Y:S04]  /*daf0*/  STL [R1+0xc64], R5 ;  /* 0x000c640501007387 */ /* 0x000fe80000100800 */
[----:B------:R0:W-:Y:S01]  /*db00*/  STL [R1+0xb74], R3 ;  /* 0x000b740301007387 */ /* 0x0001e20000100800 */
[----:B------:R-:W-:Y:S01]  /*db10*/  ISETP.NE.AND P4, PT, RZ, c[0x0][0x17c], PT ;  /* 0x00005f00ff007a0c */ /* 0x000fe20003f85270 */
[----:B0-----:R-:W-:Y:S01]  /*db20*/  IMAD R3, R12, 0x8, R8 ;  /* 0x000000080c037824 */ /* 0x001fe200078e0208 */
[----:B------:R-:W-:-:S04]  /*db30*/  LOP3.LUT R24, RZ, c[0x0][0x17c], RZ, 0x33, !PT ;  /* 0x00005f00ff187a12 */ /* 0x000fc800078e33ff */
[----:B------:R0:W-:Y:S02]  /*db40*/  STL [R1+0xab0], R3 ;  /* 0x000ab00301007387 */ /* 0x0001e40000100800 */
[----:B0-----:R-:W-:-:S04]  /*db50*/  IMAD.MOV.U32 R3, RZ, RZ, R4 ;  /* 0x000000ffff037224 */ /* 0x001fc800078e0004 */
[----:B------:R-:W-:-:S05]  /*db60*/  @!P3 IMAD.MOV R3, RZ, RZ, -R3 ;  /* 0x000000ffff03b224 */ /* 0x000fca00078e0a03 */
[----:B------:R4:W-:Y:S04]  /*db70*/  STL [R1+0xa9c], R3 ;  /* 0x000a9c0301007387 */ /* 0x0009e80000100800 */
[----:B------:R-:W2:Y:S01]  /*db80*/  LDL.LU R18, [R1+0x360] ;  /* 0x0003600001127983 */ /* 0x000ea20000300800 */
[C---:B---3--:R-:W-:Y:S02]  /*db90*/  SEL R4, R24.reuse, R16, !P4 ;  /* 0x0000001018047207 */ /* 0x048fe40006000000 */
[----:B----4-:R-:W-:-:S03]  /*dba0*/  SEL R3, R24, R15, !P4 ;  /* 0x0000000f18037207 */ /* 0x010fc60006000000 */
[----:B------:R5:W-:Y:S04]  /*dbb0*/  STL [R1+0x404], R4 ;  /* 0x0004040401007387 */ /* 0x000be80000100800 */
[----:B------:R2:W-:Y:S04]  /*dbc0*/  STL [R1+0x400], R3 ;  /* 0x0004000301007387 */ /* 0x0005e80000100800 */
[----:B------:R-:W3:Y:S01]  /*dbd0*/  LDL.LU R17, [R1+0x364] ;  /* 0x0003640001117983 */ /* 0x000ee20000300800 */
[C---:B-----5:R-:W-:Y:S02]  /*dbe0*/  SEL R4, R24.reuse, R10, !P4 ;  /* 0x0000000a18047207 */ /* 0x060fe40006000000 */
[----:B--2---:R-:W-:-:S03]  /*dbf0*/  SEL R3, R24, R9, !P4 ;  /* 0x0000000918037207 */ /* 0x004fc60006000000 */
[----:B------:R0:W-:Y:S04]  /*dc00*/  STL [R1+0x3fc], R4 ;  /* 0x0003fc0401007387 */ /* 0x0001e80000100800 */
[----:B------:R-:W2:Y:S04]  /*dc10*/  LDL.LU R5, [R1+0x374] ;  /* 0x0003740001057983 */ /* 0x000ea80000300800 */
[----:B------:R-:W4:Y:S04]  /*dc20*/  LDL.LU R8, [R1+0x378] ;  /* 0x0003780001087983 */ /* 0x000f280000300800 */
[----:B------:R1:W-:Y:S04]  /*dc30*/  STL [R1+0x3f8], R3 ;  /* 0x0003f80301007387 */ /* 0x0003e80000100800 */
[----:B------:R-:W5:Y:S04]  /*dc40*/  LDL.LU R10, [R1+0x398] ;  /* 0x00039800010a7983 */ /* 0x000f680000300800 */
[----:B------:R-:W5:Y:S01]  /*dc50*/  LDL.LU R9, [R1+0x3a4] ;  /* 0x0003a40001097983 */ /* 0x000f620000300800 */
[----:B------:R-:W-:-:S03]  /*dc60*/  SEL R11, R24, R11, !P4 ;  /* 0x0000000b180b7207 */ /* 0x000fc60006000000 */
[----:B0-----:R-:W5:Y:S04]  /*dc70*/  LDL.LU R4, [R1+0x3bc] ;  /* 0x0003bc0001047983 */ /* 0x001f680000300800 */
[----:B-1----:R-:W5:Y:S01]  /*dc80*/  LDL.LU R3, [R1+0x3b8] ;  /* 0x0003b80001037983 */ /* 0x002f620000300800 */
[----:B------:R-:W-:-:S03]  /*dc90*/  SEL R12, R24, R19, !P4 ;  /* 0x00000013180c7207 */ /* 0x000fc60006000000 */
[----:B------:R-:W5:Y:S04]  /*dca0*/  LDL.LU R23, [R1+0x3b0] ;  /* 0x0003b00001177983 */ /* 0x000f680000300800 */
[----:B------:R-:W5:Y:S04]  /*dcb0*/  LDL.LU R28, [R1+0x3b4] ;  /* 0x0003b400011c7983 */ /* 0x000f680000300800 */
[----:B------:R-:W5:Y:S04]  /*dcc0*/  LDL.LU R16, [R1+0x3ac] ;  /* 0x0003ac0001107983 */ /* 0x000f680000300800 */
[----:B------:R-:W5:Y:S04]  /*dcd0*/  LDL.LU R15, [R1+0x3a0] ;  /* 0x0003a000010f7983 */ /* 0x000f680000300800 */
[----:B------:R-:W5:Y:S04]  /*dce0*/  LDL.LU R19, [R1+0x39c] ;  /* 0x00039c0001137983 */ /* 0x000f680000300800 */
[----:B------:R0:W-:Y:S04]  /*dcf0*/  STL [R1+0x3f4], R11 ;  /* 0x0003f40b01007387 */ /* 0x0001e80000100800 */
[----:B------:R-:W-:Y:S01]  /*dd00*/  STL [R1+0x3f0], R12 ;  /* 0x0003f00c01007387 */ /* 0x000fe20000100800 */
[----:B0-----:R-:W-:-:S03]  /*dd10*/  SEL R11, R24, R6, !P4 ;  /* 0x00000006180b7207 */ /* 0x001fc60006000000 */
[----:B------:R-:W5:Y:S04]  /*dd20*/  LDL.LU R6, [R1+0x3c0] ;  /* 0x0003c00001067983 */ /* 0x000f680000300800 */
[----:B------:R-:W5:Y:S04]  /*dd30*/  LDL.LU R26, [R1+0x37c] ;  /* 0x00037c00011a7983 */ /* 0x000f680000300800 */
[----:B------:R0:W-:Y:S04]  /*dd40*/  STL [R1+0x3ec], R11 ;  /* 0x0003ec0b01007387 */ /* 0x0001e80000100800 */
[----:B------:R-:W5:Y:S04]  /*dd50*/  LDL.LU R27, [R1+0x380] ;  /* 0x00038000011b7983 */ /* 0x000f680000300800 */
[----:B------:R-:W5:Y:S04]  /*dd60*/  LDL.LU R29, [R1+0x38c] ;  /* 0x00038c00011d7983 */ /* 0x000f680000300800 */
[----:B------:R-:W5:Y:S01]  /*dd70*/  LDL.LU R22, [R1+0x390] ;  /* 0x0003900001167983 */ /* 0x000f620000300800 */
[----:B0-----:R-:W-:-:S03]  /*dd80*/  SEL R11, R24, R7, !P4 ;  /* 0x00000007180b7207 */ /* 0x001fc60006000000 */
[----:B------:R-:W5:Y:S04]  /*dd90*/  LDL.LU R21, [R1+0x394] ;  /* 0x0003940001157983 */ /* 0x000f680000300800 */
[----:B------:R-:W5:Y:S04]  /*dda0*/  LDL.LU R20, [R1+0x384] ;  /* 0x0003840001147983 */ /* 0x000f680000300800 */
[----:B------:R-:W5:Y:S04]  /*ddb0*/  LDL.LU R13, [R1+0x388] ;  /* 0x00038800010d7983 */ /* 0x000f680000300800 */
[----:B------:R-:W5:Y:S04]  /*ddc0*/  LDL.LU R7, [R1+0x3a8] ;  /* 0x0003a80001077983 */ /* 0x000f680000300800 */
[----:B------:R-:W5:Y:S04]  /*ddd0*/  LDL.LU R14, [R1+0x370] ;  /* 0x00037000010e7983 */ /* 0x000f680000300800 */
[----:B------:R0:W-:Y:S04]  /*dde0*/  STL [R1+0x3e8], R11 ;  /* 0x0003e80b01007387 */ /* 0x0001e80000100800 */
[----:B------:R-:W5:Y:S04]  /*ddf0*/  LDL.LU R12, [R1+0x36c] ;  /* 0x00036c00010c7983 */ /* 0x000f680000300800 */
[----:B0-----:R-:W5:Y:S01]  /*de00*/  LDL.LU R11, [R1+0x368] ;  /* 0x00036800010b7983 */ /* 0x001f620000300800 */
[----:B------:R-:W-:-:S05]  /*de10*/  SEL R18, R24, R18, !P4 ;  /* 0x0000001218127207 */ /* 0x000fca0006000000 */
[----:B------:R0:W-:Y:S04]  /*de20*/  STL [R1+0x3e4], R18 ;  /* 0x0003e41201007387 */ /* 0x0001e80000100800 */
[----:B0-----:R-:W5:Y:S01]  /*de30*/  LDL.LU R18, [R1+0x35c] ;  /* 0x00035c0001127983 */ /* 0x001f620000300800 */
[----:B---3--:R-:W-:-:S05]  /*de40*/  SEL R17, R24, R17, !P4 ;  /* 0x0000001118117207 */ /* 0x008fca0006000000 */
[----:B------:R0:W-:Y:S01]  /*de50*/  STL [R1+0x3e0], R17 ;  /* 0x0003e01101007387 */ /* 0x0001e20000100800 */
[C---:B--2---:R-:W-:Y:S02]  /*de60*/  SEL R5, R24.reuse, R5, !P4 ;  /* 0x0000000518057207 */ /* 0x044fe40006000000 */
[C---:B----4-:R-:W-:Y:S01]  /*de70*/  SEL R8, R24.reuse, R8, !P4 ;  /* 0x0000000818087207 */ /* 0x050fe20006000000 */
[----:B0-----:R-:W2:Y:S04]  /*de80*/  LDL.LU R17, [R1+0x358] ;  /* 0x0003580001117983 */ /* 0x001ea80000300800 */
[----:B------:R0:W-:Y:S01]  /*de90*/  STL [R1+0x3dc], R5 ;  /* 0x0003dc0501007387 */ /* 0x0001e20000100800 */
[C---:B-----5:R-:W-:Y:S02]  /*dea0*/  SEL R10, R24.reuse, R10, !P4 ;  /* 0x0000000a180a7207 */ /* 0x060fe40006000000 */
[C---:B------:R-:W-:Y:S01]  /*deb0*/  SEL R9, R24.reuse, R9, !P4 ;  /* 0x0000000918097207 */ /* 0x040fe20006000000 */
[----:B0-----:R-:W3:Y:S04]  /*dec0*/  LDL.LU R5, [R1+0xc64] ;  /* 0x000c640001057983 */ /* 0x001ee80000300800 */
[----:B------:R0:W-:Y:S04]  /*ded0*/  STL [R1+0x3d8], R8 ;  /* 0x0003d80801007387 */ /* 0x0001e80000100800 */
[----:B0-----:R-:W4:Y:S04]  /*dee0*/  LDL.LU R8, [R1+0xc60] ;  /* 0x000c600001087983 */ /* 0x001f280000300800 */
[----:B------:R0:W-:Y:S04]  /*def0*/  STL [R1+0x3d4], R10 ;  /* 0x0003d40a01007387 */ /* 0x0001e80000100800 */
[----:B0-----:R-:W5:Y:S04]  /*df00*/  LDL.LU R10, [R1+0xc5c] ;  /* 0x000c5c00010a7983 */ /* 0x001f680000300800 */
[----:B------:R0:W-:Y:S04]  /*df10*/  STL [R1+0x3d0], R9 ;  /* 0x0003d00901007387 */ /* 0x0001e80000100800 */
[----:B0-----:R-:W3:Y:S01]  /*df20*/  LDL.LU R9, [R1+0xc58] ;  /* 0x000c580001097983 */ /* 0x001ee20000300800 */
[----:B------:R-:W-:-:S05]  /*df30*/  SEL R7, R24, R7, !P4 ;  /* 0x0000000718077207 */ /* 0x000fca0006000000 */
[----:B------:R0:W-:Y:S02]  /*df40*/  STL [R1+0x3cc], R7 ;  /* 0x0003cc0701007387 */ /* 0x0001e40000100800 */
[C---:B0-----:R-:W-:Y:S02]  /*df50*/  SEL R7, R24.reuse, R6, !P4 ;  /* 0x0000000618077207 */ /* 0x041fe40006000000 */
[C---:B------:R-:W-:Y:S02]  /*df60*/  SEL R6, R24.reuse, R4, !P4 ;  /* 0x0000000418067207 */ /* 0x040fe40006000000 */
[C---:B------:R-:W-:Y:S01]  /*df70*/  SEL R4, R24.reuse, R3, !P4 ;  /* 0x0000000318047207 */ /* 0x040fe20006000000 */
[----:B------:R-:W-:Y:S01]  /*df80*/  STL [R1+0x3c8], R7 ;  /* 0x0003c80701007387 */ /* 0x000fe20000100800 */
[----:B------:R-:W-:-:S03]  /*df90*/  SEL R3, R24, R23, !P4 ;  /* 0x0000001718037207 */ /* 0x000fc60006000000 */
[----:B------:R0:W-:Y:S04]  /*dfa0*/  STL [R1+0x3c4], R6 ;  /* 0x0003c40601007387 */ /* 0x0001e80000100800 */
[----:B------:R1:W-:Y:S01]  /*dfb0*/  STL [R1+0x3c0], R4 ;  /* 0x0003c00401007387 */ /* 0x0003e20000100800 */
[----:B0-----:R-:W-:-:S03]  /*dfc0*/  SEL R6, R24, R28, !P4 ;  /* 0x0000001c18067207 */ /* 0x001fc60006000000 */
[----:B------:R0:W-:Y:S01]  /*dfd0*/  STL [R1+0x3bc], R3 ;  /* 0x0003bc0301007387 */ /* 0x0001e20000100800 */
[----:B-1----:R-:W-:-:S03]  /*dfe0*/  SEL R4, R24, R16, !P4 ;  /* 0x0000001018047207 */ /* 0x002fc60006000000 */
[----:B------:R-:W-:Y:S04]  /*dff0*/  STL [R1+0x3b8], R6 ;  /* 0x0003b80601007387 */ /* 0x000fe80000100800 */
[----:B------:R-:W3:Y:S01]  /*e000*/  LDL.LU R16, [R1+0x354] ;  /* 0x0003540001107983 */ /* 0x000ee20000300800 */
[----:B0-----:R-:W-:-:S03]  /*e010*/  SEL R3, R24, R15, !P4 ;  /* 0x0000000f18037207 */ /* 0x001fc60006000000 */
[----:B------:R0:W-:Y:S04]  /*e020*/  STL [R1+0x3b4], R4 ;  /* 0x0003b40401007387 */ /* 0x0001e80000100800 */
[----:B------:R-:W4:Y:S04]  /*e030*/  LDL.LU R15, [R1+0x350] ;  /* 0x00035000010f7983 */ /* 0x000f280000300800 */
[----:B------:R1:W-:Y:S01]  /*e040*/  STL [R1+0x3b0], R3 ;  /* 0x0003b00301007387 */ /* 0x0003e20000100800 */
[----:B0-----:R-:W-:-:S03]  /*e050*/  SEL R4, R24, R19, !P4 ;  /* 0x0000001318047207 */ /* 0x001fc60006000000 */
[----:B------:R-:W5:Y:S01]  /*e060*/  LDL.LU R19, [R1+0x2fc] ;  /* 0x0002fc0001137983 */ /* 0x000f620000300800 */
[----:B------:R-:W-:-:S03]  /*e070*/  SEL R6, R24, R27, !P4 ;  /* 0x0000001b18067207 */ /* 0x000fc60006000000 */
[----:B------:R0:W-:Y:S01]  /*e080*/  STL [R1+0x3ac], R4 ;  /* 0x0003ac0401007387 */ /* 0x0001e20000100800 */
[----:B-1----:R-:W-:-:S05]  /*e090*/  SEL R3, R24, R26, !P4 ;  /* 0x0000001a18037207 */ /* 0x002fca0006000000 */
[----:B------:R1:W-:Y:S01]  /*e0a0*/  STL [R1+0x3a8], R3 ;  /* 0x0003a80301007387 */ /* 0x0003e20000100800 */
[----:B0-----:R-:W-:-:S03]  /*e0b0*/  SEL R4, R24, R29, !P4 ;  /* 0x0000001d18047207 */ /* 0x001fc60006000000 */
[----:B------:R0:W-:Y:S04]  /*e0c0*/  STL [R1+0x3a4], R6 ;  /* 0x0003a40601007387 */ /* 0x0001e80000100800 */
[----:B------:R0:W-:Y:S01]  /*e0d0*/  STL [R1+0x3a0], R4 ;  /* 0x0003a00401007387 */ /* 0x0001e20000100800 */
[C---:B-1----:R-:W-:Y:S02]  /*e0e0*/  SEL R3, R24.reuse, R22, !P4 ;  /* 0x0000001618037207 */ /* 0x042fe40006000000 */
[----:B0-----:R-:W-:-:S03]  /*e0f0*/  SEL R6, R24, R21, !P4 ;  /* 0x0000001518067207 */ /* 0x001fc60006000000 */
[----:B------:R0:W-:Y:S01]  /*e100*/  STL [R1+0x39c], R3 ;  /* 0x00039c0301007387 */ /* 0x0001e20000100800 */
[----:B------:R-:W-:-:S03]  /*e110*/  SEL R4, R24, R20, !P4 ;  /* 0x0000001418047207 */ /* 0x000fc60006000000 */
[----:B------:R1:W-:Y:S01]  /*e120*/  STL [R1+0x398], R6 ;  /* 0x0003980601007387 */ /* 0x0003e20000100800 */
[----:B0-----:R-:W-:-:S03]  /*e130*/  SEL R3, R24, R13, !P4 ;  /* 0x0000000d18037207 */ /* 0x001fc60006000000 */
[----:B------:R-:W5:Y:S01]  /*e140*/  LDL.LU R13, [R1+0x310] ;  /* 0x00031000010d7983 */ /* 0x000f620000300800 */
[----:B-1----:R-:W-:-:S03]  /*e150*/  SEL R6, R24, R14, !P4 ;  /* 0x0000000e18067207 */ /* 0x002fc60006000000 */
[----:B------:R0:W-:Y:S04]  /*e160*/  STL [R1+0x394], R4 ;  /* 0x0003940401007387 */ /* 0x0001e80000100800 */
[----:B------:R1:W-:Y:S01]  /*e170*/  STL [R1+0x390], R3 ;  /* 0x0003900301007387 */ /* 0x0003e20000100800 */
[----:B0-----:R-:W-:-:S03]  /*e180*/  SEL R4, R24, R12, !P4 ;  /* 0x0000000c18047207 */ /* 0x001fc60006000000 */
[----:B------:R-:W-:Y:S01]  /*e190*/  STL [R1+0x38c], R6 ;  /* 0x00038c0601007387 */ /* 0x000fe20000100800 */
[----:B-1----:R-:W-:-:S03]  /*e1a0*/  SEL R3, R24, R11, !P4 ;  /* 0x0000000b18037207 */ /* 0x002fc60006000000 */
[----:B------:R-:W5:Y:S04]  /*e1b0*/  LDL.LU R12, [R1+0x34c] ;  /* 0x00034c00010c7983 */ /* 0x000f680000300800 */
[----:B------:R0:W-:Y:S04]  /*e1c0*/  STL [R1+0x388], R4 ;  /* 0x0003880401007387 */ /* 0x0001e80000100800 */
[----:B------:R2:W-:Y:S04]  /*e1d0*/  STL [R1+0x384], R3 ;  /* 0x0003840301007387 */ /* 0x0005e80000100800 */
[----:B------:R-:W5:Y:S01]  /*e1e0*/  LDL.LU R11, [R1+0x348] ;  /* 0x00034800010b7983 */ /* 0x000f620000300800 */
[----:B0-----:R-:W-:-:S05]  /*e1f0*/  SEL R4, R24, R18, !P4 ;  /* 0x0000001218047207 */ /* 0x001fca0006000000 */
[----:B------:R0:W-:Y:S04]  /*e200*/  STL [R1+0x380], R4 ;  /* 0x0003800401007387 */ /* 0x0001e80000100800 */
[----:B------:R-:W5:Y:S04]  /*e210*/  LDL.LU R7, [R1+0x338] ;  /* 0x0003380001077983 */ /* 0x000f680000300800 */
[----:B------:R-:W5:Y:S01]  /*e220*/  LDL.LU R6, [R1+0x33c] ;  /* 0x00033c0001067983 */ /* 0x000f620000300800 */
[----:B--2---:R-:W-:-:S05]  /*e230*/  SEL R3, R24, R17, !P4 ;  /* 0x0000001118037207 */ /* 0x004fca0006000000 */
[----:B------:R1:W-:Y:S04]  /*e240*/  STL [R1+0x37c], R3 ;  /* 0x00037c0301007387 */ /* 0x0003e80000100800 */
[----:B0-----:R-:W2:Y:S04]  /*e250*/  LDL.LU R4, [R1+0x340] ;  /* 0x0003400001047983 */ /* 0x001ea80000300800 */
[----:B-1----:R-:W2:Y:S04]  /*e260*/  LDL.LU R3, [R1+0x334] ;  /* 0x0003340001037983 */ /* 0x002ea80000300800 */
[----:B------:R-:W2:Y:S04]  /*e270*/  LDL.LU R23, [R1+0x324] ;  /* 0x0003240001177983 */ /* 0x000ea80000300800 */
[----:B------:R-:W2:Y:S04]  /*e280*/  LDL.LU R28, [R1+0x328] ;  /* 0x00032800011c7983 */ /* 0x000ea80000300800 */
[----:B------:R-:W2:Y:S04]  /*e290*/  LDL.LU R26, [R1+0x32c] ;  /* 0x00032c00011a7983 */ /* 0x000ea80000300800 */
[----:B------:R-:W2:Y:S04]  /*e2a0*/  LDL.LU R27, [R1+0x320] ;  /* 0x00032000011b7983 */ /* 0x000ea80000300800 */
[----:B------:R-:W2:Y:S04]  /*e2b0*/  LDL.LU R29, [R1+0x31c] ;  /* 0x00031c00011d7983 */ /* 0x000ea80000300800 */
[----:B------:R-:W2:Y:S04]  /*e2c0*/  LDL.LU R22, [R1+0x318] ;  /* 0x0003180001167983 */ /* 0x000ea80000300800 */
[----:B------:R-:W2:Y:S04]  /*e2d0*/  LDL.LU R20, [R1+0x314] ;  /* 0x0003140001147983 */ /* 0x000ea80000300800 */
[----:B------:R-:W2:Y:S04]  /*e2e0*/  LDL.LU R18, [R1+0x30c] ;  /* 0x00030c0001127983 */ /* 0x000ea80000300800 */
[----:B------:R-:W2:Y:S01]  /*e2f0*/  LDL.LU R17, [R1+0x308] ;  /* 0x0003080001117983 */ /* 0x000ea20000300800 */
[----:B---3--:R-:W-:-:S02]  /*e300*/  SEL R16, R24, R16, !P4 ;  /* 0x0000001018107207 */ /* 0x008fc40006000000 */
[----:B----4-:R-:W-:-:S03]  /*e310*/  SEL R14, R24, R15, !P4 ;  /* 0x0000000f180e7207 */ /* 0x010fc60006000000 */
[----:B------:R0:W-:Y:S04]  /*e320*/  STL [R1+0x378], R16 ;  /* 0x0003781001007387 */ /* 0x0001e80000100800 */
[----:B------:R1:W-:Y:S01]  /*e330*/  STL [R1+0x374], R14 ;  /* 0x0003740e01007387 */ /* 0x0003e20000100800 */
[----:B-----5:R-:W-:-:S03]  /*e340*/  SEL R15, R24, R19, !P4 ;  /* 0x00000013180f7207 */ /* 0x020fc60006000000 */
[----:B0-----:R-:W3:Y:S01]  /*e350*/  LDL.LU R16, [R1+0x300] ;  /* 0x0003000001107983 */ /* 0x001ee20000300800 */
[----:B-1----:R-:W-:-:S03]  /*e360*/  SEL R14, R24, R9, !P4 ;  /* 0x00000009180e7207 */ /* 0x002fc60006000000 */
[----:B------:R0:W-:Y:S04]  /*e370*/  STL [R1+0x370], R15 ;  /* 0x0003700f01007387 */ /* 0x0001e80000100800 */
[----:B------:R-:W4:Y:S04]  /*e380*/  LDL.LU R9, [R1+0x330] ;  /* 0x0003300001097983 */ /* 0x000f280000300800 */
[----:B0-----:R-:W5:Y:S04]  /*e390*/  LDL.LU R15, [R1+0x304] ;  /* 0x00030400010f7983 */ /* 0x001f680000300800 */
[----:B------:R0:W-:Y:S02]  /*e3a0*/  STL [R1+0x36c], R14 ;  /* 0x00036c0e01007387 */ /* 0x0001e40000100800 */
[----:B0-----:R-:W-:-:S02]  /*e3b0*/  SEL R14, R24, R10, !P4 ;  /* 0x0000000a180e7207 */ /* 0x001fc40006000000 */
[----:B------:R-:W2:Y:S04]  /*e3c0*/  LDL.LU R10, [R1+0x344] ;  /* 0x00034400010a7983 */ /* 0x000ea80000300800 */
[----:B------:R-:W3:Y:S01]  /*e3d0*/  LDL.LU R19, [R1+0x2c4] ;  /* 0x0002c40001137983 */ /* 0x000ee20000300800 */
[----:B------:R-:W-:-:S03]  /*e3e0*/  SEL R13, R24, R13, !P4 ;  /* 0x0000000d180d7207 */ /* 0x000fc60006000000 */
[----:B------:R0:W-:Y:S04]  /*e3f0*/  STL [R1+0x368], R14 ;  /* 0x0003680e01007387 */ /* 0x0001e80000100800 */
[----:B------:R-:W3:Y:S04]  /*e400*/  LDL.LU R21, [R1+0x2d4] ;  /* 0x0002d40001157983 */ /* 0x000ee80000300800 */
[----:B0-----:R-:W3:Y:S01]  /*e410*/  LDL.LU R14, [R1+0x2f8] ;  /* 0x0002f800010e7983 */ /* 0x001ee20000300800 */
[----:B------:R-:W-:-:S03]  /*e420*/  SEL R12, R24, R12, !P4 ;  /* 0x0000000c180c7207 */ /* 0x000fc60006000000 */
[----:B------:R0:W-:Y:S04]  /*e430*/  STL [R1+0x364], R13 ;  /* 0x0003640d01007387 */ /* 0x0001e80000100800 */
[----:B0-----:R-:W3:Y:S01]  /*e440*/  LDL.LU R13, [R1+0x2dc] ;  /* 0x0002dc00010d7983 */ /* 0x001ee20000300800 */
[----:B------:R-:W-:-:S03]  /*e450*/  SEL R11, R24, R11, !P4 ;  /* 0x0000000b180b7207 */ /* 0x000fc60006000000 */
[----:B------:R0:W-:Y:S04]  /*e460*/  STL [R1+0x360], R12 ;  /* 0x0003600c01007387 */ /* 0x0001e80000100800 */
[----:B0-----:R-:W3:Y:S04]  /*e470*/  LDL.LU R12, [R1+0x2e0] ;  /* 0x0002e000010c7983 */ /* 0x001ee80000300800 */
[----:B------:R0:W-:Y:S04]  /*e480*/  STL [R1+0x35c], R11 ;  /* 0x00035c0b01007387 */ /* 0x0001e80000100800 */
[----:B0-----:R-:W3:Y:S01]  /*e490*/  LDL.LU R11, [R1+0x2e4] ;  /* 0x0002e400010b7983 */ /* 0x001ee20000300800 */
[----:B----4-:R-:W-:-:S02]  /*e4a0*/  SEL R9, R24, R9, !P4 ;  /* 0x0000000918097207 */ /* 0x010fc40006000000 */
[----:B--2---:R-:W-:-:S05]  /*e4b0*/  SEL R10, R24, R10, !P4 ;  /* 0x0000000a180a7207 */ /* 0x004fca0006000000 */
[----:B------:R0:W-:Y:S04]  /*e4c0*/  STL [R1+0x358], R10 ;  /* 0x0003580a01007387 */ /* 0x0001e80000100800 */
[----:B------:R1:W-:Y:S01]  /*e4d0*/  STL [R1+0x354], R9 ;  /* 0x0003540901007387 */ /* 0x0003e20000100800 */
[C---:B0-----:R-:W-:Y:S02]  /*e4e0*/  SEL R10, R24.reuse, R7, !P4 ;  /* 0x00000007180a7207 */ /* 0x041fe40006000000 */
[C---:B------:R-:W-:Y:S02]  /*e4f0*/  SEL R7, R24.reuse, R4, !P4 ;  /* 0x0000000418077207 */ /* 0x040fe40006000000 */
[C---:B-1----:R-:W-:Y:S02]  /*e500*/  SEL R9, R24.reuse, R6, !P4 ;  /* 0x0000000618097207 */ /* 0x042fe40006000000 */
[C---:B------:R-:W-:Y:S01]  /*e510*/  SEL R6, R24.reuse, R3, !P4 ;  /* 0x0000000318067207 */ /* 0x040fe20006000000 */
[----:B------:R-:W-:Y:S01]  /*e520*/  STL [R1+0x350], R10 ;  /* 0x0003500a01007387 */ /* 0x000fe20000100800 */
[----:B------:R-:W-:-:S03]  /*e530*/  SEL R4, R24, R23, !P4 ;  /* 0x0000001718047207 */ /* 0x000fc60006000000 */
[----:B------:R-:W-:Y:S01]  /*e540*/  STL [R1+0x34c], R9 ;  /* 0x00034c0901007387 */ /* 0x000fe20000100800 */
[----:B------:R-:W-:-:S03]  /*e550*/  SEL R3, R24, R28, !P4 ;  /* 0x0000001c18037207 */ /* 0x000fc60006000000 */
[----:B------:R-:W-:Y:S04]  /*e560*/  STL [R1+0x348], R7 ;  /* 0x0003480701007387 */ /* 0x000fe80000100800 */
[----:B------:R0:W-:Y:S04]  /*e570*/  STL [R1+0x344], R6 ;  /* 0x0003440601007387 */ /* 0x0001e80000100800 */
[----:B------:R1:W-:Y:S01]  /*e580*/  STL [R1+0x340], R4 ;  /* 0x0003400401007387 */ /* 0x0003e20000100800 */
[----:B0-----:R-:W-:-:S03]  /*e590*/  SEL R6, R24, R26, !P4 ;  /* 0x0000001a18067207 */ /* 0x001fc60006000000 */
[----:B------:R0:W-:Y:S01]  /*e5a0*/  STL [R1+0x33c], R3 ;  /* 0x00033c0301007387 */ /* 0x0001e20000100800 */
[----:B-1----:R-:W-:-:S03]  /*e5b0*/  SEL R4, R24, R27, !P4 ;  /* 0x0000001b18047207 */ /* 0x002fc60006000000 */
[----:B------:R1:W-:Y:S01]  /*e5c0*/  STL [R1+0x338], R6 ;  /* 0x0003380601007387 */ /* 0x0003e20000100800 */
[----:B0-----:R-:W-:-:S03]  /*e5d0*/  SEL R3, R24, R29, !P4 ;  /* 0x0000001d18037207 */ /* 0x001fc60006000000 */
[----:B------:R0:W-:Y:S01]  /*e5e0*/  STL [R1+0x334], R4 ;  /* 0x0003340401007387 */ /* 0x0001e20000100800 */
[----:B-1----:R-:W-:-:S03]  /*e5f0*/  SEL R6, R24, R22, !P4 ;  /* 0x0000001618067207 */ /* 0x002fc60006000000 */
[----:B------:R1:W-:Y:S04]  /*e600*/  STL [R1+0x330], R3 ;  /* 0x0003300301007387 */ /* 0x0003e80000100800 */
[----:B------:R-:W-:Y:S01]  /*e610*/  STL [R1+0x32c], R6 ;  /* 0x00032c0601007387 */ /* 0x000fe20000100800 */
[----:B0-----:R-:W-:-:S03]  /*e620*/  SEL R4, R24, R20, !P4 ;  /* 0x0000001418047207 */ /* 0x001fc60006000000 */
[----:B------:R-:W2:Y:S01]  /*e630*/  LDL.LU R20, [R1+0x2e8] ;  /* 0x0002e80001147983 */ /* 0x000ea20000300800 */
[----:B-1----:R-:W-:-:S03]  /*e640*/  SEL R3, R24, R18, !P4 ;  /* 0x0000001218037207 */ /* 0x002fc60006000000 */
[----:B------:R0:W-:Y:S04]  /*e650*/  STL [R1+0x328], R4 ;  /* 0x0003280401007387 */ /* 0x0001e80000100800 */
[----:B------:R-:W4:Y:S04]  /*e660*/  LDL.LU R18, [R1+0x2f0] ;  /* 0x0002f00001127983 */ /* 0x000f280000300800 */
[----:B------:R3:W-:Y:S01]  /*e670*/  STL [R1+0x324], R3 ;  /* 0x0003240301007387 */ /* 0x0007e20000100800 */
[----:B0-----:R-:W-:-:S03]  /*e680*/  SEL R4, R24, R17, !P4 ;  /* 0x0000001118047207 */ /* 0x001fc60006000000 */
[----:B------:R-:W4:Y:S01]  /*e690*/  LDL.LU R17, [R1+0x2f4] ;  /* 0x0002f40001117983 */ /* 0x000f220000300800 */
[----:B---3--:R-:W-:-:S03]  /*e6a0*/  SEL R3, R24, R16, !P4 ;  /* 0x0000001018037207 */ /* 0x008fc60006000000 */
[----:B------:R5:W-:Y:S04]  /*e6b0*/  STL [R1+0x320], R4 ;  /* 0x0003200401007387 */ /* 0x000be80000100800 */
[----:B------:R-:W3:Y:S04]  /*e6c0*/  LDL.LU R16, [R1+0x2ec] ;  /* 0x0002ec0001107983 */ /* 0x000ee80000300800 */
[----:B------:R0:W-:Y:S01]  /*e6d0*/  STL [R1+0x31c], R3 ;  /* 0x00031c0301007387 */ /* 0x0001e20000100800 */
[----:B-----5:R-:W-:-:S03]  /*e6e0*/  SEL R4, R24, R15, !P4 ;  /* 0x0000000f18047207 */ /* 0x020fc60006000000 */
[----:B------:R-:W5:Y:S04]  /*e6f0*/  LDL.LU R15, [R1+0x408] ;  /* 0x00040800010f7983 */ /* 0x000f680000300800 */
[----:B------:R1:W-:Y:S01]  /*e700*/  STL [R1+0x318], R4 ;  /* 0x0003180401007387 */ /* 0x0003e20000100800 */
[----:B0-----:R-:W-:-:S03]  /*e710*/  SEL R3, R24, R19, !P4 ;  /* 0x0000001318037207 */ /* 0x001fc60006000000 */
[----:B------:R-:W5:Y:S01]  /*e720*/  LDL.LU R19, [R1+0x2d8] ;  /* 0x0002d80001137983 */ /* 0x000f620000300800 */
[----:B------:R-:W-:-:S03]  /*e730*/  SEL R6, R24, R21, !P4 ;  /* 0x0000001518067207 */ /* 0x000fc60006000000 */
[----:B------:R0:W-:Y:S01]  /*e740*/  STL [R1+0x314], R3 ;  /* 0x0003140301007387 */ /* 0x0001e20000100800 */
[----:B-1----:R-:W-:-:S03]  /*e750*/  SEL R4, R24, R14, !P4 ;  /* 0x0000000e18047207 */ /* 0x002fc60006000000 */
[----:B------:R-:W-:Y:S01]  /*e760*/  STL [R1+0x310], R6 ;  /* 0x0003100601007387 */ /* 0x000fe20000100800 */
[----:B0-----:R-:W-:-:S03]  /*e770*/  SEL R3, R24, R13, !P4 ;  /* 0x0000000d18037207 */ /* 0x001fc60006000000 */
[----:B------:R-:W5:Y:S04]  /*e780*/  LDL.LU R13, [R1+0x2d0] ;  /* 0x0002d000010d7983 */ /* 0x000f680000300800 */
[----:B------:R0:W-:Y:S04]  /*e790*/  STL [R1+0x30c], R4 ;  /* 0x00030c0401007387 */ /* 0x0001e80000100800 */
[----:B------:R1:W-:Y:S01]  /*e7a0*/  STL [R1+0x308], R3 ;  /* 0x0003080301007387 */ /* 0x0003e20000100800 */
[----:B0-----:R-:W-:-:S03]  /*e7b0*/  SEL R4, R24, R12, !P4 ;  /* 0x0000000c18047207 */ /* 0x001fc60006000000 */
[----:B------:R-:W5:Y:S01]  /*e7c0*/  LDL.LU R12, [R1+0x2cc] ;  /* 0x0002cc00010c7983 */ /* 0x000f620000300800 */
[----:B-1----:R-:W-:-:S03]  /*e7d0*/  SEL R3, R24, R11, !P4 ;  /* 0x0000000b18037207 */ /* 0x002fc60006000000 */
[----:B------:R0:W-:Y:S04]  /*e7e0*/  STL [R1+0x304], R4 ;  /* 0x0003040401007387 */ /* 0x0001e80000100800 */
[----:B------:R-:W5:Y:S04]  /*e7f0*/  LDL.LU R10, [R1+0x2c8] ;  /* 0x0002c800010a7983 */ /* 0x000f680000300800 */
[----:B------:R-:W5:Y:S04]  /*e800*/  LDL.LU R9, [R1+0x29c] ;  /* 0x00029c0001097983 */ /* 0x000f680000300800 */
[----:B------:R1:W-:Y:S04]  /*e810*/  STL [R1+0x300], R3 ;  /* 0x0003000301007387 */ /* 0x0003e80000100800 */
[----:B------:R-:W5:Y:S04]  /*e820*/  LDL.LU R7, [R1+0x2a0] ;  /* 0x0002a00001077983 */ /* 0x000f680000300800 */
[----:B------:R-:W5:Y:S04]  /*e830*/  LDL.LU R6, [R1+0x2c0] ;  /* 0x0002c00001067983 */ /* 0x000f680000300800 */
[----:B0-----:R-:W5:Y:S04]  /*e840*/  LDL.LU R4, [R1+0x2ac] ;  /* 0x0002ac0001047983 */ /* 0x001f680000300800 */
[----:B-1----:R-:W5:Y:S04]  /*e850*/  LDL.LU R3, [R1+0x2bc] ;  /* 0x0002bc0001037983 */ /* 0x002f680000300800 */
[----:B------:R-:W5:Y:S04]  /*e860*/  LDL.LU R23, [R1+0x2b0] ;  /* 0x0002b00001177983 */ /* 0x000f680000300800 */
[----:B------:R-:W5:Y:S04]  /*e870*/  LDL.LU R28, [R1+0x2b8] ;  /* 0x0002b800011c7983 */ /* 0x000f680000300800 */
[----:B------:R-:W5:Y:S04]  /*e880*/  LDL.LU R26, [R1+0x2b4] ;  /* 0x0002b400011a7983 */ /* 0x000f680000300800 */
[----:B------:R-:W5:Y:S04]  /*e890*/  LDL.LU R27, [R1+0x2a4] ;  /* 0x0002a400011b7983 */ /* 0x000f680000300800 */
[----:B------:R-:W5:Y:S04]  /*e8a0*/  LDL.LU R29, [R1+0x298] ;  /* 0x00029800011d7983 */ /* 0x000f680000300800 */
[----:B------:R-:W5:Y:S04]  /*e8b0*/  LDL.LU R22, [R1+0x294] ;  /* 0x0002940001167983 */ /* 0x000f680000300800 */
[----:B------:R-:W5:Y:S04]  /*e8c0*/  LDL.LU R14, [R1+0x290] ;  /* 0x00029000010e7983 */ /* 0x000f680000300800 */
[----:B------:R-:W5:Y:S01]  /*e8d0*/  LDL.LU R11, [R1+0x28c] ;  /* 0x00028c00010b7983 */ /* 0x000f620000300800 */
[----:B--2---:R-:W-:-:S02]  /*e8e0*/  SEL R20, R24, R20, !P4 ;  /* 0x0000001418147207 */ /* 0x004fc40006000000 */
[C---:B----4-:R-:W-:Y:S02]  /*e8f0*/  SEL R21, R24.reuse, R18, !P4 ;  /* 0x0000001218157207 */ /* 0x050fe40006000000 */
[----:B------:R-:W2:Y:S04]  /*e900*/  LDL.LU R18, [R1+0x288] ;  /* 0x0002880001127983 */ /* 0x000ea80000300800 */
[----:B------:R0:W-:Y:S04]  /*e910*/  STL [R1+0x2fc], R20 ;  /* 0x0002fc1401007387 */ /* 0x0001e80000100800 */
[----:B------:R3:W-:Y:S01]  /*e920*/  STL [R1+0x2f8], R21 ;  /* 0x0002f81501007387 */ /* 0x0007e20000100800 */
[----:B0-----:R-:W-:-:S03]  /*e930*/  SEL R20, R24, R17, !P4 ;  /* 0x0000001118147207 */ /* 0x001fc60006000000 */
[----:B------:R-:W4:Y:S01]  /*e940*/  LDL.LU R17, [R1+0x284] ;  /* 0x0002840001117983 */ /* 0x000f220000300800 */
[----:B---3--:R-:W-:-:S03]  /*e950*/  SEL R21, R24, R16, !P4 ;  /* 0x0000001018157207 */ /* 0x008fc60006000000 */
[----:B------:R5:W-:Y:S04]  /*e960*/  STL [R1+0x2f4], R20 ;  /* 0x0002f41401007387 */ /* 0x000be80000100800 */
[----:B------:R-:W3:Y:S01]  /*e970*/  LDL.LU R16, [R1+0x280] ;  /* 0x0002800001107983 */ /* 0x000ee20000300800 */
[----:B-----5:R-:W-:-:S03]  /*e980*/  SEL R20, R24, R15, !P4 ;  /* 0x0000000f18147207 */ /* 0x020fc60006000000 */
[----:B------:R0:W-:Y:S01]  /*e990*/  STL [R1+0x2f0], R21 ;  /* 0x0002f01501007387 */ /* 0x0001e20000100800 */
[----:B------:R-:W-:-:S03]  /*e9a0*/  SEL R19, R24, R19, !P4 ;  /* 0x0000001318137207 */ /* 0x000fc60006000000 */
[----:B------:R-:W5:Y:S04]  /*e9b0*/  LDL.LU R15, [R1+0x27c] ;  /* 0x00027c00010f7983 */ /* 0x000f680000300800 */
[----:B------:R1:W-:Y:S04]  /*e9c0*/  STL [R1+0x2ec], R20 ;  /* 0x0002ec1401007387 */ /* 0x0003e80000100800 */
[----:B0-----:R-:W5:Y:S04]  /*e9d0*/  LDL.LU R21, [R1+0x278] ;  /* 0x0002780001157983 */ /* 0x001f680000300800 */
[----:B-1----:R-:W5:Y:S04]  /*e9e0*/  LDL.LU R20, [R1+0x274] ;  /* 0x0002740001147983 */ /* 0x002f680000300800 */
[----:B------:R0:W-:Y:S04]  /*e9f0*/  STL [R1+0x2e8], R19 ;  /* 0x0002e81301007387 */ /* 0x0001e80000100800 */
[----:B0-----:R-:W5:Y:S01]  /*ea00*/  LDL.LU R19, [R1+0x270] ;  /* 0x0002700001137983 */ /* 0x001f620000300800 */
[----:B------:R-:W-:-:S02]  /*ea10*/  SEL R13, R24, R13, !P4 ;  /* 0x0000000d180d7207 */ /* 0x000fc40006000000 */
[----:B------:R-:W-:-:S03]  /*ea20*/  SEL R12, R24, R12, !P4 ;  /* 0x0000000c180c7207 */ /* 0x000fc60006000000 */
[----:B------:R0:W-:Y:S01]  /*ea30*/  STL [R1+0x2e4], R13 ;  /* 0x0002e40d01007387 */ /* 0x0001e20000100800 */
[----:B------:R-:W-:-:S03]  /*ea40*/  SEL R10, R24, R10, !P4 ;  /* 0x0000000a180a7207 */ /* 0x000fc60006000000 */
[----:B0-----:R-:W5:Y:S01]  /*ea50*/  LDL.LU R13, [R1+0x248] ;  /* 0x00024800010d7983 */ /* 0x001f620000300800 */
[----:B------:R-:W-:-:S03]  /*ea60*/  SEL R9, R24, R9, !P4 ;  /* 0x0000000918097207 */ /* 0x000fc60006000000 */
[----:B------:R0:W-:Y:S04]  /*ea70*/  STL [R1+0x2e0], R12 ;  /* 0x0002e00c01007387 */ /* 0x0001e80000100800 */
[----:B0-----:R-:W5:Y:S04]  /*ea80*/  LDL.LU R12, [R1+0x24c] ;  /* 0x00024c00010c7983 */ /* 0x001f680000300800 */
[----:B------:R0:W-:Y:S04]  /*ea90*/  STL [R1+0x2dc], R10 ;  /* 0x0002dc0a01007387 */ /* 0x0001e80000100800 */
[----:B------:R1:W-:Y:S01]  /*eaa0*/  STL [R1+0x2d8], R9 ;  /* 0x0002d80901007387 */ /* 0x0003e20000100800 */
[----:B0-----:R-:W-:-:S02]  /*eab0*/  SEL R10, R24, R7, !P4 ;  /* 0x00000007180a7207 */ /* 0x001fc40006000000 */
        /* <DEDUP_REMOVED lines=20> */
[----:B------:R-:W5:Y:S01]  /*ec00*/  LDL.LU R14, [R1+0x250] ;  /* 0x00025000010e7983 */ /* 0x000f620000300800 */
[----:B-1----:R-:W-:-:S03]  /*ec10*/  SEL R3, R24, R11, !P4 ;  /* 0x0000000b18037207 */ /* 0x002fc60006000000 */
[----:B------:R2:W-:Y:S04]  /*ec20*/  STL [R1+0x2ac], R4 ;  /* 0x0002ac0401007387 */ /* 0x0005e80000100800 */
[----:B------:R-:W5:Y:S04]  /*ec30*/  LDL.LU R11, [R1+0x25c] ;  /* 0x00025c00010b7983 */ /* 0x000f680000300800 */
[----:B------:R4:W-:Y:S01]  /*ec40*/  STL [R1+0x2a4], R3 ;  /* 0x0002a40301007387 */ /* 0x0009e20000100800 */
[----:B--2---:R-:W-:-:S03]  /*ec50*/  SEL R4, R24, R18, !P4 ;  /* 0x0000001218047207 */ /* 0x004fc60006000000 */
[----:B------:R-:W2:Y:S04]  /*ec60*/  LDL.LU R18, [R1+0x260] ;  /* 0x0002600001127983 */ /* 0x000ea80000300800 */
[----:B------:R3:W-:Y:S01]  /*ec70*/  STL [R1+0x2a0], R4 ;  /* 0x0002a00401007387 */ /* 0x0007e20000100800 */
[----:B----4-:R-:W-:-:S03]  /*ec80*/  SEL R3, R24, R17, !P4 ;  /* 0x0000001118037207 */ /* 0x010fc60006000000 */
[----:B------:R-:W4:Y:S04]  /*ec90*/  LDL.LU R17, [R1+0x264] ;  /* 0x0002640001117983 */ /* 0x000f280000300800 */
[----:B------:R5:W-:Y:S01]  /*eca0*/  STL [R1+0x29c], R3 ;  /* 0x00029c0301007387 */ /* 0x000be20000100800 */
[----:B---3--:R-:W-:-:S03]  /*ecb0*/  SEL R4, R24, R16, !P4 ;  /* 0x0000001018047207 */ /* 0x008fc60006000000 */
[----:B------:R-:W3:Y:S04]  /*ecc0*/  LDL.LU R16, [R1+0x254] ;  /* 0x0002540001107983 */ /* 0x000ee80000300800 */
[----:B------:R-:W-:Y:S01]  /*ecd0*/  STL [R1+0x298], R4 ;  /* 0x0002980401007387 */ /* 0x000fe20000100800 */
[----:B-----5:R-:W-:-:S03]  /*ece0*/  SEL R3, R24, R15, !P4 ;  /* 0x0000000f18037207 */ /* 0x020fc60006000000 */
[----:B------:R-:W5:Y:S01]  /*ecf0*/  LDL.LU R15, [R1+0x244] ;  /* 0x00024400010f7983 */ /* 0x000f620000300800 */
[----:B------:R-:W-:-:S03]  /*ed00*/  SEL R6, R24, R21, !P4 ;  /* 0x0000001518067207 */ /* 0x000fc60006000000 */
[----:B------:R0:W-:Y:S04]  /*ed10*/  STL [R1+0x294], R3 ;  /* 0x0002940301007387 */ /* 0x0001e80000100800 */
[----:B------:R-:W-:Y:S01]  /*ed20*/  STL [R1+0x290], R6 ;  /* 0x0002900601007387 */ /* 0x000fe20000100800 */
[----:B0-----:R-:W-:-:S03]  /*ed30*/  SEL R3, R24, R19, !P4 ;  /* 0x0000001318037207 */ /* 0x001fc60006000000 */
[----:B------:R-:W5:Y:S01]  /*ed40*/  LDL.LU R19, [R1+0x240] ;  /* 0x0002400001137983 */ /* 0x000f620000300800 */
[----:B------:R-:W-:-:S05]  /*ed50*/  SEL R4, R24, R20, !P4 ;  /* 0x0000001418047207 */ /* 0x000fca0006000000 */
[----:B------:R0:W-:Y:S04]  /*ed60*/  STL [R1+0x28c], R4 ;  /* 0x00028c0401007387 */ /* 0x0001e80000100800 */
[----:B------:R1:W-:Y:S01]  /*ed70*/  STL [R1+0x288], R3 ;  /* 0x0002880301007387 */ /* 0x0003e20000100800 */
[----:B0-----:R-:W-:-:S03]  /*ed80*/  SEL R4, R24, R13, !P4 ;  /* 0x0000000d18047207 */ /* 0x001fc60006000000 */
[----:B------:R-:W5:Y:S04]  /*ed90*/  LDL.LU R13, [R1+0x23c] ;  /* 0x00023c00010d7983 */ /* 0x000f680000300800 */
[----:B------:R0:W-:Y:S04]  /*eda0*/  STL [R1+0x284], R4 ;  /* 0x0002840401007387 */ /* 0x0001e80000100800 */
[----:B------:R-:W5:Y:S01]  /*edb0*/  LDL.LU R10, [R1+0x238] ;  /* 0x00023800010a7983 */ /* 0x000f620000300800 */
[----:B-1----:R-:W-:-:S03]  /*edc0*/  SEL R3, R24, R12, !P4 ;  /* 0x0000000c18037207 */ /* 0x002fc60006000000 */
        /* <DEDUP_REMOVED lines=14> */
[----:B------:R-:W-:-:S02]  /*eeb0*/  SEL R14, R24, R14, !P4 ;  /* 0x0000000e180e7207 */ /* 0x000fc40006000000 */
[C---:B------:R-:W-:Y:S02]  /*eec0*/  SEL R21, R24.reuse, R11, !P4 ;  /* 0x0000000b18157207 */ /* 0x040fe40006000000 */
[----:B------:R-:W5:Y:S04]  /*eed0*/  LDL.LU R11, [R1+0x1f4] ;  /* 0x0001f400010b7983 */ /* 0x000f680000300800 */
[----:B------:R2:W-:Y:S04]  /*eee0*/  STL [R1+0x27c], R14 ;  /* 0x00027c0e01007387 */ /* 0x0005e80000100800 */
[----:B------:R4:W-:Y:S01]  /*eef0*/  STL [R1+0x278], R21 ;  /* 0x0002781501007387 */ /* 0x0009e20000100800 */
[----:B--2---:R-:W-:-:S03]  /*ef00*/  SEL R14, R24, R18, !P4 ;  /* 0x00000012180e7207 */ /* 0x004fc60006000000 */
[----:B------:R-:W2:Y:S04]  /*ef10*/  LDL.LU R18, [R1+0x1f8] ;  /* 0x0001f80001127983 */ /* 0x000ea80000300800 */
[----:B------:R3:W-:Y:S01]  /*ef20*/  STL [R1+0x274], R14 ;  /* 0x0002740e01007387 */ /* 0x0007e20000100800 */
[----:B----4-:R-:W-:-:S03]  /*ef30*/  SEL R21, R24, R17, !P4 ;  /* 0x0000001118157207 */ /* 0x010fc60006000000 */
[----:B------:R-:W4:Y:S01]  /*ef40*/  LDL.LU R17, [R1+0x200] ;  /* 0x0002000001117983 */ /* 0x000f220000300800 */
[----:B---3--:R-:W-:-:S03]  /*ef50*/  SEL R14, R24, R16, !P4 ;  /* 0x00000010180e7207 */ /* 0x008fc60006000000 */
[----:B------:R0:W-:Y:S04]  /*ef60*/  STL [R1+0x270], R21 ;  /* 0x0002701501007387 */ /* 0x0001e80000100800 */
[----:B------:R-:W3:Y:S04]  /*ef70*/  LDL.LU R16, [R1+0x17c] ;  /* 0x00017c0001107983 */ /* 0x000ee80000300800 */
[----:B------:R1:W-:Y:S01]  /*ef80*/  STL [R1+0x264], R14 ;  /* 0x0002640e01007387 */ /* 0x0003e20000100800 */
[----:B-----5:R-:W-:-:S03]  /*ef90*/  SEL R15, R24, R15, !P4 ;  /* 0x0000000f180f7207 */ /* 0x020fc60006000000 */
[----:B0-----:R-:W5:Y:S04]  /*efa0*/  LDL.LU R21, [R1+0x180] ;  /* 0x0001800001157983 */ /* 0x001f680000300800 */
[----:B-1----:R-:W5:Y:S04]  /*efb0*/  LDL.LU R14, [R1+0x190] ;  /* 0x00019000010e7983 */ /* 0x002f680000300800 */
[----:B------:R0:W-:Y:S04]  /*efc0*/  STL [R1+0x260], R15 ;  /* 0x0002600f01007387 */ /* 0x0001e80000100800 */
[----:B0-----:R-:W5:Y:S01]  /*efd0*/  LDL.LU R15, [R1+0x1dc] ;  /* 0x0001dc00010f7983 */ /* 0x001f620000300800 */
[----:B------:R-:W-:-:S05]  /*efe0*/  SEL R19, R24, R19, !P4 ;  /* 0x0000001318137207 */ /* 0x000fca0006000000 */
[----:B------:R0:W-:Y:S04]  /*eff0*/  STL [R1+0x25c], R19 ;  /* 0x00025c1301007387 */ /* 0x0001e80000100800 */
[----:B0-----:R-:W5:Y:S01]  /*f000*/  LDL.LU R19, [R1+0x1e0] ;  /* 0x0001e00001137983 */ /* 0x001f620000300800 */
[----:B------:R-:W-:-:S05]  /*f010*/  SEL R13, R24, R13, !P4 ;  /* 0x0000000d180d7207 */ /* 0x000fca0006000000 */
[----:B------:R0:W-:Y:S01]  /*f020*/  STL [R1+0x254], R13 ;  /* 0x0002540d01007387 */ /* 0x0001e20000100800 */
[C---:B------:R-:W-:Y:S02]  /*f030*/  SEL R10, R24.reuse, R10, !P4 ;  /* 0x0000000a180a7207 */ /* 0x040fe40006000000 */
[C---:B------:R-:W-:Y:S01]  /*f040*/  SEL R9, R24.reuse, R9, !P4 ;  /* 0x0000000918097207 */ /* 0x040fe20006000000 */
        /* <DEDUP_REMOVED lines=29> */
[----:B0-----:R-:W-:-:S03]  /*f220*/  SEL R4, R24, R11, !P4 ;  /* 0x0000000b18047207 */ /* 0x001fc60006000000 */
        /* <DEDUP_REMOVED lines=9> */
[----:B------:R-:W3:Y:S01]  /*f2c0*/  LDL.LU R16, [R1+0x1cc] ;  /* 0x0001cc0001107983 */ /* 0x000ee20000300800 */
[----:B-----5:R-:W-:-:S03]  /*f2d0*/  SEL R6, R24, R21, !P4 ;  /* 0x0000001518067207 */ /* 0x020fc60006000000 */
[----:B------:R1:W-:Y:S01]  /*f2e0*/  STL [R1+0x204], R3 ;  /* 0x0002040301007387 */ /* 0x0003e20000100800 */
[----:B0-----:R-:W-:-:S03]  /*f2f0*/  SEL R4, R24, R14, !P4 ;  /* 0x0000000e18047207 */ /* 0x001fc60006000000 */
[----:B------:R-:W-:Y:S01]  /*f300*/  STL [R1+0x200], R6 ;  /* 0x0002000601007387 */ /* 0x000fe20000100800 */
[----:B-1----:R-:W-:-:S03]  /*f310*/  SEL R3, R24, R15, !P4 ;  /* 0x0000000f18037207 */ /* 0x002fc60006000000 */
[----:B------:R-:W5:Y:S04]  /*f320*/  LDL.LU R15, [R1+0x1d0] ;  /* 0x0001d000010f7983 */ /* 0x000f680000300800 */
[----:B------:R0:W-:Y:S04]  /*f330*/  STL [R1+0x1f8], R4 ;  /* 0x0001f80401007387 */ /* 0x0001e80000100800 */
[----:B------:R1:W-:Y:S01]  /*f340*/  STL [R1+0x1f4], R3 ;  /* 0x0001f40301007387 */ /* 0x0003e20000100800 */
[----:B0-----:R-:W-:-:S03]  /*f350*/  SEL R4, R24, R19, !P4 ;  /* 0x0000001318047207 */ /* 0x001fc60006000000 */
[----:B------:R-:W5:Y:S04]  /*f360*/  LDL.LU R19, [R1+0x1c8] ;  /* 0x0001c80001137983 */ /* 0x000f680000300800 */
[----:B------:R0:W-:Y:S04]  /*f370*/  STL [R1+0x1f0], R4 ;  /* 0x0001f00401007387 */ /* 0x0001e80000100800 */
[----:B------:R-:W5:Y:S04]  /*f380*/  LDL.LU R10, [R1+0x1bc] ;  /* 0x0001bc00010a7983 */ /* 0x000f680000300800 */
[----:B------:R-:W5:Y:S01]  /*f390*/  LDL.LU R9, [R1+0x1b8] ;  /* 0x0001b80001097983 */ /* 0x000f620000300800 */
[----:B-1----:R-:W-:-:S05]  /*f3a0*/  SEL R3, R24, R13, !P4 ;  /* 0x0000000d18037207 */ /* 0x002fca0006000000 */
        /* <DEDUP_REMOVED lines=26> */
[----:B------:R1:W-:Y:S04]  /*f550*/  STL [R1+0x1d8], R20 ;  /* 0x0001d81401007387 */ /* 0x0003e80000100800 */
[----:B0-----:R-:W4:Y:S01]  /*f560*/  LDL.LU R21, [R1+0x160] ;  /* 0x0001600001157983 */ /* 0x001f220000300800 */
[----:B---3--:R-:W-:-:S03]  /*f570*/  SEL R16, R24, R16, !P4 ;  /* 0x0000001018107207 */ /* 0x008fc60006000000 */
[----:B-1----:R-:W3:Y:S04]  /*f580*/  LDL.LU R20, [R1+0xd0] ;  /* 0x0000d00001147983 */ /* 0x002ee80000300800 */
[----:B------:R0:W-:Y:S04]  /*f590*/  STL [R1+0x1d4], R16 ;  /* 0x0001d41001007387 */ /* 0x0001e80000100800 */
[----:B0-----:R-:W3:Y:S01]  /*f5a0*/  LDL.LU R16, [R1+0x15c] ;  /* 0x00015c0001107983 */ /* 0x001ee20000300800 */
[----:B-----5:R-:W-:-:S05]  /*f5b0*/  SEL R15, R24, R15, !P4 ;  /* 0x0000000f180f7207 */ /* 0x020fca0006000000 */
[----:B------:R0:W-:Y:S04]  /*f5c0*/  STL [R1+0x1d0], R15 ;  /* 0x0001d00f01007387 */ /* 0x0001e80000100800 */
[----:B0-----:R-:W5:Y:S01]  /*f5d0*/  LDL.LU R15, [R1+0x10c] ;  /* 0x00010c00010f7983 */ /* 0x001f620000300800 */
[----:B------:R-:W-:-:S05]  /*f5e0*/  SEL R19, R24, R19, !P4 ;  /* 0x0000001318137207 */ /* 0x000fca0006000000 */
[----:B------:R0:W-:Y:S04]  /*f5f0*/  STL [R1+0x1cc], R19 ;  /* 0x0001cc1301007387 */ /* 0x0001e80000100800 */
[----:B0-----:R-:W5:Y:S01]  /*f600*/  LDL.LU R19, [R1+0x154] ;  /* 0x0001540001137983 */ /* 0x001f620000300800 */
[C---:B------:R-:W-:Y:S02]  /*f610*/  SEL R10, R24.reuse, R10, !P4 ;  /* 0x0000000a180a7207 */ /* 0x040fe40006000000 */
[----:B------:R-:W-:-:S03]  /*f620*/  SEL R9, R24, R9, !P4 ;  /* 0x0000000918097207 */ /* 0x000fc60006000000 */
        /* <DEDUP_REMOVED lines=16> */
[----:B------:R1:W-:Y:S04]  /*f730*/  STL [R1+0x1a4], R6 ;  /* 0x0001a40601007387 */ /* 0x0003e80000100800 */
[----:B------:R1:W-:Y:S01]  /*f740*/  STL [R1+0x1a0], R4 ;  /* 0x0001a00401007387 */ /* 0x0003e20000100800 */
[C---:B0-----:R-:W-:Y:S02]  /*f750*/  SEL R3, R24.reuse, R29, !P4 ;  /* 0x0000001d18037207 */ /* 0x041fe40006000000 */
[----:B-1----:R-:W-:-:S03]  /*f760*/  SEL R6, R24, R22, !P4 ;  /* 0x0000001618067207 */ /* 0x002fc60006000000 */
[----:B------:R0:W-:Y:S01]  /*f770*/  STL [R1+0x19c], R3 ;  /* 0x00019c0301007387 */ /* 0x0001e20000100800 */
[----:B------:R-:W-:-:S03]  /*f780*/  SEL R4, R24, R14, !P4 ;  /* 0x0000000e18047207 */ /* 0x000fc60006000000 */
[----:B------:R-:W-:Y:S04]  /*f790*/  STL [R1+0x198], R6 ;  /* 0x0001980601007387 */ /* 0x000fe80000100800 */
[----:B------:R-:W5:Y:S01]  /*f7a0*/  LDL.LU R14, [R1+0x12c] ;  /* 0x00012c00010e7983 */ /* 0x000f620000300800 */
[----:B0-----:R-:W-:-:S03]  /*f7b0*/  SEL R3, R24, R13, !P4 ;  /* 0x0000000d18037207 */ /* 0x001fc60006000000 */
[----:B------:R0:W-:Y:S04]  /*f7c0*/  STL [R1+0x190], R4 ;  /* 0x0001900401007387 */ /* 0x0001e80000100800 */
[----:B------:R-:W5:Y:S04]  /*f7d0*/  LDL.LU R13, [R1+0x148] ;  /* 0x00014800010d7983 */ /* 0x000f680000300800 */
[----:B------:R1:W-:Y:S01]  /*f7e0*/  STL [R1+0x18c], R3 ;  /* 0x00018c0301007387 */ /* 0x0003e20000100800 */
[----:B0-----:R-:W-:-:S03]  /*f7f0*/  SEL R4, R24, R12, !P4 ;  /* 0x0000000c18047207 */ /* 0x001fc60006000000 */
[----:B------:R-:W5:Y:S04]  /*f800*/  LDL.LU R12, [R1+0x14c] ;  /* 0x00014c00010c7983 */ /* 0x000f680000300800 */
[----:B------:R2:W-:Y:S01]  /*f810*/  STL [R1+0x188], R4 ;  /* 0x0001880401007387 */ /* 0x0005e20000100800 */
[----:B-1----:R-:W-:-:S03]  /*f820*/  SEL R3, R24, R11, !P4 ;  /* 0x0000000b18037207 */ /* 0x002fc60006000000 */
[----:B------:R-:W5:Y:S04]  /*f830*/  LDL.LU R11, [R1+0x150] ;  /* 0x00015000010b7983 */ /* 0x000f680000300800 */
[----:B------:R4:W-:Y:S01]  /*f840*/  STL [R1+0x184], R3 ;  /* 0x0001840301007387 */ /* 0x0009e20000100800 */
[----:B--2---:R-:W-:-:S03]  /*f850*/  SEL R4, R24, R18, !P4 ;  /* 0x0000001218047207 */ /* 0x004fc60006000000 */
[----:B------:R-:W2:Y:S04]  /*f860*/  LDL.LU R18, [R1+0x144] ;  /* 0x0001440001127983 */ /* 0x000ea80000300800 */
[----:B------:R3:W-:Y:S01]  /*f870*/  STL [R1+0x180], R4 ;  /* 0x0001800401007387 */ /* 0x0007e20000100800 */
[----:B----4-:R-:W-:-:S03]  /*f880*/  SEL R3, R24, R17, !P4 ;  /* 0x0000001118037207 */ /* 0x010fc60006000000 */
[----:B------:R-:W4:Y:S01]  /*f890*/  LDL.LU R17, [R1+0x120] ;  /* 0x0001200001117983 */ /* 0x000f220000300800 */
[----:B------:R-:W-:-:S03]  /*f8a0*/  SEL R6, R24, R21, !P4 ;  /* 0x0000001518067207 */ /* 0x000fc60006000000 */
[----:B------:R0:W-:Y:S01]  /*f8b0*/  STL [R1+0x17c], R3 ;  /* 0x00017c0301007387 */ /* 0x0001e20000100800 */
[----:B---3--:R-:W-:-:S03]  /*f8c0*/  SEL R4, R24, R20, !P4 ;  /* 0x0000001418047207 */ /* 0x008fc60006000000 */
[----:B------:R-:W-:Y:S01]  /*f8d0*/  STL [R1+0x178], R6 ;  /* 0x0001780601007387 */ /* 0x000fe20000100800 */
[----:B0-----:R-:W-:-:S03]  /*f8e0*/  SEL R3, R24, R16, !P4 ;  /* 0x0000001018037207 */ /* 0x001fc60006000000 */
[----:B------:R-:W3:Y:S04]  /*f8f0*/  LDL.LU R16, [R1+0x124] ;  /* 0x0001240001107983 */ /* 0x000ee80000300800 */
[----:B------:R5:W-:Y:S04]  /*f900*/  STL [R1+0x174], R4 ;  /* 0x0001740401007387 */ /* 0x000be80000100800 */
[----:B------:R0:W-:Y:S01]  /*f910*/  STL [R1+0x170], R3 ;  /* 0x0001700301007387 */ /* 0x0001e20000100800 */
[----:B-----5:R-:W-:-:S03]  /*f920*/  SEL R4, R24, R15, !P4 ;  /* 0x0000000f18047207 */ /* 0x020fc60006000000 */
[----:B------:R-:W5:Y:S04]  /*f930*/  LDL.LU R15, [R1+0x128] ;  /* 0x00012800010f7983 */ /* 0x000f680000300800 */
[----:B------:R1:W-:Y:S04]  /*f940*/  STL [R1+0x16c], R4 ;  /* 0x00016c0401007387 */ /* 0x0003e80000100800 */
[----:B------:R-:W5:Y:S04]  /*f950*/  LDL.LU R23, [R1+0x11c] ;  /* 0x00011c0001177983 */ /* 0x000f680000300800 */
[----:B------:R-:W5:Y:S01]  /*f960*/  LDL.LU R22, [R1+0x118] ;  /* 0x0001180001167983 */ /* 0x000f620000300800 */
[----:B0-----:R-:W-:-:S05]  /*f970*/  SEL R3, R24, R19, !P4 ;  /* 0x0000001318037207 */ /* 0x001fca0006000000 */
[----:B------:R0:W-:Y:S04]  /*f980*/  STL [R1+0x168], R3 ;  /* 0x0001680301007387 */ /* 0x0001e80000100800 */
[----:B------:R-:W5:Y:S04]  /*f990*/  LDL.LU R19, [R1+0x114] ;  /* 0x0001140001137983 */ /* 0x000f680000300800 */
[----:B------:R-:W5:Y:S04]  /*f9a0*/  LDL.LU R10, [R1+0x110] ;  /* 0x00011000010a7983 */ /* 0x000f680000300800 */
[----:B------:R-:W5:Y:S04]  /*f9b0*/  LDL.LU R9, [R1+0xf8] ;  /* 0x0000f80001097983 */ /* 0x000f680000300800 */
[----:B------:R-:W5:Y:S04]  /*f9c0*/  LDL.LU R7, [R1+0xf4] ;  /* 0x0000f40001077983 */ /* 0x000f680000300800 */
[----:B------:R-:W5:Y:S04]  /*f9d0*/  LDL.LU R6, [R1+0xd8] ;  /* 0x0000d80001067983 */ /* 0x000f680000300800 */
[----:B-1----:R-:W5:Y:S04]  /*f9e0*/  LDL.LU R4, [R1+0x100] ;  /* 0x0001000001047983 */ /* 0x002f680000300800 */
[----:B0-----:R-:W5:Y:S04]  /*f9f0*/  LDL.LU R3, [R1+0x104] ;  /* 0x0001040001037983 */ /* 0x001f680000300800 */
[----:B------:R-:W5:Y:S04]  /*fa00*/  LDL.LU R28, [R1+0xfc] ;  /* 0x0000fc00011c7983 */ /* 0x000f680000300800 */
[----:B------:R-:W5:Y:S04]  /*fa10*/  LDL.LU R26, [R1+0xe0] ;  /* 0x0000e000011a7983 */ /* 0x000f680000300800 */
[----:B------:R-:W5:Y:S04]  /*fa20*/  LDL.LU R27, [R1+0xe4] ;  /* 0x0000e400011b7983 */ /* 0x000f680000300800 */
[----:B------:R-:W5:Y:S04]  /*fa30*/  LDL.LU R29, [R1+0xec] ;  /* 0x0000ec00011d7983 */ /* 0x000f680000300800 */
[----:B------:R-:W5:Y:S01]  /*fa40*/  LDL.LU R21, [R1+0xf0] ;  /* 0x0000f00001157983 */ /* 0x000f620000300800 */
[----:B------:R-:W-:-:S05]  /*fa50*/  SEL R20, R24, R14, !P4 ;  /* 0x0000000e18147207 */ /* 0x000fca0006000000 */
[----:B------:R0:W-:Y:S01]  /*fa60*/  STL [R1+0x164], R20 ;  /* 0x0001641401007387 */ /* 0x0001e20000100800 */
[----:B------:R-:W-:-:S03]  /*fa70*/  SEL R14, R24, R13, !P4 ;  /* 0x0000000d180e7207 */ /* 0x000fc60006000000 */
[----:B0-----:R-:W5:Y:S01]  /*fa80*/  LDL.LU R20, [R1+0xdc] ;  /* 0x0000dc0001147983 */ /* 0x001f620000300800 */
[----:B------:R-:W-:-:S03]  /*fa90*/  SEL R13, R24, R12, !P4 ;  /* 0x0000000c180d7207 */ /* 0x000fc60006000000 */
[----:B------:R0:W-:Y:S01]  /*faa0*/  STL [R1+0x160], R14 ;  /* 0x0001600e01007387 */ /* 0x0001e20000100800 */
[----:B------:R-:W-:-:S03]  /*fab0*/  SEL R12, R24, R11, !P4 ;  /* 0x0000000b180c7207 */ /* 0x000fc60006000000 */
[----:B0-----:R-:W5:Y:S04]  /*fac0*/  LDL.LU R14, [R1+0xd4] ;  /* 0x0000d400010e7983 */ /* 0x001f680000300800 */
[----:B------:R0:W-:Y:S04]  /*fad0*/  STL [R1+0x15c], R13 ;  /* 0x00015c0d01007387 */ /* 0x0001e80000100800 */
[----:B0-----:R-:W5:Y:S04]  /*fae0*/  LDL.LU R13, [R1+0xcc] ;  /* 0x0000cc00010d7983 */ /* 0x001f680000300800 */
[----:B------:R0:W-:Y:S04]  /*faf0*/  STL [R1+0x154], R12 ;  /* 0x0001540c01007387 */ /* 0x0001e80000100800 */
[----:B0-----:R-:W5:Y:S01]  /*fb00*/  LDL.LU R12, [R1+0xc8] ;  /* 0x0000c800010c7983 */ /* 0x001f620000300800 */
[----:B--2---:R-:W-:-:S05]  /*fb10*/  SEL R11, R24, R18, !P4 ;  /* 0x00000012180b7207 */ /* 0x004fca0006000000 */
[----:B------:R0:W-:Y:S04]  /*fb20*/  STL [R1+0x150], R11 ;  /* 0x0001500b01007387 */ /* 0x0001e80000100800 */
[----:B0-----:R-:W2:Y:S01]  /*fb30*/  LDL.LU R11, [R1+0xc0] ;  /* 0x0000c000010b7983 */ /* 0x001ea20000300800 */
[----:B----4-:R-:W-:-:S03]  /*fb40*/  SEL R17, R24, R17, !P4 ;  /* 0x0000001118117207 */ /* 0x010fc60006000000 */
[----:B------:R-:W4:Y:S04]  /*fb50*/  LDL.LU R18, [R1+0xbc] ;  /* 0x0000bc0001127983 */ /* 0x000f280000300800 */
[----:B------:R0:W-:Y:S04]  /*fb60*/  STL [R1+0x14c], R17 ;  /* 0x00014c1101007387 */ /* 0x0001e80000100800 */
[----:B0-----:R-:W4:Y:S01]  /*fb70*/  LDL.LU R17, [R1+0xb8] ;  /* 0x0000b80001117983 */ /* 0x001f220000300800 */
[----:B---3--:R-:W-:-:S05]  /*fb80*/  SEL R16, R24, R16, !P4 ;  /* 0x0000001018107207 */ /* 0x008fca0006000000 */
[----:B------:R0:W-:Y:S04]  /*fb90*/  STL [R1+0x148], R16 ;  /* 0x0001481001007387 */ /* 0x0001e80000100800 */
[----:B0-----:R-:W3:Y:S01]  /*fba0*/  LDL.LU R16, [R1+0xb0] ;  /* 0x0000b00001107983 */ /* 0x001ee20000300800 */
[----:B-----5:R-:W-:-:S05]  /*fbb0*/  SEL R15, R24, R15, !P4 ;  /* 0x0000000f180f7207 */ /* 0x020fca0006000000 */
[----:B------:R0:W-:Y:S01]  /*fbc0*/  STL [R1+0x144], R15 ;  /* 0x0001440f01007387 */ /* 0x0001e20000100800 */
[C---:B------:R-:W-:Y:S02]  /*fbd0*/  SEL R23, R24.reuse, R23, !P4 ;  /* 0x0000001718177207 */ /* 0x040fe40006000000 */
[C---:B------:R-:W-:Y:S01]  /*fbe0*/  SEL R22, R24.reuse, R22, !P4 ;  /* 0x0000001618167207 */ /* 0x040fe20006000000 */
[----:B0-----:R-:W5:Y:S04]  /*fbf0*/  LDL.LU R15, [R1+0xa8] ;  /* 0x0000a800010f7983 */ /* 0x001f680000300800 */
[----:B------:R0:W-:Y:S01]  /*fc00*/  STL [R1+0x12c], R23 ;  /* 0x00012c1701007387 */ /* 0x0001e20000100800 */
[----:B------:R-:W-:-:S03]  /*fc10*/  SEL R19, R24, R19, !P4 ;  /* 0x0000001318137207 */ /* 0x000fc60006000000 */
[----:B0-----:R-:W5:Y:S04]  /*fc20*/  LDL.LU R23, [R1+0xc54] ;  /* 0x000c540001177983 */ /* 0x001f680000300800 */
[----:B------:R0:W-:Y:S04]  /*fc30*/  STL [R1+0x128], R22 ;  /* 0x0001281601007387 */ /* 0x0001e80000100800 */
[----:B0-----:R-:W5:Y:S04]  /*fc40*/  LDL.LU R22, [R1+0xc50] ;  /* 0x000c500001167983 */ /* 0x001f680000300800 */
[----:B------:R0:W-:Y:S04]  /*fc50*/  STL [R1+0x124], R19 ;  /* 0x0001241301007387 */ /* 0x0001e80000100800 */
[----:B0-----:R-:W5:Y:S01]  /*fc60*/  LDL.LU R19, [R1+0xc4c] ;  /* 0x000c4c0001137983 */ /* 0x001f620000300800 */
[----:B------:R-:W-:-:S02]  /*fc70*/  SEL R10, R24, R10, !P4 ;  /* 0x0000000a180a7207 */ /* 0x000fc40006000000 */
        /* <DEDUP_REMOVED lines=8> */
[----:B------:R-:W-:-:S02]  /*fd00*/  SEL R4, R24, R28, !P4 ;  /* 0x0000001c18047207 */ /* 0x000fc40006000000 */
[C---:B------:R-:W-:Y:S01]  /*fd10*/  SEL R3, R24.reuse, R26, !P4 ;  /* 0x0000001a18037207 */ /* 0x040fe20006000000 */
[----:B------:R-:W-:Y:S04]  /*fd20*/  STL [R1+0x114], R9 ;  /* 0x0001140901007387 */ /* 0x000fe80000100800 */
[----:B------:R-:W-:Y:S04]  /*fd30*/  STL [R1+0x110], R7 ;  /* 0x0001100701007387 */ /* 0x000fe80000100800 */
[----:B------:R0:W-:Y:S04]  /*fd40*/  STL [R1+0x10c], R6 ;  /* 0x00010c0601007387 */ /* 0x0001e80000100800 */
[----:B------:R1:W-:Y:S01]  /*fd50*/  STL [R1+0x104], R4 ;  /* 0x0001040401007387 */ /* 0x0003e20000100800 */
[----:B0-----:R-:W-:-:S03]  /*fd60*/  SEL R6, R24, R27, !P4 ;  /* 0x0000001b18067207 */ /* 0x001fc60006000000 */
[----:B------:R0:W-:Y:S01]  /*fd70*/  STL [R1+0x100], R3 ;  /* 0x0001000301007387 */ /* 0x0001e20000100800 */
[----:B-1----:R-:W-:-:S03]  /*fd80*/  SEL R4, R24, R29, !P4 ;  /* 0x0000001d18047207 */ /* 0x002fc60006000000 */
[----:B------:R-:W-:Y:S04]  /*fd90*/  STL [R1+0xfc], R6 ;  /* 0x0000fc0601007387 */ /* 0x000fe80000100800 */
[----:B------:R-:W5:Y:S01]  /*fda0*/  LDL.LU R10, [R1+0xa0] ;  /* 0x0000a000010a7983 */ /* 0x000f620000300800 */
[----:B0-----:R-:W-:-:S03]  /*fdb0*/  SEL R3, R24, R21, !P4 ;  /* 0x0000001518037207 */ /* 0x001fc60006000000 */
[----:B------:R0:W-:Y:S04]  /*fdc0*/  STL [R1+0xf8], R4 ;  /* 0x0000f80401007387 */ /* 0x0001e80000100800 */
[----:B------:R-:W5:Y:S04]  /*fdd0*/  LDL.LU R29, [R1+0xa4] ;  /* 0x0000a400011d7983 */ /* 0x000f680000300800 */
[----:B------:R1:W-:Y:S01]  /*fde0*/  STL [R1+0xf4], R3 ;  /* 0x0000f40301007387 */ /* 0x0003e20000100800 */
[----:B0-----:R-:W-:-:S03]  /*fdf0*/  SEL R4, R24, R20, !P4 ;  /* 0x0000001418047207 */ /* 0x001fc60006000000 */
[----:B------:R-:W5:Y:S01]  /*fe00*/  LDL.LU R28, [R1+0x8c] ;  /* 0x00008c00011c7983 */ /* 0x000f620000300800 */
[----:B-1----:R-:W-:-:S03]  /*fe10*/  SEL R3, R24, R14, !P4 ;  /* 0x0000000e18037207 */ /* 0x002fc60006000000 */
        /* <DEDUP_REMOVED lines=9> */
[C---:B--2---:R-:W-:Y:S02]  /*feb0*/  SEL R4, R24.reuse, R11, !P4 ;  /* 0x0000000b18047207 */ /* 0x044fe40006000000 */
[----:B----4-:R-:W-:-:S03]  /*fec0*/  SEL R3, R24, R18, !P4 ;  /* 0x0000001218037207 */ /* 0x010fc60006000000 */
[----:B------:R0:W-:Y:S04]  /*fed0*/  STL [R1+0xdc], R4 ;  /* 0x0000dc0401007387 */ /* 0x0001e80000100800 */
[----:B0-----:R-:W2:Y:S01]  /*fee0*/  LDL.LU R4, [R1+0x98] ;  /* 0x0000980001047983 */ /* 0x001ea20000300800 */
[----:B------:R-:W-:-:S03]  /*fef0*/  SEL R6, R24, R17, !P4 ;  /* 0x0000001118067207 */ /* 0x000fc60006000000 */
[----:B------:R-:W-:Y:S04]  /*ff00*/  STL [R1+0xd8], R3 ;  /* 0x0000d80301007387 */ /* 0x000fe80000100800 */
[----:B------:R0:W-:Y:S04]  /*ff10*/  STL [R1+0xd4], R6 ;  /* 0x0000d40601007387 */ /* 0x0001e80000100800 */
[----:B0-----:R-:W4:Y:S01]  /*ff20*/  LDL.LU R6, [R1+0x88] ;  /* 0x0000880001067983 */ /* 0x001f220000300800 */
[----:B---3--:R-:W-:-:S05]  /*ff30*/  SEL R3, R24, R16, !P4 ;  /* 0x0000001018037207 */ /* 0x008fca0006000000 */
[----:B------:R0:W-:Y:S04]  /*ff40*/  STL [R1+0xd0], R3 ;  /* 0x0000d00301007387 */ /* 0x0001e80000100800 */
[----:B------:R-:W3:Y:S01]  /*ff50*/  LDL.LU R7, [R1+0x48] ;  /* 0x0000480001077983 */ /* 0x000ee20000300800 */
[----:B-----5:R-:W-:-:S05]  /*ff60*/  SEL R11, R24, R15, !P4 ;  /* 0x0000000f180b7207 */ /* 0x020fca0006000000 */
[----:B------:R-:W-:Y:S01]  /*ff70*/  STL [R1+0xcc], R11 ;  /* 0x0000cc0b01007387 */ /* 0x000fe20000100800 */
[----:B0-----:R-:W-:-:S03]  /*ff80*/  SEL R3, R24, R19, !P4 ;  /* 0x0000001318037207 */ /* 0x001fc60006000000 */
[----:B------:R-:W5:Y:S04]  /*ff90*/  LDL.LU R19, [R1+0x3c] ;  /* 0x00003c0001137983 */ /* 0x000f680000300800 */
[----:B------:R-:W5:Y:S04]  /*ffa0*/  LDL.LU R21, [R1+0x78] ;  /* 0x0000780001157983 */ /* 0x000f680000300800 */
[----:B------:R0:W-:Y:S04]  /*ffb0*/  STL [R1+0xc8], R3 ;  /* 0x0000c80301007387 */ /* 0x0001e80000100800 */
[----:B------:R-:W5:Y:S04]  /*ffc0*/  LDL.LU R20, [R1+0x80] ;  /* 0x0000800001147983 */ /* 0x000f680000300800 */
[----:B------:R-:W5:Y:S04]  /*ffd0*/  LDL.LU R14, [R1+0x7c] ;  /* 0x00007c00010e7983 */ /* 0x000f680000300800 */
[----:B------:R-:W5:Y:S04]  /*ffe0*/  LDL.LU R13, [R1+0x68] ;  /* 0x00006800010d7983 */ /* 0x000f680000300800 */
[----:B------:R-:W5:Y:S04]  /*fff0*/  LDL.LU R18, [R1+0x74] ;  /* 0x0000740001127983 */ /* 0x000f680000300800 */
[----:B------:R-:W5:Y:S04]  /*10000*/  LDL.LU R17, [R1+0x70] ;  /* 0x0000700001117983 */ /* 0x000f680000300800 */
[----:B------:R-:W5:Y:S04]  /*10010*/  LDL.LU R16, [R1+0x54] ;  /* 0x0000540001107983 */ /* 0x000f680000300800 */
[----:B------:R-:W5:Y:S04]  /*10020*/  LDL.LU R15, [R1+0x58] ;  /* 0x00005800010f7983 */ /* 0x000f680000300800 */
[----:B0-----:R-:W5:Y:S04]  /*10030*/  LDL.LU R3, [R1+0x5c] ;  /* 0x00005c0001037983 */ /* 0x001f680000300800 */
[----:B------:R-:W5:Y:S04]  /*10040*/  LDL.LU R12, [R1+0x60] ;  /* 0x00006000010c7983 */ /* 0x000f680000300800 */
[----:B------:R-:W5:Y:S01]  /*10050*/  LDL.LU R11, [R1+0x2a8] ;  /* 0x0002a800010b7983 */ /* 0x000f620000300800 */
[----:B------:R-:W-:-:S02]  /*10060*/  SEL R10, R24, R10, !P4 ;  /* 0x0000000a180a7207 */ /* 0x000fc40006000000 */
[C---:B------:R-:W-:Y:S02]  /*10070*/  SEL R9, R24.reuse, R9, !P4 ;  /* 0x0000000918097207 */ /* 0x040fe40006000000 */
[C---:B--2---:R-:W-:Y:S02]  /*10080*/  SEL R4, R24.reuse, R4, !P4 ;  /* 0x0000000418047207 */ /* 0x044fe40006000000 */
[C---:B----4-:R-:W-:Y:S02]  /*10090*/  SEL R6, R24.reuse, R6, !P4 ;  /* 0x0000000618067207 */ /* 0x050fe40006000000 */
[C---:B---3--:R-:W-:Y:S02]  /*100a0*/  SEL R7, R24.reuse, R7, !P4 ;  /* 0x0000000718077207 */ /* 0x048fe40006000000 */
[----:B-----5:R-:W-:-:S05]  /*100b0*/  SEL R19, R24, R19, !P4 ;  /* 0x0000001318137207 */ /* 0x020fca0006000000 */
[----:B------:R0:W-:Y:S02]  /*100c0*/  STL [R1+0xc0], R19 ;  /* 0x0000c01301007387 */ /* 0x0001e40000100800 */
[C---:B0-----:R-:W-:Y:S02]  /*100d0*/  SEL R19, R24.reuse, R29, !P4 ;  /* 0x0000001d18137207 */ /* 0x041fe40006000000 */
[----:B------:R-:W2:Y:S04]  /*100e0*/  LDL.LU R29, [R1+0x268] ;  /* 0x00026800011d7983 */ /* 0x000ea80000300800 */
[----:B------:R0:W-:Y:S04]  /*100f0*/  STL [R1+0xbc], R10 ;  /* 0x0000bc0a01007387 */ /* 0x0001e80000100800 */
[----:B------:R1:W-:Y:S01]  /*10100*/  STL [R1+0xb8], R19 ;  /* 0x0000b81301007387 */ /* 0x0003e20000100800 */
[----:B0-----:R-:W-:-:S03]  /*10110*/  SEL R10, R24, R28, !P4 ;  /* 0x0000001c180a7207 */ /* 0x001fc60006000000 */
[----:B------:R-:W3:Y:S01]  /*10120*/  LDL.LU R28, [R1+0x26c] ;  /* 0x00026c00011c7983 */ /* 0x000ee20000300800 */
[----:B-1----:R-:W-:-:S03]  /*10130*/  SEL R19, R24, R27, !P4 ;  /* 0x0000001b18137207 */ /* 0x002fc60006000000 */
[----:B------:R0:W-:Y:S04]  /*10140*/  STL [R1+0xb0], R10 ;  /* 0x0000b00a01007387 */ /* 0x0001e80000100800 */
[----:B------:R-:W4:Y:S01]  /*10150*/  LDL.LU R27, [R1+0x258] ;  /* 0x00025800011b7983 */ /* 0x000f220000300800 */
[----:B0-----:R-:W-:-:S03]  /*10160*/  SEL R10, R24, R26, !P4 ;  /* 0x0000001a180a7207 */ /* 0x001fc60006000000 */
[----:B------:R0:W-:Y:S04]  /*10170*/  STL [R1+0xa8], R19 ;  /* 0x0000a81301007387 */ /* 0x0001e80000100800 */
[----:B------:R-:W5:Y:S04]  /*10180*/  LDL.LU R26, [R1+0x22c] ;  /* 0x00022c00011a7983 */ /* 0x000f680000300800 */
[----:B------:R1:W-:Y:S04]  /*10190*/  STL [R1+0xa4], R10 ;  /* 0x0000a40a01007387 */ /* 0x0003e80000100800 */
[----:B0-----:R-:W5:Y:S01]  /*101a0*/  LDL.LU R19, [R1+0x21c] ;  /* 0x00021c0001137983 */ /* 0x001f620000300800 */
[----:B------:R-:W-:-:S03]  /*101b0*/  SEL R21, R24, R21, !P4 ;  /* 0x0000001518157207 */ /* 0x000fc60006000000 */
[----:B-1----:R-:W5:Y:S04]  /*101c0*/  LDL.LU R10, [R1+0x40] ;  /* 0x00004000010a7983 */ /* 0x002f680000300800 */
[----:B------:R0:W-:Y:S01]  /*101d0*/  STL [R1+0xa0], R9 ;  /* 0x0000a00901007387 */ /* 0x0001e20000100800 */
[C---:B------:R-:W-:Y:S02]  /*101e0*/  SEL R20, R24.reuse, R20, !P4 ;  /* 0x0000001418147207 */ /* 0x040fe40006000000 */
[C---:B------:R-:W-:Y:S01]  /*101f0*/  SEL R14, R24.reuse, R14, !P4 ;  /* 0x0000000e180e7207 */ /* 0x040fe20006000000 */
[----:B0-----:R-:W5:Y:S04]  /*10200*/  LDL.LU R9, [R1+0x1fc] ;  /* 0x0001fc0001097983 */ /* 0x001f680000300800 */
[----:B------:R0:W-:Y:S01]  /*10210*/  STL [R1+0x9c], R4 ;  /* 0x00009c0401007387 */ /* 0x0001e20000100800 */
[----:B------:R-:W-:-:S03]  /*10220*/  SEL R13, R24, R13, !P4 ;  /* 0x0000000d180d7207 */ /* 0x000fc60006000000 */
        /* <DEDUP_REMOVED lines=13> */
[----:B------:R0:W-:Y:S04]  /*10300*/  STL [R1+0x88], R14 ;  /* 0x0000880e01007387 */ /* 0x0001e80000100800 */
        /* <DEDUP_REMOVED lines=15> */
[----:B0-----:R-:W-:-:S03]  /*10400*/  SEL R3, R24, R11, !P4 ;  /* 0x0000000b18037207 */ /* 0x001fc60006000000 */
[----:B-1----:R-:W5:Y:S04]  /*10410*/  LDL.LU R12, [R1+0x34] ;  /* 0x00003400010c7983 */ /* 0x002f680000300800 */
[----:B------:R-:W5:Y:S04]  /*10420*/  LDL.LU R11, [R1+0x13c] ;  /* 0x00013c00010b7983 */ /* 0x000f680000300800 */
[----:B------:R0:W-:Y:S04]  /*10430*/  STL [R1+0x60], R3 ;  /* 0x0000600301007387 */ /* 0x0001e80000100800 */
[----:B0-----:R-:W5:Y:S01]  /*10440*/  LDL.LU R3, [R1+0x158] ;  /* 0x0001580001037983 */ /* 0x001f620000300800 */
[----:B--2---:R-:W-:-:S05]  /*10450*/  SEL R29, R24, R29, !P4 ;  /* 0x0000001d181d7207 */ /* 0x004fca0006000000 */
[----:B------:R0:W-:Y:S04]  /*10460*/  STL [R1+0x5c], R29 ;  /* 0x00005c1d01007387 */ /* 0x0001e80000100800 */
[----:B0-----:R-:W2:Y:S01]  /*10470*/  LDL.LU R29, [R1+0x140] ;  /* 0x00014000011d7983 */ /* 0x001ea20000300800 */
[----:B---3--:R-:W-:-:S05]  /*10480*/  SEL R28, R24, R28, !P4 ;  /* 0x0000001c181c7207 */ /* 0x008fca0006000000 */
[----:B------:R0:W-:Y:S01]  /*10490*/  STL [R1+0x58], R28 ;  /* 0x0000581c01007387 */ /* 0x0001e20000100800 */
[----:B----4-:R-:W-:-:S03]  /*104a0*/  SEL R27, R24, R27, !P4 ;  /* 0x0000001b181b7207 */ /* 0x010fc60006000000 */
[----:B0-----:R-:W3:Y:S01]  /*104b0*/  LDL.LU R28, [R1+0x4c] ;  /* 0x00004c00011c7983 */ /* 0x001ee20000300800 */
[----:B-----5:R-:W-:-:S03]  /*104c0*/  SEL R26, R24, R26, !P4 ;  /* 0x0000001a181a7207 */ /* 0x020fc60006000000 */
[----:B------:R0:W-:Y:S01]  /*104d0*/  STL [R1+0x54], R27 ;  /* 0x0000541b01007387 */ /* 0x0001e20000100800 */
[----:B------:R-:W-:-:S03]  /*104e0*/  SEL R19, R24, R19, !P4 ;  /* 0x0000001318137207 */ /* 0x000fc60006000000 */
[----:B0-----:R-:W4:Y:S04]  /*104f0*/  LDL.LU R27, [R1+0xe8] ;  /* 0x0000e800011b7983 */ /* 0x001f280000300800 */
[----:B------:R0:W-:Y:S04]  /*10500*/  STL [R1+0x50], R26 ;  /* 0x0000501a01007387 */ /* 0x0001e80000100800 */
[----:B0-----:R-:W4:Y:S04]  /*10510*/  LDL.LU R26, [R1+0x108] ;  /* 0x00010800011a7983 */ /* 0x001f280000300800 */
[----:B------:R0:W-:Y:S02]  /*10520*/  STL [R1+0x48], R19 ;  /* 0x0000481301007387 */ /* 0x0001e40000100800 */
[----:B0-----:R-:W-:-:S02]  /*10530*/  SEL R19, R24, R10, !P4 ;  /* 0x0000000a18137207 */ /* 0x001fc40006000000 */
[C---:B------:R-:W-:Y:S02]  /*10540*/  SEL R10, R24.reuse, R9, !P4 ;  /* 0x00000009180a7207 */ /* 0x040fe40006000000 */
[C---:B------:R-:W-:Y:S01]  /*10550*/  SEL R9, R24.reuse, R4, !P4 ;  /* 0x0000000418097207 */ /* 0x040fe20006000000 */
[----:B------:R0:W-:Y:S04]  /*10560*/  STL [R1+0x40], R19 ;  /* 0x0000401301007387 */ /* 0x0001e80000100800 */
[----:B0-----:R-:W4:Y:S04]  /*10570*/  LDL.LU R19, [R1+0xb4] ;  /* 0x0000b40001137983 */ /* 0x001f280000300800 */
[----:B------:R0:W-:Y:S04]  /*10580*/  STL [R1+0x3c], R10 ;  /* 0x00003c0a01007387 */ /* 0x0001e80000100800 */
[----:B------:R-:W4:Y:S04]  /*10590*/  LDL.LU R4, [R1+0x64] ;  /* 0x0000640001047983 */ /* 0x000f280000300800 */
[----:B------:R1:W-:Y:S01]  /*105a0*/  STL [R1+0x38], R9 ;  /* 0x0000380901007387 */ /* 0x0003e20000100800 */
[----:B0-----:R-:W-:-:S03]  /*105b0*/  SEL R10, R24, R6, !P4 ;  /* 0x00000006180a7207 */ /* 0x001fc60006000000 */
[----:B------:R-:W4:Y:S01]  /*105c0*/  LDL.LU R6, [R1+0x6c] ;  /* 0x00006c0001067983 */ /* 0x000f220000300800 */
[----:B-1----:R-:W-:-:S03]  /*105d0*/  SEL R9, R24, R7, !P4 ;  /* 0x0000000718097207 */ /* 0x002fc60006000000 */
[----:B------:R-:W-:Y:S04]  /*105e0*/  STL [R1+0x30], R10 ;  /* 0x0000300a01007387 */ /* 0x000fe80000100800 */
[----:B------:R-:W4:Y:S04]  /*105f0*/  LDL.LU R7, [R1+0x44] ;  /* 0x0000440001077983 */ /* 0x000f280000300800 */
[----:B------:R0:W-:Y:S04]  /*10600*/  STL [R1+0x2c], R9 ;  /* 0x00002c0901007387 */ /* 0x0001e80000100800 */
[----:B0-----:R-:W4:Y:S01]  /*10610*/  LDL.LU R9, [R1+0x28] ;  /* 0x0000280001097983 */ /* 0x001f220000300800 */
[----:B------:R-:W-:-:S02]  /*10620*/  SEL R10, R24, R16, !P4 ;  /* 0x00000010180a7207 */ /* 0x000fc40006000000 */
[C---:B------:R-:W-:Y:S02]  /*10630*/  SEL R16, R24.reuse, R17, !P4 ;  /* 0x0000001118107207 */ /* 0x040fe40006000000 */
[----:B------:R-:W-:-:S05]  /*10640*/  SEL R15, R24, R15, !P4 ;  /* 0x0000000f180f7207 */ /* 0x000fca0006000000 */
[----:B------:R0:W-:Y:S04]  /*10650*/  STL [R1+0x24], R15 ;  /* 0x0000240f01007387 */ /* 0x0001e80000100800 */
[----:B0-----:R-:W5:Y:S04]  /*10660*/  LDL.LU R15, [R1+0x18] ;  /* 0x00001800010f7983 */ /* 0x001f680000300800 */
[----:B------:R0:W-:Y:S04]  /*10670*/  STL [R1+0x14], R10 ;  /* 0x0000140a01007387 */ /* 0x0001e80000100800 */
[----:B------:R-:W5:Y:S04]  /*10680*/  LDL.LU R17, [R1+0xc4] ;  /* 0x0000c40001117983 */ /* 0x000f680000300800 */
[----:B0-----:R-:W5:Y:S04]  /*10690*/  LDL.LU R10, [R1+0x1c] ;  /* 0x00001c00010a7983 */ /* 0x001f680000300800 */
[----:B------:R0:W-:Y:S02]  /*106a0*/  STL [R1+0x10], R16 ;  /* 0x0000101001007387 */ /* 0x0001e40000100800 */
[----:B0-----:R-:W-:-:S02]  /*106b0*/  SEL R16, R24, R18, !P4 ;  /* 0x0000001218107207 */ /* 0x001fc40006000000 */
[----:B------:R-:W5:Y:S01]  /*106c0*/  LDL.LU R18, [R1+0xac] ;  /* 0x0000ac0001127983 */ /* 0x000f620000300800 */
[C---:B------:R-:W-:Y:S02]  /*106d0*/  SEL R12, R24.reuse, R12, !P4 ;  /* 0x0000000c180c7207 */ /* 0x040fe40006000000 */
[C---:B------:R-:W-:Y:S01]  /*106e0*/  SEL R11, R24.reuse, R11, !P4 ;  /* 0x0000000b180b7207 */ /* 0x040fe20006000000 */
[----:B------:R0:W-:Y:S01]  /*106f0*/  STL [R1+0xc], R16 ;  /* 0x00000c1001007387 */ /* 0x0001e20000100800 */
[----:B------:R-:W-:-:S03]  /*10700*/  SEL R3, R24, R3, !P4 ;  /* 0x0000000318037207 */ /* 0x000fc60006000000 */
[----:B0-----:R-:W5:Y:S04]  /*10710*/  LDL.LU R16, [R1+0x20] ;  /* 0x0000200001107983 */ /* 0x001f680000300800 */
[----:B------:R0:W-:Y:S04]  /*10720*/  STL [R1+0x8], R12 ;  /* 0x0000080c01007387 */ /* 0x0001e80000100800 */
[----:B0-----:R-:W5:Y:S04]  /*10730*/  LDL.LU R12, [R1+0xc28] ;  /* 0x000c2800010c7983 */ /* 0x001f680000300800 */
[----:B------:R0:W-:Y:S04]  /*10740*/  STL [R1+0x4], R11 ;  /* 0x0000040b01007387 */ /* 0x0001e80000100800 */
[----:B0-----:R-:W5:Y:S04]  /*10750*/  LDL.LU R11, [R1+0xc24] ;  /* 0x000c2400010b7983 */ /* 0x001f680000300800 */
[----:B------:R-:W-:Y:S01]  /*10760*/  STL [R1+0xb78], R3 ;  /* 0x000b780301007387 */ /* 0x000fe20000100800 */
[----:B--2---:R-:W-:-:S05]  /*10770*/  SEL R29, R24, R29, !P4 ;  /* 0x0000001d181d7207 */ /* 0x004fca0006000000 */
[----:B------:R-:W-:Y:S01]  /*10780*/  STL [R1+0xb7c], R29 ;  /* 0x000b7c1d01007387 */ /* 0x000fe20000100800 */
[----:B---3--:R-:W-:-:S05]  /*10790*/  SEL R28, R24, R28, !P4 ;  /* 0x0000001c181c7207 */ /* 0x008fca0006000000 */
[----:B------:R-:W-:Y:S01]  /*107a0*/  STL [R1+0xb80], R28 ;  /* 0x000b801c01007387 */ /* 0x000fe20000100800 */
[----:B----4-:R-:W-:-:S05]  /*107b0*/  SEL R27, R24, R27, !P4 ;  /* 0x0000001b181b7207 */ /* 0x010fca0006000000 */
[----:B------:R-:W-:Y:S01]  /*107c0*/  STL [R1+0xb84], R27 ;  /* 0x000b841b01007387 */ /* 0x000fe20000100800 */
[----:B------:R-:W-:-:S05]  /*107d0*/  SEL R26, R24, R26, !P4 ;  /* 0x0000001a181a7207 */ /* 0x000fca0006000000 */
[----:B------:R-:W-:Y:S01]  /*107e0*/  STL [R1+0xb88], R26 ;  /* 0x000b881a01007387 */ /* 0x000fe20000100800 */
[C---:B------:R-:W-:Y:S02]  /*107f0*/  SEL R19, R24.reuse, R19, !P4 ;  /* 0x0000001318137207 */ /* 0x040fe40006000000 */
[C---:B------:R-:W-:Y:S02]  /*10800*/  SEL R4, R24.reuse, R4, !P4 ;  /* 0x0000000418047207 */ /* 0x040fe40006000000 */
[C---:B------:R-:W-:Y:S02]  /*10810*/  SEL R6, R24.reuse, R6, !P4 ;  /* 0x0000000618067207 */ /* 0x040fe40006000000 */
[C---:B------:R-:W-:Y:S02]  /*10820*/  SEL R7, R24.reuse, R7, !P4 ;  /* 0x0000000718077207 */ /* 0x040fe40006000000 */
[C---:B------:R-:W-:Y:S02]  /*10830*/  SEL R9, R24.reuse, R9, !P4 ;  /* 0x0000000918097207 */ /* 0x040fe40006000000 */
[----:B-----5:R-:W-:-:S02]  /*10840*/  SEL R15, R24, R15, !P4 ;  /* 0x0000000f180f7207 */ /* 0x020fc40006000000 */
[----:B------:R-:W-:-:S05]  /*10850*/  SEL R17, R24, R17, !P4 ;  /* 0x0000001118117207 */ /* 0x000fca0006000000 */
[----:B------:R-:W-:Y:S01]  /*10860*/  STL [R1+0xb8c], R17 ;  /* 0x000b8c1101007387 */ /* 0x000fe20000100800 */
[C---:B------:R-:W-:Y:S02]  /*10870*/  SEL R10, R24.reuse, R10, !P4 ;  /* 0x0000000a180a7207 */ /* 0x040fe40006000000 */
[----:B------:R-:W-:-:S05]  /*10880*/  SEL R18, R24, R18, !P4 ;  /* 0x0000001218127207 */ /* 0x000fca0006000000 */
[----:B------:R-:W-:Y:S04]  /*10890*/  STL [R1+0xb90], R18 ;  /* 0x000b901201007387 */ /* 0x000fe80000100800 */
[----:B------:R-:W-:Y:S04]  /*108a0*/  STL [R1+0xb94], R19 ;  /* 0x000b941301007387 */ /* 0x000fe80000100800 */
[----:B------:R-:W-:Y:S04]  /*108b0*/  STL [R1+0xb98], R4 ;  /* 0x000b980401007387 */ /* 0x000fe80000100800 */
[----:B------:R-:W-:Y:S04]  /*108c0*/  STL [R1+0xb9c], R6 ;  /* 0x000b9c0601007387 */ /* 0x000fe80000100800 */
[----:B------:R-:W-:Y:S04]  /*108d0*/  STL [R1+0xba0], R7 ;  /* 0x000ba00701007387 */ /* 0x000fe80000100800 */
[----:B------:R0:W-:Y:S04]  /*108e0*/  STL [R1+0xba4], R9 ;  /* 0x000ba40901007387 */ /* 0x0001e80000100800 */
[----:B------:R-:W-:Y:S04]  /*108f0*/  STL [R1+0xba8], R15 ;  /* 0x000ba80f01007387 */ /* 0x000fe80000100800 */
[----:B------:R1:W-:Y:S04]  /*10900*/  STL [R1+0xbac], R10 ;  /* 0x000bac0a01007387 */ /* 0x0003e80000100800 */
[----:B0-----:R0:W2:Y:S04]  /*10910*/  LDL R9, [R1+0xa9c] ;  /* 0x000a9c0001097983 */ /* 0x0010a80000100800 */
[----:B-1----:R-:W3:Y:S04]  /*10920*/  LDL R10, [R1+0xab0] ;  /* 0x000ab000010a7983 */ /* 0x002ee80000100800 */
[----:B------:R-:W4:Y:S04]  /*10930*/  LDL.LU R7, [R1+0x404] ;  /* 0x0004040001077983 */ /* 0x000f280000300800 */
[----:B------:R-:W5:Y:S04]  /*10940*/  LDL.LU R6, [R1+0x400] ;  /* 0x0004000001067983 */ /* 0x000f680000300800 */
[----:B------:R-:W5:Y:S04]  /*10950*/  LDL.LU R4, [R1+0x3fc] ;  /* 0x0003fc0001047983 */ /* 0x000f680000300800 */
[----:B------:R-:W5:Y:S04]  /*10960*/  LDL.LU R19, [R1+0x3f8] ;  /* 0x0003f80001137983 */ /* 0x000f680000300800 */
[----:B------:R-:W5:Y:S04]  /*10970*/  LDL.LU R18, [R1+0x3f4] ;  /* 0x0003f40001127983 */ /* 0x000f680000300800 */
[----:B------:R-:W5:Y:S04]  /*10980*/  LDL.LU R17, [R1+0x3f0] ;  /* 0x0003f00001117983 */ /* 0x000f680000300800 */
[----:B------:R-:W5:Y:S04]  /*10990*/  LDL.LU R26, [R1+0x3ec] ;  /* 0x0003ec00011a7983 */ /* 0x000f680000300800 */
[----:B------:R-:W5:Y:S04]  /*109a0*/  LDL.LU R27, [R1+0x3e8] ;  /* 0x0003e800011b7983 */ /* 0x000f680000300800 */
[----:B------:R-:W5:Y:S04]  /*109b0*/  LDL.LU R28, [R1+0x3e4] ;  /* 0x0003e400011c7983 */ /* 0x000f680000300800 */
[----:B------:R-:W1:Y:S01]  /*109c0*/  S2R R15, SR_TID.X ;  /* 0x00000000000f7919 */ /* 0x000e620000002100 */
[----:B------:R-:W-:-:S02]  /*109d0*/  SEL R16, R24, R16, !P4 ;  /* 0x0000001018107207 */ /* 0x000fc40006000000 */
[C---:B------:R-:W-:Y:S01]  /*109e0*/  SEL R11, R24.reuse, R11, !P4 ;  /* 0x0000000b180b7207 */ /* 0x040fe20006000000 */
[----:B------:R-:W5:Y:S01]  /*109f0*/  LDL.LU R29, [R1+0x3e0] ;  /* 0x0003e000011d7983 */ /* 0x000f620000300800 */
[C---:B------:R-:W-:Y:S02]  /*10a00*/  SEL R12, R24.reuse, R12, !P4 ;  /* 0x0000000c180c7207 */ /* 0x040fe40006000000 */
[C---:B------:R-:W-:Y:S01]  /*10a10*/  SEL R13, R24.reuse, R13, !P4 ;  /* 0x0000000d180d7207 */ /* 0x040fe20006000000 */
[----:B------:R-:W5:Y:S01]  /*10a20*/  LDL.LU R3, [R1+0x3dc] ;  /* 0x0003dc0001037983 */ /* 0x000f620000300800 */
[C---:B------:R-:W-:Y:S01]  /*10a30*/  SEL R14, R24.reuse, R14, !P4 ;  /* 0x0000000e180e7207 */ /* 0x040fe20006000000 */
[----:B------:R-:W-:Y:S01]  /*10a40*/  @!P1 IMAD.MOV R2, RZ, RZ, -R2 ;  /* 0x000000ffff029224 */ /* 0x000fe200078e0a02 */
[C---:B------:R-:W-:Y:S01]  /*10a50*/  SEL R20, R24.reuse, R20, !P4 ;  /* 0x0000001418147207 */ /* 0x040fe20006000000 */
[----:B------:R0:W-:Y:S01]  /*10a60*/  STL [R1+0xbb0], R16 ;  /* 0x000bb01001007387 */ /* 0x0001e20000100800 */
[C---:B------:R-:W-:Y:S01]  /*10a70*/  SEL R21, R24.reuse, R21, !P4 ;  /* 0x0000001518157207 */ /* 0x040fe20006000000 */
[----:B------:R-:W-:Y:S01]  /*10a80*/  @!P0 IMAD.MOV R0, RZ, RZ, -R0 ;  /* 0x000000ffff008224 */ /* 0x000fe200078e0a00 */
[C---:B------:R-:W-:Y:S01]  /*10a90*/  SEL R22, R24.reuse, R22, !P4 ;  /* 0x0000001618167207 */ /* 0x040fe20006000000 */
[----:B------:R-:W-:Y:S01]  /*10aa0*/  STL [R1+0xbb4], R11 ;  /* 0x000bb40b01007387 */ /* 0x000fe20000100800 */
[----:B------:R-:W-:-:S03]  /*10ab0*/  SEL R23, R24, R23, !P4 ;  /* 0x0000001718177207 */ /* 0x000fc60006000000 */
[----:B------:R-:W-:Y:S01]  /*10ac0*/  STL [R1+0xbb8], R12 ;  /* 0x000bb80c01007387 */ /* 0x000fe20000100800 */
[----:B------:R-:W-:Y:S02]  /*10ad0*/  ISETP.NE.AND P5, PT, RZ, c[0x0][0x178], PT ;  /* 0x00005e00ff007a0c */ /* 0x000fe40003fa5270 */
[----:B-1----:R-:W-:Y:S01]  /*10ae0*/  LOP3.LUT R15, R15, 0x7f, RZ, 0xc0, !PT ;  /* 0x0000007f0f0f7812 */ /* 0x002fe200078ec0ff */
[----:B------:R-:W-:Y:S01]  /*10af0*/  STL [R1+0xbbc], R13 ;  /* 0x000bbc0d01007387 */ /* 0x000fe20000100800 */
[C---:B------:R-:W-:Y:S01]  /*10b00*/  SEL R8, R24.reuse, R8, !P4 ;  /* 0x0000000818087207 */ /* 0x040fe20006000000 */
[----:B------:R-:W-:Y:S01]  /*10b10*/  @!P2 IMAD.MOV R25, RZ, RZ, -R25 ;  /* 0x000000ffff19a224 */ /* 0x000fe200078e0a19 */
[C---:B------:R-:W-:Y:S01]  /*10b20*/  SEL R5, R24.reuse, R5, !P4 ;  /* 0x0000000518057207 */ /* 0x040fe20006000000 */
[----:B------:R-:W-:Y:S01]  /*10b30*/  STL [R1+0xbc0], R14 ;  /* 0x000bc00e01007387 */ /* 0x000fe20000100800 */
[----:B------:R-:W-:Y:S01]  /*10b40*/  SEL R2, R24, R2, !P4 ;  /* 0x0000000218027207 */ /* 0x000fe20006000000 */
[----:B0-----:R-:W-:-:S02]  /*10b50*/  IMAD R16, R15, c[0x0][0x18c], RZ ;  /* 0x000063000f107a24 */ /* 0x001fc400078e02ff */
[----:B------:R-:W-:Y:S01]  /*10b60*/  STL [R1+0xbc4], R20 ;  /* 0x000bc41401007387 */ /* 0x000fe20000100800 */
[----:B------:R-:W-:-:S03]  /*10b70*/  SEL R0, R24, R0, !P4 ;  /* 0x0000000018007207 */ /* 0x000fc60006000000 */
[----:B------:R-:W-:Y:S01]  /*10b80*/  STL [R1+0xbc8], R21 ;  /* 0x000bc81501007387 */ /* 0x000fe20000100800 */
[----:B------:R-:W-:-:S03]  /*10b90*/  IMAD.MOV R15, RZ, RZ, -c[0x0][0x188] ;  /* 0x80006200ff0f7624 */ /* 0x000fc600078e02ff */
[----:B------:R-:W-:Y:S01]  /*10ba0*/  STL [R1+0xbcc], R22 ;  /* 0x000bcc1601007387 */ /* 0x000fe20000100800 */
[----:B------:R-:W-:-:S03]  /*10bb0*/  SEL R24, R24, R25, !P4 ;  /* 0x0000001918187207 */ /* 0x000fc60006000000 */
[----:B------:R-:W-:Y:S01]  /*10bc0*/  STL [R1+0xbd0], R23 ;  /* 0x000bd01701007387 */ /* 0x000fe20000100800 */
[----:B------:R-:W-:-:S03]  /*10bd0*/  LEA.HI.X.SX32 R25, R16, c[0x0][0x16c], 0x1, P6 ;  /* 0x00005b0010197a11 */ /* 0x000fc600030f0eff */
[----:B------:R-:W-:Y:S04]  /*10be0*/  STL [R1+0xbd4], R8 ;  /* 0x000bd40801007387 */ /* 0x000fe80000100800 */
[----:B------:R-:W-:Y:S04]  /*10bf0*/  STL [R1+0xbd8], R5 ;  /* 0x000bd80501007387 */ /* 0x000fe80000100800 */
[----:B------:R-:W-:Y:S04]  /*10c00*/  STL [R1+0xbdc], R2 ;  /* 0x000bdc0201007387 */ /* 0x000fe80000100800 */
[----:B------:R3:W-:Y:S04]  /*10c10*/  STL [R1+0xbe0], R0 ;  /* 0x000be00001007387 */ /* 0x0007e80000100800 */
[----:B------:R-:W-:Y:S04]  /*10c20*/  STL [R1+0xbe4], R24 ;  /* 0x000be41801007387 */ /* 0x000fe80000100800 */
[----:B------:R-:W-:Y:S01]  /*10c30*/  STL [R1+0xbe8], R25 ;  /* 0x000be81901007387 */ /* 0x000fe20000100800 */
[----:B--2---:R-:W-:Y:S01]  /*10c40*/  @!P5 LOP3.LUT R9, RZ, c[0x0][0x178], RZ, 0x33, !PT ;  /* 0x00005e00ff09da12 */ /* 0x004fe200078e33ff */
[----:B---3--:R-:W-:-:S02]  /*10c50*/  IMAD R0, R15, 0x8, R10 ;  /* 0x000000080f007824 */ /* 0x008fc400078e020a */
[----:B----4-:R-:W-:-:S03]  /*10c60*/  IMAD R2, R7, c[0x0][0x190], RZ ;  /* 0x0000640007027a24 */ /* 0x010fc600078e02ff */
[----:B------:R0:W-:Y:S04]  /*10c70*/  STL [R1+0xaa0], R0 ;  /* 0x000aa00001007387 */ /* 0x0001e80000100800 */
[----:B------:R-:W-:Y:S01]  /*10c80*/  @!P5 STL [R1+0xa9c], R9 ;  /* 0x000a9c090100d387 */ /* 0x000fe20000100800 */
[----:B-----5:R-:W-:Y:S02]  /*10c90*/  IMAD R4, R4, c[0x0][0x190], RZ ;  /* 0x0000640004047a24 */ /* 0x020fe400078e02ff */
[----:B0-----:R-:W-:Y:S01]  /*10ca0*/  IMAD R0, R6, c[0x0][0x190], RZ ;  /* 0x0000640006007a24 */ /* 0x001fe200078e02ff */
[----:B------:R0:W-:Y:S04]  /*10cb0*/  STL [R1+0x18], R2 ;  /* 0x0000180201007387 */ /* 0x0001e80000100800 */
[----:B------:R1:W-:Y:S04]  /*10cc0*/  STL [R1+0x1c], R0 ;  /* 0x00001c0001007387 */ /* 0x0003e80000100800 */
[----:B------:R2:W-:Y:S01]  /*10cd0*/  STL [R1+0x20], R4 ;  /* 0x0000200401007387 */ /* 0x0005e20000100800 */
[----:B0-----:R-:W-:-:S02]  /*10ce0*/  IMAD R2, R19, c[0x0][0x190], RZ ;  /* 0x0000640013027a24 */ /* 0x001fc400078e02ff */
[----:B-1----:R-:W-:-:S03]  /*10cf0*/  IMAD R0, R18, c[0x0][0x190], RZ ;  /* 0x0000640012007a24 */ /* 0x002fc600078e02ff */
[----:B------:R0:W-:Y:S01]  /*10d00*/  STL [R1+0x28], R2 ;  /* 0x0000280201007387 */ /* 0x0001e20000100800 */
[----:B--2---:R-:W-:-:S03]  /*10d10*/  IMAD R4, R17, c[0x0][0x190], RZ ;  /* 0x0000640011047a24 */ /* 0x004fc600078e02ff */
[----:B------:R1:W-:Y:S04]  /*10d20*/  STL [R1+0x34], R0 ;  /* 0x0000340001007387 */ /* 0x0003e80000100800 */
[----:B------:R2:W-:Y:S01]  /*10d30*/  STL [R1+0x44], R4 ;  /* 0x0000440401007387 */ /* 0x0005e20000100800 */
[----:B0-----:R-:W-:Y:S02]  /*10d40*/  IMAD R2, R26, c[0x0][0x190], RZ ;  /* 0x000064001a027a24 */ /* 0x001fe400078e02ff */
[----:B-1----:R-:W-:-:S03]  /*10d50*/  IMAD R0, R27, c[0x0][0x190], RZ ;  /* 0x000064001b007a24 */ /* 0x002fc600078e02ff */
[----:B------:R0:W-:Y:S01]  /*10d60*/  STL [R1+0x4c], R2 ;  /* 0x00004c0201007387 */ /* 0x0001e20000100800 */
[----:B--2---:R-:W-:-:S03]  /*10d70*/  IMAD R4, R28, c[0x0][0x190], RZ ;  /* 0x000064001c047a24 */ /* 0x004fc600078e02ff */
[----:B------:R1:W-:Y:S04]  /*10d80*/  STL [R1+0x64], R0 ;  /* 0x0000640001007387 */ /* 0x0003e80000100800 */
[----:B------:R-:W-:Y:S04]  /*10d90*/  STL [R1+0x6c], R4 ;  /* 0x00006c0401007387 */ /* 0x000fe80000100800 */
[----:B------:R-:W2:Y:S01]  /*10da0*/  LDL.LU R25, [R1+0x3d0] ;  /* 0x0003d00001197983 */ /* 0x000ea20000300800 */
[----:B0-----:R-:W-:Y:S02]  /*10db0*/  IMAD R2, R29, c[0x0][0x190], RZ ;  /* 0x000064001d027a24 */ /* 0x001fe400078e02ff */
[----:B-1----:R-:W-:-:S03]  /*10dc0*/  IMAD R0, R3, c[0x0][0x190], RZ ;  /* 0x0000640003007a24 */ /* 0x002fc600078e02ff */
[----:B------:R-:W-:Y:S04]  /*10dd0*/  STL [R1+0xac], R2 ;  /* 0x0000ac0201007387 */ /* 0x000fe80000100800 */
[----:B--2---:R0:W-:Y:S04]  /*10de0*/  STL [R1+0xc1c], R25 ;  /* 0x000c1c1901007387 */ /* 0x0041e80000100800 */
[----:B------:R-:W-:Y:S04]  /*10df0*/  STL [R1+0xb4], R0 ;  /* 0x0000b40001007387 */ /* 0x000fe80000100800 */
[----:B0-----:R-:W2:Y:S04]  /*10e00*/  LDL.LU R25, [R1+0x3d4] ;  /* 0x0003d40001197983 */ /* 0x001ea80000300800 */
[----:B--2---:R0:W-:Y:S04]  /*10e10*/  STL [R1+0xc20], R25 ;  /* 0x000c201901007387 */ /* 0x0041e80000100800 */
[----:B0-----:R-:W2:Y:S04]  /*10e20*/  LDL.LU R25, [R1+0x3d8] ;  /* 0x0003d80001197983 */ /* 0x001ea80000300800 */
[----:B------:R-:W3:Y:S04]  /*10e30*/  LDL.LU R24, [R1+0x3cc] ;  /* 0x0003cc0001187983 */ /* 0x000ee80000300800 */
[----:B------:R-:W4:Y:S04]  /*10e40*/  LDL.LU R0, [R1+0x3c8] ;  /* 0x0003c80001007983 */ /* 0x000f280000300800 */
[----:B------:R-:W5:Y:S04]  /*10e50*/  LDL.LU R2, [R1+0x3c4] ;  /* 0x0003c40001027983 */ /* 0x000f680000300800 */
[----:B------:R-:W3:Y:S04]  /*10e60*/  LDL.LU R5, [R1+0x3c0] ;  /* 0x0003c00001057983 */ /* 0x000ee80000300800 */
        /* <DEDUP_REMOVED lines=23> */
[----:B------:R-:W3:Y:S01]  /*10fe0*/  LDL.LU R3, [R1+0x360] ;  /* 0x0003600001037983 */ /* 0x000ee20000300800 */
[----:B--2---:R-:W-:-:S05]  /*10ff0*/  IMAD R25, R25, c[0x0][0x190], RZ ;  /* 0x0000640019197a24 */ /* 0x004fca00078e02ff */
[----:B------:R0:W-:Y:S04]  /*11000*/  STL [R1+0xc4], R25 ;  /* 0x0000c41901007387 */ /* 0x0001e80000100800 */
[----:B0-----:R-:W2:Y:S02]  /*11010*/  LDL.LU R25, [R1+0xc20] ;  /* 0x000c200001197983 */ /* 0x001ea40000300800 */
[----:B--2---:R-:W-:-:S05]  /*11020*/  IMAD R25, R25, c[0x0][0x190], RZ ;  /* 0x0000640019197a24 */ /* 0x004fca00078e02ff */
[----:B------:R0:W-:Y:S04]  /*11030*/  STL [R1+0xe8], R25 ;  /* 0x0000e81901007387 */ /* 0x0001e80000100800 */
[----:B0-----:R-:W2:Y:S01]  /*11040*/  LDL.LU R25, [R1+0xc1c] ;  /* 0x000c1c0001197983 */ /* 0x001ea20000300800 */
[----:B-----5:R-:W-:Y:S02]  /*11050*/  IMAD R2, R2, c[0x0][0x190], RZ ;  /* 0x0000640002027a24 */ /* 0x020fe400078e02ff */
[----:B---3--:R-:W-:Y:S02]  /*11060*/  IMAD R4, R4, c[0x0][0x190], RZ ;  /* 0x0000640004047a24 */ /* 0x008fe400078e02ff */
[----:B--2---:R-:W-:-:S05]  /*11070*/  IMAD R25, R25, c[0x0][0x190], RZ ;  /* 0x0000640019197a24 */ /* 0x004fca00078e02ff */
[----:B------:R0:W-:Y:S02]  /*11080*/  STL [R1+0x108], R25 ;  /* 0x0001081901007387 */ /* 0x0001e40000100800 */
[----:B0-----:R-:W-:Y:S02]  /*11090*/  IMAD R25, R24, c[0x0][0x190], RZ ;  /* 0x0000640018197a24 */ /* 0x001fe400078e02ff */
[----:B----4-:R-:W-:Y:S02]  /*110a0*/  IMAD R24, R0, c[0x0][0x190], RZ ;  /* 0x0000640000187a24 */ /* 0x010fe400078e02ff */
[----:B------:R-:W-:Y:S01]  /*110b0*/  IMAD R0, R5, c[0x0][0x190], RZ ;  /* 0x0000640005007a24 */ /* 0x000fe200078e02ff */
[----:B------:R-:W-:Y:S01]  /*110c0*/  STL [R1+0x13c], R25 ;  /* 0x00013c1901007387 */ /* 0x000fe20000100800 */
[----:B------:R-:W-:-:S03]  /*110d0*/  IMAD R5, R8, c[0x0][0x190], RZ ;  /* 0x0000640008057a24 */ /* 0x000fc600078e02ff */
[----:B------:R-:W-:Y:S04]  /*110e0*/  STL [R1+0x140], R24 ;  /* 0x0001401801007387 */ /* 0x000fe80000100800 */
[----:B------:R0:W-:Y:S04]  /*110f0*/  STL [R1+0x158], R2 ;  /* 0x0001580201007387 */ /* 0x0001e80000100800 */
[----:B------:R1:W-:Y:S01]  /*11100*/  STL [R1+0x1ac], R0 ;  /* 0x0001ac0001007387 */ /* 0x0003e20000100800 */
[----:B0-----:R-:W-:-:S03]  /*11110*/  IMAD R2, R23, c[0x0][0x190], RZ ;  /* 0x0000640017027a24 */ /* 0x001fc600078e02ff */
[----:B------:R0:W-:Y:S01]  /*11120*/  STL [R1+0x1fc], R5 ;  /* 0x0001fc0501007387 */ /* 0x0001e20000100800 */
[----:B-1----:R-:W-:-:S03]  /*11130*/  IMAD R0, R22, c[0x0][0x190], RZ ;  /* 0x0000640016007a24 */ /* 0x002fc600078e02ff */
[----:B------:R1:W-:Y:S04]  /*11140*/  STL [R1+0x21c], R2 ;  /* 0x00021c0201007387 */ /* 0x0003e80000100800 */
[----:B------:R2:W-:Y:S01]  /*11150*/  STL [R1+0x22c], R0 ;  /* 0x00022c0001007387 */ /* 0x0005e20000100800 */
[----:B0-----:R-:W-:Y:S02]  /*11160*/  IMAD R5, R21, c[0x0][0x190], RZ ;  /* 0x0000640015057a24 */ /* 0x001fe400078e02ff */
        /* <DEDUP_REMOVED lines=19> */
[----:B------:R-:W-:Y:S01]  /*112a0*/  STL [R1+0x3c0], R5 ;  /* 0x0003c00501007387 */ /* 0x000fe20000100800 */
[----:B--2---:R-:W-:-:S03]  /*112b0*/  IMAD R0, R6, c[0x0][0x190], RZ ;  /* 0x0000640006007a24 */ /* 0x004fc600078e02ff */
[----:B------:R0:W-:Y:S04]  /*112c0*/  STL [R1+0x3c8], R2 ;  /* 0x0003c80201007387 */ /* 0x0001e80000100800 */
        /* <DEDUP_REMOVED lines=542> */
[----:B---3--:R-:W-:Y:S02]  /*134b0*/  IMAD R24, R24, c[0x0][0x190], RZ ;  /* 0x0000640018187a24 */ /* 0x008fe400078e02ff */
[----:B----4-:R-:W-:Y:S02]  /*134c0*/  IMAD R0, R0, c[0x0][0x190], RZ ;  /* 0x0000640000007a24 */ /* 0x010fe400078e02ff */
[----:B-----5:R-:W-:Y:S02]  /*134d0*/  IMAD R2, R2, c[0x0][0x190], RZ ;  /* 0x0000640002027a24 */ /* 0x020fe400078e02ff */
[----:B------:R-:W-:-:S02]  /*134e0*/  IMAD R5, R5, c[0x0][0x190], RZ ;  /* 0x0000640005057a24 */ /* 0x000fc400078e02ff */
[----:B------:R-:W-:Y:S02]  /*134f0*/  IMAD R8, R8, c[0x0][0x190], RZ ;  /* 0x0000640008087a24 */ /* 0x000fe400078e02ff */
[----:B------:R-:W-:Y:S02]  /*13500*/  IMAD R23, R23, c[0x0][0x190], RZ ;  /* 0x0000640017177a24 */ /* 0x000fe400078e02ff */
[----:B------:R-:W-:Y:S02]  /*13510*/  IMAD R22, R22, c[0x0][0x190], RZ ;  /* 0x0000640016167a24 */ /* 0x000fe400078e02ff */
[----:B------:R-:W-:Y:S02]  /*13520*/  IMAD R21, R21, c[0x0][0x190], RZ ;  /* 0x0000640015157a24 */ /* 0x000fe400078e02ff */
[----:B------:R-:W-:Y:S02]  /*13530*/  IMAD R20, R20, c[0x0][0x190], RZ ;  /* 0x0000640014147a24 */ /* 0x000fe400078e02ff */
        /* <DEDUP_REMOVED lines=19> */
[----:B--2---:R-:W-:-:S05]  /*13670*/  IMAD R25, R25, c[0x0][0x190], RZ ;  /* 0x0000640019197a24 */ /* 0x004fca00078e02ff */
[----:B------:R0:W-:Y:S04]  /*13680*/  STL [R1+0x98], R25 ;  /* 0x0000981901007387 */ /* 0x0001e80000100800 */
[----:B0-----:R-:W2:Y:S04]  /*13690*/  LDL.LU R25, [R1+0xbe8] ;  /* 0x000be80001197983 */ /* 0x001ea80000300800 */
[----:B------:R0:W-:Y:S04]  /*136a0*/  STL [R1+0x94], R24 ;  /* 0x0000941801007387 */ /* 0x0001e80000100800 */
[----:B0-----:R-:W3:Y:S04]  /*136b0*/  LDL.LU R24, [R1+0xbe4] ;  /* 0x000be40001187983 */ /* 0x001ee80000300800 */
[----:B------:R0:W-:Y:S04]  /*136c0*/  STL [R1+0x90], R0 ;  /* 0x0000900001007387 */ /* 0x0001e80000100800 */
[----:B0-----:R-:W4:Y:S04]  /*136d0*/  LDL.LU R0, [R1+0xbe0] ;  /* 0x000be00001007983 */ /* 0x001f280000300800 */
[----:B------:R0:W-:Y:S04]  /*136e0*/  STL [R1+0x8c], R2 ;  /* 0x00008c0201007387 */ /* 0x0001e80000100800 */
[----:B0-----:R-:W5:Y:S04]  /*136f0*/  LDL.LU R2, [R1+0xbdc] ;  /* 0x000bdc0001027983 */ /* 0x001f680000300800 */
[----:B------:R0:W-:Y:S04]  /*13700*/  STL [R1+0x88], R5 ;  /* 0x0000880501007387 */ /* 0x0001e80000100800 */
[----:B0-----:R-:W2:Y:S04]  /*13710*/  LDL.LU R5, [R1+0xbd8] ;  /* 0x000bd80001057983 */ /* 0x001ea80000300800 */
        /* <DEDUP_REMOVED lines=48> */
[----:B--2---:R-:W-:-:S02]  /*13a20*/  IMAD R10, R10, c[0x0][0x190], RZ ;  /* 0x000064000a0a7a24 */ /* 0x004fc400078e02ff */
[----:B---3--:R-:W-:Y:S02]  /*13a30*/  IMAD R15, R15, c[0x0][0x190], RZ ;  /* 0x000064000f0f7a24 */ /* 0x008fe400078e02ff */
[----:B----4-:R-:W-:Y:S02]  /*13a40*/  IMAD R9, R9, c[0x0][0x190], RZ ;  /* 0x0000640009097a24 */ /* 0x010fe400078e02ff */
[----:B-----5:R-:W-:Y:S02]  /*13a50*/  IMAD R7, R7, c[0x0][0x190], RZ ;  /* 0x0000640007077a24 */ /* 0x020fe400078e02ff */
        /* <DEDUP_REMOVED lines=9> */
[----:B------:R-:W-:-:S05]  /*13af0*/  IMAD R3, R3, c[0x0][0x190], RZ ;  /* 0x0000640003037a24 */ /* 0x000fca00078e02ff */
[----:B------:R0:W-:Y:S04]  /*13b00*/  STL [R1], R3 ;  /* 0x0000000301007387 */ /* 0x0001e80000100800 */
        /* <DEDUP_REMOVED lines=9> */
[----:B------:R-:W-:Y:S04]  /*13ba0*/  STL [R1+0xb24], R17 ;  /* 0x000b241101007387 */ /* 0x000fe80000100800 */
[----:B------:R0:W-:Y:S04]  /*13bb0*/  STL [R1+0xb20], R18 ;  /* 0x000b201201007387 */ /* 0x0001e80000100800 */
[----:B0-----:R-:W2:Y:S04]  /*13bc0*/  LDL.LU R18, [R1+0x4c] ;  /* 0x00004c0001127983 */ /* 0x001ea80000300800 */
[----:B------:R-:W-:Y:S04]  /*13bd0*/  STL [R1+0xb1c], R19 ;  /* 0x000b1c1301007387 */ /* 0x000fe80000100800 */
        /* <DEDUP_REMOVED lines=11> */
[----:B0-----:R-:W3:Y:S01]  /*13c90*/  LDL.LU R10, [R1+0x18] ;  /* 0x00001800010a7983 */ /* 0x001ee20000300800 */
[----:B------:R-:W-:-:S02]  /*13ca0*/  IMAD R16, R16, c[0x0][0x190], RZ ;  /* 0x0000640010107a24 */ /* 0x000fc400078e02ff */
[----:B------:R-:W-:Y:S02]  /*13cb0*/  IMAD R11, R11, c[0x0][0x190], RZ ;  /* 0x000064000b0b7a24 */ /* 0x000fe400078e02ff */
[----:B------:R-:W-:Y:S01]  /*13cc0*/  IMAD R12, R12, c[0x0][0x190], RZ ;  /* 0x000064000c0c7a24 */ /* 0x000fe200078e02ff */
[----:B------:R-:W-:Y:S04]  /*13cd0*/  STL [R1+0xb50], R16 ;  /* 0x000b501001007387 */ /* 0x000fe80000100800 */
[----:B------:R0:W-:Y:S04]  /*13ce0*/  STL [R1+0xb54], R11 ;  /* 0x000b540b01007387 */ /* 0x0001e80000100800 */
[----:B0-----:R-:W4:Y:S04]  /*13cf0*/  LDL.LU R11, [R1+0xe8] ;  /* 0x0000e800010b7983 */ /* 0x001f280000300800 */
[----:B------:R0:W-:Y:S04]  /*13d00*/  STL [R1+0xb58], R12 ;  /* 0x000b580c01007387 */ /* 0x0001e80000100800 */
[----:B0-----:R-:W4:Y:S01]  /*13d10*/  LDL.LU R12, [R1+0xac] ;  /* 0x0000ac00010c7983 */ /* 0x001f220000300800 */
[----:B------:R-:W-:-:S02]  /*13d20*/  IMAD R13, R13, c[0x0][0x190], RZ ;  /* 0x000064000d0d7a24 */ /* 0x000fc400078e02ff */
[----:B------:R-:W-:Y:S02]  /*13d30*/  IMAD R14, R14, c[0x0][0x190], RZ ;  /* 0x000064000e0e7a24 */ /* 0x000fe400078e02ff */
[----:B------:R-:W-:Y:S02]  /*13d40*/  IMAD R20, R20, c[0x0][0x190], RZ ;  /* 0x0000640014147a24 */ /* 0x000fe400078e02ff */
[----:B------:R-:W-:Y:S01]  /*13d50*/  IMAD R21, R21, c[0x0][0x190], RZ ;  /* 0x0000640015157a24 */ /* 0x000fe200078e02ff */
[----:B------:R-:W-:Y:S01]  /*13d60*/  STL [R1+0xb5c], R13 ;  /* 0x000b5c0d01007387 */ /* 0x000fe20000100800 */
[----:B------:R-:W-:Y:S02]  /*13d70*/  IMAD R22, R22, c[0x0][0x190], RZ ;  /* 0x0000640016167a24 */ /* 0x000fe400078e02ff */
[----:B------:R-:W-:Y:S01]  /*13d80*/  IMAD R23, R23, c[0x0][0x190], RZ ;  /* 0x0000640017177a24 */ /* 0x000fe200078e02ff */
[----:B------:R2:W-:Y:S04]  /*13d90*/  STL [R1+0xb60], R14 ;  /* 0x000b600e01007387 */ /* 0x0005e80000100800 */
[----:B------:R-:W-:Y:S04]  /*13da0*/  STL [R1+0xb64], R20 ;  /* 0x000b641401007387 */ /* 0x000fe80000100800 */
[----:B------:R-:W-:Y:S04]  /*13db0*/  STL [R1+0xb68], R21 ;  /* 0x000b681501007387 */ /* 0x000fe80000100800 */
[----:B------:R-:W-:Y:S04]  /*13dc0*/  STL [R1+0xb6c], R22 ;  /* 0x000b6c1601007387 */ /* 0x000fe80000100800 */
[----:B------:R-:W-:Y:S04]  /*13dd0*/  STL [R1+0xb70], R23 ;  /* 0x000b701701007387 */ /* 0x000fe80000100800 */
[----:B------:R-:W4:Y:S01]  /*13de0*/  LDL.LU R17, [R1+0x108] ;  /* 0x0001080001117983 */ /* 0x000f220000300800 */
[----:B--2---:R-:W-:-:S02]  /*13df0*/  LEA R14, P3, R15, R3, 0x1 ;  /* 0x000000030f0e7211 */ /* 0x004fc400078608ff */
[----:B---3--:R-:W-:-:S05]  /*13e00*/  LEA R13, P2, R10, R3, 0x1 ;  /* 0x000000030a0d7211 */ /* 0x008fca00078408ff */
[----:B------:R0:W-:Y:S04]  /*13e10*/  STL [R1+0x2bc], R13 ;  /* 0x0002bc0d01007387 */ /* 0x0001e80000100800 */
[----:B------:R-:W2:Y:S01]  /*13e20*/  LDL.LU R19, [R1+0x13c] ;  /* 0x00013c0001137983 */ /* 0x000ea20000300800 */
[----:B0-----:R-:W-:-:S03]  /*13e30*/  LEA R13, P4, R9, R3, 0x1 ;  /* 0x00000003090d7211 */ /* 0x001fc600078808ff */
[----:B------:R0:W-:Y:S04]  /*13e40*/  STL [R1+0x2c4], R14 ;  /* 0x0002c40e01007387 */ /* 0x0001e80000100800 */
[----:B------:R1:W-:Y:S04]  /*13e50*/  STL [R1+0x2cc], R13 ;  /* 0x0002cc0d01007387 */ /* 0x0003e80000100800 */
[----:B------:R-:W3:Y:S01]  /*13e60*/  LDL.LU R16, [R1+0x140] ;  /* 0x0001400001107983 */ /* 0x000ee20000300800 */
[-C--:B0-----:R-:W-:Y:S02]  /*13e70*/  LEA R14, P5, R7, R3.reuse, 0x1 ;  /* 0x00000003070e7211 */ /* 0x081fe400078a08ff */
[----:B-1----:R-:W-:-:S03]  /*13e80*/  LEA R13, P0, R6, R3, 0x1 ;  /* 0x00000003060d7211 */ /* 0x002fc600078008ff */
[----:B------:R-:W-:Y:S04]  /*13e90*/  STL [R1+0x2d4], R14 ;  /* 0x0002d40e01007387 */ /* 0x000fe80000100800 */
[----:B------:R0:W-:Y:S02]  /*13ea0*/  STL [R1+0x2dc], R13 ;  /* 0x0002dc0d01007387 */ /* 0x0001e40000100800 */
[----:B0-----:R-:W-:Y:S02]  /*13eb0*/  LEA.HI.X.SX32 R13, R10, R25, 0x1, P2 ;  /* 0x000000190a0d7211 */ /* 0x001fe400010f0eff */
[----:B------:R-:W3:Y:S01]  /*13ec0*/  LDL.LU R10, [R1+0x158] ;  /* 0x00015800010a7983 */ /* 0x000ee20000300800 */
[----:B------:R-:W-:-:S05]  /*13ed0*/  LEA R14, P1, R4, R3, 0x1 ;  /* 0x00000003040e7211 */ /* 0x000fca00078208ff */
        /* <DEDUP_REMOVED lines=14> */
[----:B-----5:R-:W-:-:S05]  /*13fc0*/  LEA R14, P4, R27, R3, 0x1 ;  /* 0x000000031b0e7211 */ /* 0x020fca00078808ff */
[----:B------:R4:W-:Y:S04]  /*13fd0*/  STL [R1+0x2fc], R14 ;  /* 0x0002fc0e01007387 */ /* 0x0009e80000100800 */
[----:B------:R0:W-:Y:S01]  /*13fe0*/  STL [R1+0x2d0], R13 ;  /* 0x0002d00d01007387 */ /* 0x0001e20000100800 */
[----:B----4-:R-:W-:Y:S02]  /*13ff0*/  LEA R14, P5, R12, R3, 0x1 ;  /* 0x000000030c0e7211 */ /* 0x010fe400078a08ff */
[-C--:B0-----:R-:W-:Y:S02]  /*14000*/  LEA.HI.X.SX32 R13, R6, R25.reuse, 0x1, P0 ;  /* 0x00000019060d7211 */ /* 0x081fe400000f0eff */
[----:B------:R-:W4:Y:S04]  /*14010*/  LDL.LU R6, [R1+0x22c] ;  /* 0x00022c0001067983 */ /* 0x000f280000300800 */
[----:B------:R-:W-:Y:S04]  /*14020*/  STL [R1+0x304], R14 ;  /* 0x0003040e01007387 */ /* 0x000fe80000100800 */
[----:B------:R0:W-:Y:S02]  /*14030*/  STL [R1+0x2d8], R13 ;  /* 0x0002d80d01007387 */ /* 0x0001e40000100800 */
[----:B0-----:R-:W-:-:S02]  /*14040*/  LEA.HI.X.SX32 R13, R4, R25, 0x1, P1 ;  /* 0x00000019040d7211 */ /* 0x001fc400008f0eff */
[----:B------:R-:W5:Y:S01]  /*14050*/  LDL.LU R4, [R1+0x258] ;  /* 0x0002580001047983 */ /* 0x000f620000300800 */
[----:B------:R-:W-:-:S05]  /*14060*/  LEA R14, P0, R28, R3, 0x1 ;  /* 0x000000031c0e7211 */ /* 0x000fca00078008ff */
[----:B------:R-:W-:Y:S04]  /*14070*/  STL [R1+0x30c], R14 ;  /* 0x00030c0e01007387 */ /* 0x000fe80000100800 */
[----:B------:R0:W-:Y:S02]  /*14080*/  STL [R1+0x2e0], R13 ;  /* 0x0002e00d01007387 */ /* 0x0001e40000100800 */
[----:B0-----:R-:W-:Y:S02]  /*14090*/  LEA.HI.X.SX32 R13, R18, R25, 0x1, P2 ;  /* 0x00000019120d7211 */ /* 0x001fe400010f0eff */
[----:B------:R-:W5:Y:S01]  /*140a0*/  LDL.LU R18, [R1+0x268] ;  /* 0x0002680001127983 */ /* 0x000f620000300800 */
[----:B------:R-:W-:-:S05]  /*140b0*/  LEA R14, P1, R29, R3, 0x1 ;  /* 0x000000031d0e7211 */ /* 0x000fca00078208ff */
[----:B------:R0:W-:Y:S04]  /*140c0*/  STL [R1+0x314], R14 ;  /* 0x0003140e01007387 */ /* 0x0001e80000100800 */
[----:B------:R1:W-:Y:S01]  /*140d0*/  STL [R1+0x2e8], R13 ;  /* 0x0002e80d01007387 */ /* 0x0003e20000100800 */
[----:B0-----:R-:W-:Y:S02]  /*140e0*/  LEA R14, P2, R11, R3, 0x1 ;  /* 0x000000030b0e7211 */ /* 0x001fe400078408ff */
[-C--:B-1----:R-:W-:Y:S02]  /*140f0*/  LEA.HI.X.SX32 R13, R26, R25.reuse, 0x1, P3 ;  /* 0x000000191a0d7211 */ /* 0x082fe400018f0eff */
[----:B------:R-:W5:Y:S04]  /*14100*/  LDL.LU R26, [R1+0x26c] ;  /* 0x00026c00011a7983 */ /* 0x000f680000300800 */
        /* <DEDUP_REMOVED lines=9> */
[----:B--2---:R-:W-:-:S05]  /*141a0*/  LEA R14, P4, R19, R3, 0x1 ;  /* 0x00000003130e7211 */ /* 0x004fca00078808ff */
[----:B------:R3:W-:Y:S04]  /*141b0*/  STL [R1+0x32c], R14 ;  /* 0x00032c0e01007387 */ /* 0x0007e80000100800 */
[----:B------:R0:W-:Y:S01]  /*141c0*/  STL [R1+0x300], R13 ;  /* 0x0003000d01007387 */ /* 0x0001e20000100800 */
[----:B---3--:R-:W-:Y:S02]  /*141d0*/  LEA R14, P5, R16, R3, 0x1 ;  /* 0x00000003100e7211 */ /* 0x008fe400078a08ff */
[----:B0-----:R-:W-:Y:S02]  /*141e0*/  LEA.HI.X.SX32 R13, R28, R25, 0x1, P0 ;  /* 0x000000191c0d7211 */ /* 0x001fe400000f0eff */
[----:B------:R-:W2:Y:S04]  /*141f0*/  LDL.LU R28, [R1+0x3a8] ;  /* 0x0003a800011c7983 */ /* 0x000ea80000300800 */
[----:B------:R0:W-:Y:S04]  /*14200*/  STL [R1+0x334], R14 ;  /* 0x0003340e01007387 */ /* 0x0001e80000100800 */
[----:B------:R1:W-:Y:S01]  /*14210*/  STL [R1+0x308], R13 ;  /* 0x0003080d01007387 */ /* 0x0003e20000100800 */
[----:B0-----:R-:W-:-:S02]  /*14220*/  LEA R14, P0, R10, R3, 0x1 ;  /* 0x000000030a0e7211 */ /* 0x001fc400078008ff */
[-C--:B-1----:R-:W-:Y:S02]  /*14230*/  LEA.HI.X.SX32 R13, R29, R25.reuse, 0x1, P1 ;  /* 0x000000191d0d7211 */ /* 0x082fe400008f0eff */
[----:B------:R-:W3:Y:S04]  /*14240*/  LDL.LU R29, [R1+0x398] ;  /* 0x00039800011d7983 */ /* 0x000ee80000300800 */
[----:B------:R-:W-:Y:S04]  /*14250*/  STL [R1+0x33c], R14 ;  /* 0x00033c0e01007387 */ /* 0x000fe80000100800 */
[----:B------:R0:W-:Y:S02]  /*14260*/  STL [R1+0x310], R13 ;  /* 0x0003100d01007387 */ /* 0x0001e40000100800 */
[----:B0-----:R-:W-:-:S02]  /*14270*/  LEA.HI.X.SX32 R13, R11, R25, 0x1, P2 ;  /* 0x000000190b0d7211 */ /* 0x001fc400010f0eff */
        /* <DEDUP_REMOVED lines=16> */
[----:B----4-:R-:W-:-:S05]  /*14380*/  LEA R14, P4, R6, R3, 0x1 ;  /* 0x00000003060e7211 */ /* 0x010fca00078808ff */
[----:B------:R5:W-:Y:S04]  /*14390*/  STL [R1+0x35c], R14 ;  /* 0x00035c0e01007387 */ /* 0x000be80000100800 */
[----:B------:R0:W-:Y:S01]  /*143a0*/  STL [R1+0x330], R13 ;  /* 0x0003300d01007387 */ /* 0x0001e20000100800 */
[----:B-----5:R-:W-:Y:S02]  /*143b0*/  LEA R14, P5, R4, R3, 0x1 ;  /* 0x00000003040e7211 */ /* 0x020fe400078a08ff */
        /* <DEDUP_REMOVED lines=15> */
[----:B-1----:R-:W-:-:S03]  /*144b0*/  LEA.HI.X.SX32 R13, R7, R25, 0x1, P3 ;  /* 0x00000019070d7211 */ /* 0x002fc600018f0eff */
[----:B------:R-:W-:Y:S04]  /*144c0*/  STL [R1+0x37c], R14 ;  /* 0x00037c0e01007387 */ /* 0x000fe80000100800 */
[----:B------:R-:W5:Y:S04]  /*144d0*/  LDL.LU R7, [R1+0x3e8] ;  /* 0x0003e80001077983 */ /* 0x000f680000300800 */
        /* <DEDUP_REMOVED lines=9> */
[----:B------:R-:W-:Y:S04]  /*14570*/  STL [R1+0x38c], R14 ;  /* 0x00038c0e01007387 */ /* 0x000fe80000100800 */
[----:B------:R0:W-:Y:S02]  /*14580*/  STL [R1+0x360], R13 ;  /* 0x0003600d01007387 */ /* 0x0001e40000100800 */
[----:B0-----:R-:W-:Y:S02]  /*14590*/  LEA.HI.X.SX32 R13, R18, R25, 0x1, P0 ;  /* 0x00000019120d7211 */ /* 0x001fe400000f0eff */
[----:B------:R-:W2:Y:S01]  /*145a0*/  LDL.LU R18, [R1+0x400] ;  /* 0x0004000001127983 */ /* 0x000ea20000300800 */
[----:B---3--:R-:W-:-:S05]  /*145b0*/  LEA R14, P5, R29, R3, 0x1 ;  /* 0x000000031d0e7211 */ /* 0x008fca00078a08ff */
[----:B------:R0:W-:Y:S04]  /*145c0*/  STL [R1+0x394], R14 ;  /* 0x0003940e01007387 */ /* 0x0001e80000100800 */
[----:B------:R1:W-:Y:S01]  /*145d0*/  STL [R1+0x368], R13 ;  /* 0x0003680d01007387 */ /* 0x0003e20000100800 */
[----:B0-----:R-:W-:Y:S02]  /*145e0*/  LEA R14, P0, R11, R3, 0x1 ;  /* 0x000000030b0e7211 */ /* 0x001fe400078008ff */
        /* <DEDUP_REMOVED lines=57> */
[----:B------:R-:W-:Y:S04]  /*14980*/  STL [R1+0x3f4], R14 ;  /* 0x0003f40e01007387 */ /* 0x000fe80000100800 */
[----:B------:R0:W-:Y:S02]  /*14990*/  STL [R1+0x3c8], R13 ;  /* 0x0003c80d01007387 */ /* 0x0001e40000100800 */
[----:B0-----:R-:W-:Y:S02]  /*149a0*/  LEA.HI.X.SX32 R13, R7, R25, 0x1, P1 ;  /* 0x00000019070d7211 */ /* 0x001fe400008f0eff */
[----:B------:R-:W-:Y:S01]  /*149b0*/  LEA R14, P0, R27, R3, 0x1 ;  /* 0x000000031b0e7211 */ /* 0x000fe200078008ff */
        /* <DEDUP_REMOVED lines=81> */
[----:B------:R-:W-:Y:S04]  /*14ed0*/  STL [R1+0x47c], R14 ;  /* 0x00047c0e01007387 */ /* 0x000fe80000100800 */
[----:B------:R0:W-:Y:S02]  /*14ee0*/  STL [R1+0x450], R13 ;  /* 0x0004500d01007387 */ /* 0x0001e40000100800 */
[----:B0-----:R-:W-:Y:S02]  /*14ef0*/  LEA.HI.X.SX32 R13, R6, R25, 0x1, P0 ;  /* 0x00000019060d7211 */ /* 0x001fe400000f0eff */
[----:B-----5:R-:W-:Y:S01]  /*14f00*/  LEA R14, P5, R12, R3, 0x1 ;  /* 0x000000030c0e7211 */ /* 0x020fe200078a08ff */
        /* <DEDUP_REMOVED lines=11> */
[----:B------:R-:W-:Y:S04]  /*14fc0*/  STL [R1+0x494], R14 ;  /* 0x0004940e01007387 */ /* 0x000fe80000100800 */
[----:B------:R0:W-:Y:S02]  /*14fd0*/  STL [R1+0x468], R13 ;  /* 0x0004680d01007387 */ /* 0x0001e40000100800 */
[----:B0-----:R-:W-:Y:S02]  /*14fe0*/  LEA.HI.X.SX32 R13, R26, R25, 0x1, P3 ;  /* 0x000000191a0d7211 */ /* 0x001fe400018f0eff */
[----:B------:R-:W-:Y:S01]  /*14ff0*/  LEA R14, P2, R11, R3, 0x1 ;  /* 0x000000030b0e7211 */ /* 0x000fe200078408ff */
        /* <DEDUP_REMOVED lines=487> */
[----:B------:R0:W-:Y:S04]  /*16e70*/  STL [R1+0x778], R13 ;  /* 0x0007780d01007387 */ /* 0x0001e80000100800 */
[----:B0-----:R-:W5:Y:S01]  /*16e80*/  LDL.LU R13, [R1+0x124] ;  /* 0x00012400010d7983 */ /* 0x001f620000300800 */
[-C--:B------:R-:W-:Y:S02]  /*16e90*/  LEA.HI.X.SX32 R12, R12, R25.reuse, 0x1, P5 ;  /* 0x000000190c0c7211 */ /* 0x080fe400028f0eff */
[----:B------:R-:W-:-:S02]  /*16ea0*/  LEA.HI.X.SX32 R11, R11, R25, 0x1, P2 ;  /* 0x000000190b0b7211 */ /* 0x000fc400010f0eff */
        /* <DEDUP_REMOVED lines=9> */
[-C--:B------:R-:W-:Y:S01]  /*16f40*/  LEA R14, P0, R10, R3.reuse, 0x1 ;  /* 0x000000030a0e7211 */ /* 0x080fe200078008ff */
[----:B------:R-:W3:Y:S04]  /*16f50*/  LDL.LU R29, [R1+0x11c] ;  /* 0x00011c00011d7983 */ /* 0x000ee80000300800 */
[----:B------:R-:W-:Y:S04]  /*16f60*/  STL [R1+0x7bc], R14 ;  /* 0x0007bc0e01007387 */ /* 0x000fe80000100800 */
[----:B------:R0:W-:Y:S04]  /*16f70*/  STL [R1+0x790], R12 ;  /* 0x0007900c01007387 */ /* 0x0001e80000100800 */
[----:B0-----:R-:W3:Y:S01]  /*16f80*/  LDL.LU R12, [R1+0x118] ;  /* 0x00011800010c7983 */ /* 0x001ee20000300800 */
        /* <DEDUP_REMOVED lines=12> */
[----:B------:R0:W-:Y:S01]  /*17050*/  STL [R1+0x7a8], R11 ;  /* 0x0007a80b01007387 */ /* 0x0001e20000100800 */
[----:B------:R-:W-:-:S03]  /*17060*/  LEA.HI.X.SX32 R16, R16, R25, 0x1, P5 ;  /* 0x0000001910107211 */ /* 0x000fc600028f0eff */
[----:B0-----:R-:W3:Y:S01]  /*17070*/  LDL.LU R11, [R1+0x10c] ;  /* 0x00010c00010b7983 */ /* 0x001ee20000300800 */
[----:B----4-:R-:W-:Y:S02]  /*17080*/  LEA R14, P4, R6, R3, 0x1 ;  /* 0x00000003060e7211 */ /* 0x010fe400078808ff */
[----:B------:R-:W-:-:S03]  /*17090*/  LEA.HI.X.SX32 R10, R10, R25, 0x1, P0 ;  /* 0x000000190a0a7211 */ /* 0x000fc600000f0eff */
[----:B------:R-:W-:Y:S04]  /*170a0*/  STL [R1+0x7dc], R14 ;  /* 0x0007dc0e01007387 */ /* 0x000fe80000100800 */
[----:B------:R0:W-:Y:S04]  /*170b0*/  STL [R1+0x7b0], R16 ;  /* 0x0007b01001007387 */ /* 0x0001e80000100800 */
[----:B0-----:R-:W4:Y:S01]  /*170c0*/  LDL.LU R16, [R1+0x104] ;  /* 0x0001040001107983 */ /* 0x001f220000300800 */
[----:B-----5:R-:W-:-:S05]  /*170d0*/  LEA R14, P5, R4, R3, 0x1 ;  /* 0x00000003040e7211 */ /* 0x020fca00078a08ff */
[----:B------:R-:W-:Y:S04]  /*170e0*/  STL [R1+0x7e4], R14 ;  /* 0x0007e40e01007387 */ /* 0x000fe80000100800 */
[----:B------:R0:W-:Y:S01]  /*170f0*/  STL [R1+0x7b8], R10 ;  /* 0x0007b80a01007387 */ /* 0x0001e20000100800 */
[----:B------:R-:W-:-:S03]  /*17100*/  LEA.HI.X.SX32 R15, R15, R25, 0x1, P1 ;  /* 0x000000190f0f7211 */ /* 0x000fc600008f0eff */
[----:B0-----:R-:W5:Y:S01]  /*17110*/  LDL.LU R10, [R1+0x100] ;  /* 0x00010000010a7983 */ /* 0x001f620000300800 */
[----:B------:R-:W-:-:S05]  /*17120*/  LEA R14, P0, R18, R3, 0x1 ;  /* 0x00000003120e7211 */ /* 0x000fca00078008ff */
[----:B------:R-:W-:Y:S04]  /*17130*/  STL [R1+0x7ec], R14 ;  /* 0x0007ec0e01007387 */ /* 0x000fe80000100800 */
[----:B------:R0:W-:Y:S04]  /*17140*/  STL [R1+0x7c0], R15 ;  /* 0x0007c00f01007387 */ /* 0x0001e80000100800 */
[----:B0-----:R-:W5:Y:S01]  /*17150*/  LDL.LU R15, [R1+0xfc] ;  /* 0x0000fc00010f7983 */ /* 0x001f620000300800 */
[----:B------:R-:W-:Y:S02]  /*17160*/  LEA.HI.X.SX32 R9, R9, R25, 0x1, P2 ;  /* 0x0000001909097211 */ /* 0x000fe400010f0eff */
[----:B------:R-:W-:-:S02]  /*17170*/  LEA R14, P1, R26, R3, 0x1 ;  /* 0x000000031a0e7211 */ /* 0x000fc400078208ff */
[----:B------:R-:W-:-:S03]  /*17180*/  LEA.HI.X.SX32 R7, R7, R25, 0x1, P3 ;  /* 0x0000001907077211 */ /* 0x000fc600018f0eff */
        /* <DEDUP_REMOVED lines=8> */
[----:B------:R-:W-:-:S05]  /*17210*/  LEA R14, P3, R13, R3, 0x1 ;  /* 0x000000030d0e7211 */ /* 0x000fca00078608ff */
[----:B------:R-:W-:Y:S04]  /*17220*/  STL [R1+0x804], R14 ;  /* 0x0008040e01007387 */ /* 0x000fe80000100800 */
[----:B------:R0:W-:Y:S04]  /*17230*/  STL [R1+0x7d8], R6 ;  /* 0x0007d80601007387 */ /* 0x0001e80000100800 */
[----:B0-----:R-:W5:Y:S01]  /*17240*/  LDL.LU R6, [R1+0xf0] ;  /* 0x0000f00001067983 */ /* 0x001f620000300800 */
[----:B------:R-:W-:Y:S02]  /*17250*/  LEA.HI.X.SX32 R20, R4, R25, 0x1, P5 ;  /* 0x0000001904147211 */ /* 0x000fe400028f0eff */
[----:B--2---:R-:W-:-:S05]  /*17260*/  LEA R14, P4, R28, R3, 0x1 ;  /* 0x000000031c0e7211 */ /* 0x004fca00078808ff */
[----:B------:R-:W-:Y:S04]  /*17270*/  STL [R1+0x80c], R14 ;  /* 0x00080c0e01007387 */ /* 0x000fe80000100800 */
[----:B------:R-:W2:Y:S04]  /*17280*/  LDL.LU R4, [R1+0xec] ;  /* 0x0000ec0001047983 */ /* 0x000ea80000300800 */
[----:B------:R0:W-:Y:S02]  /*17290*/  STL [R1+0x7e0], R20 ;  /* 0x0007e01401007387 */ /* 0x0001e40000100800 */
[----:B0-----:R-:W-:-:S02]  /*172a0*/  LEA.HI.X.SX32 R20, R18, R25, 0x1, P0 ;  /* 0x0000001912147211 */ /* 0x001fc400000f0eff */
[----:B---3--:R-:W-:-:S05]  /*172b0*/  LEA R14, P5, R29, R3, 0x1 ;  /* 0x000000031d0e7211 */ /* 0x008fca00078a08ff */
[----:B------:R0:W-:Y:S04]  /*172c0*/  STL [R1+0x814], R14 ;  /* 0x0008140e01007387 */ /* 0x0001e80000100800 */
[----:B------:R-:W3:Y:S04]  /*172d0*/  LDL.LU R18, [R1+0xe4] ;  /* 0x0000e40001127983 */ /* 0x000ee80000300800 */
[----:B------:R1:W-:Y:S01]  /*172e0*/  STL [R1+0x7e8], R20 ;  /* 0x0007e81401007387 */ /* 0x0003e20000100800 */
[----:B0-----:R-:W-:Y:S02]  /*172f0*/  LEA R14, P0, R12, R3, 0x1 ;  /* 0x000000030c0e7211 */ /* 0x001fe400078008ff */
[----:B-1----:R-:W-:-:S03]  /*17300*/  LEA.HI.X.SX32 R20, R26, R25, 0x1, P1 ;  /* 0x000000191a147211 */ /* 0x002fc600008f0eff */
        /* <DEDUP_REMOVED lines=11> */
[----:B------:R-:W-:Y:S01]  /*173c0*/  STL [R1+0x800], R20 ;  /* 0x0008001401007387 */ /* 0x000fe20000100800 */
[----:B0-----:R-:W-:-:S03]  /*173d0*/  LEA.HI.X.SX32 R14, R28, R25, 0x1, P4 ;  /* 0x000000191c0e7211 */ /* 0x001fc600020f0eff */
[----:B------:R-:W3:Y:S01]  /*173e0*/  LDL.LU R28, [R1+0xd8] ;  /* 0x0000d800011c7983 */ /* 0x000ee20000300800 */
[----:B------:R-:W-:-:S05]  /*173f0*/  LEA R13, P3, R11, R3, 0x1 ;  /* 0x000000030b0d7211 */ /* 0x000fca00078608ff */
[----:B------:R-:W-:Y:S04]  /*17400*/  STL [R1+0x834], R13 ;  /* 0x0008340d01007387 */ /* 0x000fe80000100800 */
[----:B------:R0:W-:Y:S02]  /*17410*/  STL [R1+0x808], R14 ;  /* 0x0008080e01007387 */ /* 0x0001e40000100800 */
[----:B0-----:R-:W-:Y:S02]  /*17420*/  LEA.HI.X.SX32 R14, R29, R25, 0x1, P5 ;  /* 0x000000191d0e7211 */ /* 0x001fe400028f0eff */
[----:B------:R-:W3:Y:S01]  /*17430*/  LDL.LU R29, [R1+0xd4] ;  /* 0x0000d400011d7983 */ /* 0x000ee20000300800 */
[----:B----4-:R-:W-:Y:S02]  /*17440*/  LEA R13, P4, R16, R3, 0x1 ;  /* 0x00000003100d7211 */ /* 0x010fe400078808ff */
[----:B------:R-:W-:-:S03]  /*17450*/  LEA.HI.X.SX32 R12, R12, R25, 0x1, P0 ;  /* 0x000000190c0c7211 */ /* 0x000fc600000f0eff */
[----:B------:R-:W-:Y:S04]  /*17460*/  STL [R1+0x83c], R13 ;  /* 0x00083c0d01007387 */ /* 0x000fe80000100800 */
[----:B------:R0:W-:Y:S04]  /*17470*/  STL [R1+0x810], R14 ;  /* 0x0008100e01007387 */ /* 0x0001e80000100800 */
[----:B0-----:R-:W4:Y:S01]  /*17480*/  LDL.LU R14, [R1+0xd0] ;  /* 0x0000d000010e7983 */ /* 0x001f220000300800 */
[----:B-----5:R-:W-:-:S05]  /*17490*/  LEA R13, P5, R10, R3, 0x1 ;  /* 0x000000030a0d7211 */ /* 0x020fca00078a08ff */
        /* <DEDUP_REMOVED lines=14> */
[----:B------:R0:W-:Y:S04]  /*17580*/  STL [R1+0x85c], R13 ;  /* 0x00085c0d01007387 */ /* 0x0001e80000100800 */
[----:B0-----:R-:W5:Y:S01]  /*17590*/  LDL.LU R13, [R1+0xc0] ;  /* 0x0000c000010d7983 */ /* 0x001f620000300800 */
[----:B------:R-:W-:-:S03]  /*175a0*/  LEA R11, P3, R6, R3, 0x1 ;  /* 0x00000003060b7211 */ /* 0x000fc600078608ff */
[----:B------:R0:W-:Y:S04]  /*175b0*/  STL [R1+0x830], R12 ;  /* 0x0008300c01007387 */ /* 0x0001e80000100800 */
[----:B------:R-:W-:Y:S04]  /*175c0*/  STL [R1+0x864], R11 ;  /* 0x0008640b01007387 */ /* 0x000fe80000100800 */
[----:B0-----:R-:W5:Y:S01]  /*175d0*/  LDL.LU R12, [R1+0xbc] ;  /* 0x0000bc00010c7983 */ /* 0x001f620000300800 */
[----:B------:R-:W-:-:S05]  /*175e0*/  LEA.HI.X.SX32 R16, R16, R25, 0x1, P4 ;  /* 0x0000001910107211 */ /* 0x000fca00020f0eff */
[----:B------:R0:W-:Y:S01]  /*175f0*/  STL [R1+0x838], R16 ;  /* 0x0008381001007387 */ /* 0x0001e20000100800 */
[-C--:B------:R-:W-:Y:S02]  /*17600*/  LEA.HI.X.SX32 R15, R15, R25.reuse, 0x1, P0 ;  /* 0x000000190f0f7211 */ /* 0x080fe400000f0eff */
[-C--:B0-----:R-:W-:Y:S02]  /*17610*/  LEA.HI.X.SX32 R16, R10, R25.reuse, 0x1, P5 ;  /* 0x000000190a107211 */ /* 0x081fe400028f0eff */
[----:B------:R-:W-:Y:S02]  /*17620*/  LEA.HI.X.SX32 R9, R9, R25, 0x1, P1 ;  /* 0x0000001909097211 */ /* 0x000fe400008f0eff */
[----:B--2---:R-:W-:-:S05]  /*17630*/  LEA R11, P4, R4, R3, 0x1 ;  /* 0x00000003040b7211 */ /* 0x004fca00078808ff */
[----:B------:R0:W-:Y:S04]  /*17640*/  STL [R1+0x86c], R11 ;  /* 0x00086c0b01007387 */ /* 0x0001e80000100800 */
[----:B0-----:R-:W2:Y:S04]  /*17650*/  LDL.LU R11, [R1+0xb8] ;  /* 0x0000b800010b7983 */ /* 0x001ea80000300800 */
[----:B------:R0:W-:Y:S01]  /*17660*/  STL [R1+0x840], R16 ;  /* 0x0008401001007387 */ /* 0x0001e20000100800 */
[----:B---3--:R-:W-:-:S05]  /*17670*/  LEA R10, P5, R18, R3, 0x1 ;  /* 0x00000003120a7211 */ /* 0x008fca00078a08ff */
[----:B------:R1:W-:Y:S04]  /*17680*/  STL [R1+0x874], R10 ;  /* 0x0008740a01007387 */ /* 0x0003e80000100800 */
[----:B0-----:R-:W3:Y:S04]  /*17690*/  LDL.LU R16, [R1+0xb0] ;  /* 0x0000b00001107983 */ /* 0x001ee80000300800 */
[----:B------:R-:W-:Y:S01]  /*176a0*/  STL [R1+0x848], R15 ;  /* 0x0008480f01007387 */ /* 0x000fe20000100800 */
[----:B-1----:R-:W-:-:S05]  /*176b0*/  LEA R10, P0, R26, R3, 0x1 ;  /* 0x000000031a0a7211 */ /* 0x002fca00078008ff */
[----:B------:R0:W-:Y:S04]  /*176c0*/  STL [R1+0x87c], R10 ;  /* 0x00087c0a01007387 */ /* 0x0001e80000100800 */
[----:B0-----:R-:W3:Y:S01]  /*176d0*/  LDL.LU R10, [R1+0xa8] ;  /* 0x0000a800010a7983 */ /* 0x001ee20000300800 */
[----:B------:R-:W-:-:S03]  /*176e0*/  LEA R15, P1, R27, R3, 0x1 ;  /* 0x000000031b0f7211 */ /* 0x000fc600078208ff */
[----:B------:R-:W-:Y:S04]  /*176f0*/  STL [R1+0x850], R9 ;  /* 0x0008500901007387 */ /* 0x000fe80000100800 */
[----:B------:R0:W-:Y:S04]  /*17700*/  STL [R1+0x884], R15 ;  /* 0x0008840f01007387 */ /* 0x0001e80000100800 */
[----:B0-----:R-:W3:Y:S01]  /*17710*/  LDL.LU R15, [R1+0xa4] ;  /* 0x0000a400010f7983 */ /* 0x001ee20000300800 */
[-C--:B------:R-:W-:Y:S02]  /*17720*/  LEA.HI.X.SX32 R9, R7, R25.reuse, 0x1, P2 ;  /* 0x0000001907097211 */ /* 0x080fe400010f0eff */
[----:B------:R-:W-:-:S03]  /*17730*/  LEA.HI.X.SX32 R6, R6, R25, 0x1, P3 ;  /* 0x0000001906067211 */ /* 0x000fc600018f0eff */
[----:B------:R0:W-:Y:S01]  /*17740*/  STL [R1+0x858], R9 ;  /* 0x0008580901007387 */ /* 0x0001e20000100800 */
[----:B------:R-:W-:-:S03]  /*17750*/  LEA R7, P2, R28, R3, 0x1 ;  /* 0x000000031c077211 */ /* 0x000fc600078408ff */
[----:B0-----:R-:W3:Y:S04]  /*17760*/  LDL.LU R9, [R1+0xa0] ;  /* 0x0000a00001097983 */ /* 0x001ee80000300800 */
[----:B------:R0:W-:Y:S04]  /*17770*/  STL [R1+0x88c], R7 ;  /* 0x00088c0701007387 */ /* 0x0001e80000100800 */
[----:B------:R1:W-:Y:S04]  /*17780*/  STL [R1+0x860], R6 ;  /* 0x0008600601007387 */ /* 0x0003e80000100800 */
[----:B0-----:R-:W3:Y:S01]  /*17790*/  LDL.LU R7, [R1+0x9c] ;  /* 0x00009c0001077983 */ /* 0x001ee20000300800 */
[----:B-1----:R-:W-:-:S02]  /*177a0*/  LEA.HI.X.SX32 R6, R4, R25, 0x1, P4 ;  /* 0x0000001904067211 */ /* 0x002fc400020f0eff */
[----:B------:R-:W-:-:S05]  /*177b0*/  LEA R20, P3, R29, R3, 0x1 ;  /* 0x000000031d147211 */ /* 0x000fca00078608ff */
[----:B------:R-:W-:Y:S04]  /*177c0*/  STL [R1+0x894], R20 ;  /* 0x0008941401007387 */ /* 0x000fe80000100800 */
[----:B------:R0:W-:Y:S04]  /*177d0*/  STL [R1+0x868], R6 ;  /* 0x0008680601007387 */ /* 0x0001e80000100800 */
[----:B0-----:R-:W3:Y:S01]  /*177e0*/  LDL.LU R6, [R1+0x98] ;  /* 0x0000980001067983 */ /* 0x001ee20000300800 */
[----:B------:R-:W-:Y:S02]  /*177f0*/  LEA.HI.X.SX32 R20, R18, R25, 0x1, P5 ;  /* 0x0000001912147211 */ /* 0x000fe400028f0eff */
[----:B----4-:R-:W-:-:S05]  /*17800*/  LEA R4, P4, R14, R3, 0x1 ;  /* 0x000000030e047211 */ /* 0x010fca00078808ff */
[----:B------:R0:W-:Y:S04]  /*17810*/  STL [R1+0x89c], R4 ;  /* 0x00089c0401007387 */ /* 0x0001e80000100800 */
[----:B0-----:R-:W4:Y:S01]  /*17820*/  LDL.LU R4, [R1+0x94] ;  /* 0x0000940001047983 */ /* 0x001f220000300800 */
[----:B-----5:R-:W-:-:S03]  /*17830*/  LEA R18, P5, R17, R3, 0x1 ;  /* 0x0000000311127211 */ /* 0x020fc600078a08ff */
[----:B------:R-:W-:Y:S04]  /*17840*/  STL [R1+0x870], R20 ;  /* 0x0008701401007387 */ /* 0x000fe80000100800 */
[----:B------:R0:W-:Y:S01]  /*17850*/  STL [R1+0x8a4], R18 ;  /* 0x0008a41201007387 */ /* 0x0001e20000100800 */
[----:B------:R-:W-:-:S03]  /*17860*/  LEA.HI.X.SX32 R21, R26, R25, 0x1, P0 ;  /* 0x000000191a157211 */ /* 0x000fc600000f0eff */
[----:B0-----:R-:W5:Y:S01]  /*17870*/  LDL.LU R18, [R1+0x90] ;  /* 0x0000900001127983 */ /* 0x001f620000300800 */
[----:B------:R-:W-:-:S03]  /*17880*/  LEA R20, P0, R19, R3, 0x1 ;  /* 0x0000000313147211 */ /* 0x000fc600078008ff */
[----:B------:R0:W-:Y:S04]  /*17890*/  STL [R1+0x878], R21 ;  /* 0x0008781501007387 */ /* 0x0001e80000100800 */
[----:B------:R-:W-:Y:S04]  /*178a0*/  STL [R1+0x8ac], R20 ;  /* 0x0008ac1401007387 */ /* 0x000fe80000100800 */
[----:B------:R-:W5:Y:S01]  /*178b0*/  LDL.LU R26, [R1+0x8c] ;  /* 0x00008c00011a7983 */ /* 0x000f620000300800 */
[----:B0-----:R-:W-:-:S05]  /*178c0*/  LEA.HI.X.SX32 R21, R27, R25, 0x1, P1 ;  /* 0x000000191b157211 */ /* 0x001fca00008f0eff */
        /* <DEDUP_REMOVED lines=10> */
[----:B------:R0:W-:Y:S04]  /*17970*/  STL [R1+0x890], R21 ;  /* 0x0008901501007387 */ /* 0x0001e80000100800 */
[----:B------:R-:W5:Y:S01]  /*17980*/  LDL.LU R27, [R1+0x80] ;  /* 0x00008000011b7983 */ /* 0x000f620000300800 */
[----:B0-----:R-:W-:-:S02]  /*17990*/  LEA.HI.X.SX32 R21, R14, R25, 0x1, P4 ;  /* 0x000000190e157211 */ /* 0x001fc400020f0eff */
[----:B------:R-:W-:Y:S02]  /*179a0*/  LEA.HI.X.SX32 R14, R17, R25, 0x1, P5 ;  /* 0x00000019110e7211 */ /* 0x000fe400028f0eff */
[----:B--2---:R-:W-:-:S05]  /*179b0*/  LEA R20, P3, R11, R3, 0x1 ;  /* 0x000000030b147211 */ /* 0x004fca00078608ff */
[----:B------:R3:W-:Y:S04]  /*179c0*/  STL [R1+0x8c4], R20 ;  /* 0x0008c41401007387 */ /* 0x0007e80000100800 */
[----:B------:R-:W-:Y:S04]  /*179d0*/  STL [R1+0x898], R21 ;  /* 0x0008981501007387 */ /* 0x000fe80000100800 */
[----:B------:R-:W2:Y:S01]  /*179e0*/  LDL.LU R17, [R1+0x7c] ;  /* 0x00007c0001117983 */ /* 0x000ea20000300800 */
[----:B---3--:R-:W-:-:S05]  /*179f0*/  LEA R20, P4, R16, R3, 0x1 ;  /* 0x0000000310147211 */ /* 0x008fca00078808ff */
[----:B------:R-:W-:Y:S04]  /*17a00*/  STL [R1+0x8cc], R20 ;  /* 0x0008cc1401007387 */ /* 0x000fe80000100800 */
[----:B------:R0:W-:Y:S02]  /*17a10*/  STL [R1+0x8a0], R14 ;  /* 0x0008a00e01007387 */ /* 0x0001e40000100800 */
[----:B0-----:R-:W-:Y:S02]  /*17a20*/  LEA.HI.X.SX32 R14, R19, R25, 0x1, P0 ;  /* 0x00000019130e7211 */ /* 0x001fe400000f0eff */
[----:B------:R-:W-:-:S05]  /*17a30*/  LEA R21, P5, R10, R3, 0x1 ;  /* 0x000000030a157211 */ /* 0x000fca00078a08ff */
[----:B------:R-:W-:Y:S04]  /*17a40*/  STL [R1+0x8d4], R21 ;  /* 0x0008d41501007387 */ /* 0x000fe80000100800 */
[----:B------:R-:W3:Y:S04]  /*17a50*/  LDL.LU R19, [R1+0x78] ;  /* 0x0000780001137983 */ /* 0x000ee80000300800 */
[----:B------:R0:W-:Y:S01]  /*17a60*/  STL [R1+0x8a8], R14 ;  /* 0x0008a80e01007387 */ /* 0x0001e20000100800 */
[----:B------:R-:W-:Y:S02]  /*17a70*/  LEA R20, P0, R15, R3, 0x1 ;  /* 0x000000030f147211 */ /* 0x000fe400078008ff */
[----:B0-----:R-:W-:-:S03]  /*17a80*/  LEA.HI.X.SX32 R14, R13, R25, 0x1, P1 ;  /* 0x000000190d0e7211 */ /* 0x001fc600008f0eff */
[----:B------:R-:W-:Y:S04]  /*17a90*/  STL [R1+0x8dc], R20 ;  /* 0x0008dc1401007387 */ /* 0x000fe80000100800 */
[----:B------:R-:W-:Y:S04]  /*17aa0*/  STL [R1+0x8b0], R14 ;  /* 0x0008b00e01007387 */ /* 0x000fe80000100800 */
[----:B------:R-:W3:Y:S01]  /*17ab0*/  LDL.LU R22, [R1+0x74] ;  /* 0x0000740001167983 */ /* 0x000ee20000300800 */
[----:B------:R-:W-:Y:S02]  /*17ac0*/  LEA R13, P1, R9, R3, 0x1 ;  /* 0x00000003090d7211 */ /* 0x000fe400078208ff */
[----:B------:R-:W-:-:S03]  /*17ad0*/  LEA.HI.X.SX32 R12, R12, R25, 0x1, P2 ;  /* 0x000000190c0c7211 */ /* 0x000fc600010f0eff */
[----:B------:R0:W-:Y:S04]  /*17ae0*/  STL [R1+0x8e4], R13 ;  /* 0x0008e40d01007387 */ /* 0x0001e80000100800 */
[----:B------:R1:W-:Y:S01]  /*17af0*/  STL [R1+0x8b8], R12 ;  /* 0x0008b80c01007387 */ /* 0x0003e20000100800 */
[----:B0-----:R-:W-:-:S05]  /*17b00*/  LEA R13, P2, R7, R3, 0x1 ;  /* 0x00000003070d7211 */ /* 0x001fca00078408ff */
[----:B------:R-:W-:Y:S04]  /*17b10*/  STL [R1+0x8ec], R13 ;  /* 0x0008ec0d01007387 */ /* 0x000fe80000100800 */
[----:B------:R-:W3:Y:S01]  /*17b20*/  LDL.LU R21, [R1+0x70] ;  /* 0x0000700001157983 */ /* 0x000ee20000300800 */
[----:B-1----:R-:W-:-:S05]  /*17b30*/  LEA.HI.X.SX32 R12, R11, R25, 0x1, P3 ;  /* 0x000000190b0c7211 */ /* 0x002fca00018f0eff */
[----:B------:R0:W-:Y:S02]  /*17b40*/  STL [R1+0x8c0], R12 ;  /* 0x0008c00c01007387 */ /* 0x0001e40000100800 */
[----:B0-----:R-:W-:Y:S02]  /*17b50*/  LEA.HI.X.SX32 R12, R16, R25, 0x1, P4 ;  /* 0x00000019100c7211 */ /* 0x001fe400020f0eff */
[----:B------:R-:W-:-:S05]  /*17b60*/  LEA R11, P3, R6, R3, 0x1 ;  /* 0x00000003060b7211 */ /* 0x000fca00078608ff */
[----:B------:R4:W-:Y:S04]  /*17b70*/  STL [R1+0x8f4], R11 ;  /* 0x0008f40b01007387 */ /* 0x0009e80000100800 */
[----:B------:R5:W-:Y:S04]  /*17b80*/  STL [R1+0x8c8], R12 ;  /* 0x0008c80c01007387 */ /* 0x000be80000100800 */
[----:B------:R-:W3:Y:S01]  /*17b90*/  LDL.LU R20, [R1+0x68] ;  /* 0x0000680001147983 */ /* 0x000ee20000300800 */
[----:B------:R-:W-:Y:S02]  /*17ba0*/  LEA.HI.X.SX32 R10, R10, R25, 0x1, P5 ;  /* 0x000000190a0a7211 */ /* 0x000fe400028f0eff */
[----:B----4-:R-:W-:-:S05]  /*17bb0*/  LEA R11, P4, R4, R3, 0x1 ;  /* 0x00000003040b7211 */ /* 0x010fca00078808ff */
[----:B------:R-:W-:Y:S04]  /*17bc0*/  STL [R1+0x8fc], R11 ;  /* 0x0008fc0b01007387 */ /* 0x000fe80000100800 */
[----:B------:R0:W-:Y:S01]  /*17bd0*/  STL [R1+0x8d0], R10 ;  /* 0x0008d00a01007387 */ /* 0x0001e20000100800 */
[----:B-----5:R-:W-:-:S05]  /*17be0*/  LEA R12, P5, R18, R3, 0x1 ;  /* 0x00000003120c7211 */ /* 0x020fca00078a08ff */
[----:B------:R-:W-:Y:S01]  /*17bf0*/  STL [R1+0x904], R12 ;  /* 0x0009040c01007387 */ /* 0x000fe20000100800 */
[----:B0-----:R-:W-:-:S03]  /*17c00*/  LEA.HI.X.SX32 R10, R15, R25, 0x1, P0 ;  /* 0x000000190f0a7211 */ /* 0x001fc600000f0eff */
[----:B------:R-:W4:Y:S04]  /*17c10*/  LDL.LU R14, [R1+0x60] ;  /* 0x00006000010e7983 */ /* 0x000f280000300800 */
[----:B------:R0:W-:Y:S01]  /*17c20*/  STL [R1+0x8d8], R10 ;  /* 0x0008d80a01007387 */ /* 0x0001e20000100800 */
[----:B------:R-:W-:Y:S02]  /*17c30*/  LEA R11, P0, R26, R3, 0x1 ;  /* 0x000000031a0b7211 */ /* 0x000fe400078008ff */
[----:B0-----:R-:W-:-:S03]  /*17c40*/  LEA.HI.X.SX32 R10, R9, R25, 0x1, P1 ;  /* 0x00000019090a7211 */ /* 0x001fc600008f0eff */
[----:B------:R-:W-:Y:S04]  /*17c50*/  STL [R1+0x90c], R11 ;  /* 0x00090c0b01007387 */ /* 0x000fe80000100800 */
[----:B------:R-:W-:Y:S04]  /*17c60*/  STL [R1+0x8e0], R10 ;  /* 0x0008e00a01007387 */ /* 0x000fe80000100800 */
[----:B------:R-:W5:Y:S01]  /*17c70*/  LDL.LU R13, [R1+0x5c] ;  /* 0x00005c00010d7983 */ /* 0x000f620000300800 */
[----:B------:R-:W-:Y:S02]  /*17c80*/  LEA R9, P1, R28, R3, 0x1 ;  /* 0x000000031c097211 */ /* 0x000fe400078208ff */
[----:B------:R-:W-:-:S03]  /*17c90*/  LEA.HI.X.SX32 R7, R7, R25, 0x1, P2 ;  /* 0x0000001907077211 */ /* 0x000fc600010f0eff */
[----:B------:R-:W-:Y:S04]  /*17ca0*/  STL [R1+0x914], R9 ;  /* 0x0009140901007387 */ /* 0x000fe80000100800 */
[----:B------:R0:W-:Y:S01]  /*17cb0*/  STL [R1+0x8e8], R7 ;  /* 0x0008e80701007387 */ /* 0x0001e20000100800 */
[-C--:B------:R-:W-:Y:S02]  /*17cc0*/  LEA.HI.X.SX32 R4, R4, R25.reuse, 0x1, P4 ;  /* 0x0000001904047211 */ /* 0x080fe400020f0eff */
[----:B0-----:R-:W-:Y:S02]  /*17cd0*/  LEA.HI.X.SX32 R7, R6, R25, 0x1, P3 ;  /* 0x0000001906077211 */ /* 0x001fe400018f0eff */
[----:B------:R-:W-:-:S05]  /*17ce0*/  LEA R9, P2, R29, R3, 0x1 ;  /* 0x000000031d097211 */ /* 0x000fca00078408ff */
[----:B------:R-:W-:Y:S04]  /*17cf0*/  STL [R1+0x91c], R9 ;  /* 0x00091c0901007387 */ /* 0x000fe80000100800 */
[----:B------:R-:W5:Y:S01]  /*17d00*/  LDL.LU R12, [R1+0x58] ;  /* 0x00005800010c7983 */ /* 0x000f620000300800 */
[----:B------:R-:W-:-:S03]  /*17d10*/  LEA R6, P3, R27, R3, 0x1 ;  /* 0x000000031b067211 */ /* 0x000fc600078608ff */
[----:B------:R-:W-:Y:S04]  /*17d20*/  STL [R1+0x8f0], R7 ;  /* 0x0008f00701007387 */ /* 0x000fe80000100800 */
[----:B------:R-:W-:Y:S04]  /*17d30*/  STL [R1+0x924], R6 ;  /* 0x0009240601007387 */ /* 0x000fe80000100800 */
[----:B------:R-:W5:Y:S04]  /*17d40*/  LDL.LU R11, [R1+0x54] ;  /* 0x00005400010b7983 */ /* 0x000f680000300800 */
[----:B------:R0:W-:Y:S04]  /*17d50*/  STL [R1+0x8f8], R4 ;  /* 0x0008f80401007387 */ /* 0x0001e80000100800 */
[----:B------:R-:W5:Y:S01]  /*17d60*/  LDL.LU R16, [R1+0x50] ;  /* 0x0000500001107983 */ /* 0x000f620000300800 */
[----:B0-----:R-:W-:-:S02]  /*17d70*/  LEA.HI.X.SX32 R4, R18, R25, 0x1, P5 ;  /* 0x0000001912047211 */ /* 0x001fc400028f0eff */
[----:B--2---:R-:W-:-:S05]  /*17d80*/  LEA R6, P4, R17, R3, 0x1 ;  /* 0x0000000311067211 */ /* 0x004fca00078808ff */
[----:B------:R-:W-:Y:S04]  /*17d90*/  STL [R1+0x92c], R6 ;  /* 0x00092c0601007387 */ /* 0x000fe80000100800 */
[----:B------:R-:W2:Y:S04]  /*17da0*/  LDL.LU R10, [R1+0x48] ;  /* 0x00004800010a7983 */ /* 0x000ea80000300800 */
[----:B------:R0:W-:Y:S04]  /*17db0*/  STL [R1+0x900], R4 ;  /* 0x0009000401007387 */ /* 0x0001e80000100800 */
[----:B------:R-:W2:Y:S01]  /*17dc0*/  LDL.LU R15, [R1+0x40] ;  /* 0x00004000010f7983 */ /* 0x000ea20000300800 */
[----:B0-----:R-:W-:-:S02]  /*17dd0*/  LEA.HI.X.SX32 R4, R26, R25, 0x1, P0 ;  /* 0x000000191a047211 */ /* 0x001fc400000f0eff */
[----:B---3--:R-:W-:-:S05]  /*17de0*/  LEA R6, P5, R19, R3, 0x1 ;  /* 0x0000000313067211 */ /* 0x008fca00078a08ff */
[----:B------:R0:W-:Y:S04]  /*17df0*/  STL [R1+0x934], R6 ;  /* 0x0009340601007387 */ /* 0x0001e80000100800 */
[----:B------:R-:W3:Y:S04]  /*17e00*/  LDL.LU R9, [R1+0x3c] ;  /* 0x00003c0001097983 */ /* 0x000ee80000300800 */
[----:B------:R1:W-:Y:S04]  /*17e10*/  STL [R1+0x908], R4 ;  /* 0x0009080401007387 */ /* 0x0003e80000100800 */
[----:B------:R-:W3:Y:S01]  /*17e20*/  LDL.LU R7, [R1+0x38] ;  /* 0x0000380001077983 */ /* 0x000ee20000300800 */
[----:B0-----:R-:W-:-:S02]  /*17e30*/  LEA R6, P0, R22, R3, 0x1 ;  /* 0x0000000316067211 */ /* 0x001fc400078008ff */
[----:B-1----:R-:W-:-:S03]  /*17e40*/  LEA.HI.X.SX32 R4, R28, R25, 0x1, P1 ;  /* 0x000000191c047211 */ /* 0x002fc600008f0eff */
[----:B------:R0:W-:Y:S04]  /*17e50*/  STL [R1+0x93c], R6 ;  /* 0x00093c0601007387 */ /* 0x0001e80000100800 */
[----:B0-----:R-:W3:Y:S04]  /*17e60*/  LDL.LU R6, [R1+0x30] ;  /* 0x0000300001067983 */ /* 0x001ee80000300800 */
[----:B------:R0:W-:Y:S01]  /*17e70*/  STL [R1+0x910], R4 ;  /* 0x0009100401007387 */ /* 0x0001e20000100800 */
[----:B------:R-:W-:Y:S02]  /*17e80*/  LEA.HI.X.SX32 R18, R29, R25, 0x1, P2 ;  /* 0x000000191d127211 */ /* 0x000fe400010f0eff */
[----:B------:R-:W-:Y:S01]  /*17e90*/  LEA R23, P1, R21, R3, 0x1 ;  /* 0x0000000315177211 */ /* 0x000fe200078208ff */
[----:B0-----:R-:W3:Y:S04]  /*17ea0*/  LDL.LU R4, [R1+0x2c] ;  /* 0x00002c0001047983 */ /* 0x001ee80000300800 */
[----:B------:R-:W-:Y:S04]  /*17eb0*/  STL [R1+0x944], R23 ;  /* 0x0009441701007387 */ /* 0x000fe80000100800 */
[----:B------:R-:W3:Y:S04]  /*17ec0*/  LDL.LU R29, [R1+0x24] ;  /* 0x00002400011d7983 */ /* 0x000ee80000300800 */
[----:B------:R0:W-:Y:S04]  /*17ed0*/  STL [R1+0x918], R18 ;  /* 0x0009181201007387 */ /* 0x0001e80000100800 */
[----:B------:R-:W3:Y:S01]  /*17ee0*/  LDL.LU R28, [R1+0x14] ;  /* 0x00001400011c7983 */ /* 0x000ee20000300800 */
[----:B0-----:R-:W-:-:S02]  /*17ef0*/  LEA.HI.X.SX32 R18, R27, R25, 0x1, P3 ;  /* 0x000000191b127211 */ /* 0x001fc400018f0eff */
[----:B------:R-:W-:-:S05]  /*17f00*/  LEA R23, P2, R20, R3, 0x1 ;  /* 0x0000000314177211 */ /* 0x000fca00078408ff */
[----:B------:R-:W-:Y:S04]  /*17f10*/  STL [R1+0x94c], R23 ;  /* 0x00094c1701007387 */ /* 0x000fe80000100800 */
[----:B------:R-:W3:Y:S04]  /*17f20*/  LDL.LU R27, [R1+0x10] ;  /* 0x00001000011b7983 */ /* 0x000ee80000300800 */
[----:B------:R0:W-:Y:S04]  /*17f30*/  STL [R1+0x920], R18 ;  /* 0x0009201201007387 */ /* 0x0001e80000100800 */
[----:B------:R-:W3:Y:S01]  /*17f40*/  LDL.LU R26, [R1+0xc] ;  /* 0x00000c00011a7983 */ /* 0x000ee20000300800 */
[----:B0-----:R-:W-:-:S02]  /*17f50*/  LEA.HI.X.SX32 R18, R17, R25, 0x1, P4 ;  /* 0x0000001911127211 */ /* 0x001fc400020f0eff */
[----:B----4-:R-:W-:-:S05]  /*17f60*/  LEA R23, P3, R14, R3, 0x1 ;  /* 0x000000030e177211 */ /* 0x010fca00078608ff */
[----:B------:R-:W-:Y:S04]  /*17f70*/  STL [R1+0x954], R23 ;  /* 0x0009541701007387 */ /* 0x000fe80000100800 */
[----:B------:R-:W4:Y:S04]  /*17f80*/  LDL.LU R17, [R1+0x8] ;  /* 0x0000080001117983 */ /* 0x000f280000300800 */
[----:B------:R0:W-:Y:S04]  /*17f90*/  STL [R1+0x928], R18 ;  /* 0x0009281201007387 */ /* 0x0001e80000100800 */
[----:B0-----:R-:W4:Y:S01]  /*17fa0*/  LDL.LU R18, [R1+0x4] ;  /* 0x0000040001127983 */ /* 0x001f220000300800 */
[----:B-----5:R-:W-:-:S05]  /*17fb0*/  LEA R23, P4, R13, R3, 0x1 ;  /* 0x000000030d177211 */ /* 0x020fca00078808ff */
[----:B------:R0:W-:Y:S02]  /*17fc0*/  STL [R1+0x95c], R23 ;  /* 0x00095c1701007387 */ /* 0x0001e40000100800 */
[-C--:B0-----:R-:W-:Y:S02]  /*17fd0*/  LEA.HI.X.SX32 R23, R19, R25.reuse, 0x1, P5 ;  /* 0x0000001913177211 */ /* 0x081fe400028f0eff */
[----:B------:R-:W5:Y:S01]  /*17fe0*/  LDL.LU R19, [R1] ;  /* 0x0000000001137983 */ /* 0x000f620000300800 */
[----:B------:R-:W-:-:S03]  /*17ff0*/  LEA.HI.X.SX32 R22, R22, R25, 0x1, P0 ;  /* 0x0000001916167211 */ /* 0x000fc600000f0eff */
[----:B------:R0:W-:Y:S01]  /*18000*/  STL [R1+0x930], R23 ;  /* 0x0009301701007387 */ /* 0x0001e20000100800 */
[-C--:B------:R-:W-:Y:S02]  /*18010*/  LEA.HI.X.SX32 R21, R21, R25.reuse, 0x1, P1 ;  /* 0x0000001915157211 */ /* 0x080fe400008f0eff */
[----:B------:R-:W-:Y:S02]  /*18020*/  LEA.HI.X.SX32 R20, R20, R25, 0x1, P2 ;  /* 0x0000001914147211 */ /* 0x000fe400010f0eff */
[----:B0-----:R-:W-:-:S05]  /*18030*/  LEA R23, P5, R12, R3, 0x1 ;  /* 0x000000030c177211 */ /* 0x001fca00078a08ff */
[----:B------:R0:W-:Y:S04]  /*18040*/  STL [R1+0x964], R23 ;  /* 0x0009641701007387 */ /* 0x0001e80000100800 */
[----:B0-----:R-:W4:Y:S04]  /*18050*/  LDL.LU R23, [R1+0xb70] ;  /* 0x000b700001177983 */ /* 0x001f280000300800 */
[----:B------:R0:W-:Y:S02]  /*18060*/  STL [R1+0x938], R22 ;  /* 0x0009381601007387 */ /* 0x0001e40000100800 */
[----:B0-----:R-:W-:-:S05]  /*18070*/  LEA R22, P0, R11, R3, 0x1 ;  /* 0x000000030b167211 */ /* 0x001fca00078008ff */
[----:B------:R0:W-:Y:S04]  /*18080*/  STL [R1+0x96c], R22 ;  /* 0x00096c1601007387 */ /* 0x0001e80000100800 */
[----:B0-----:R-:W4:Y:S04]  /*18090*/  LDL.LU R22, [R1+0xb6c] ;  /* 0x000b6c0001167983 */ /* 0x001f280000300800 */
[----:B------:R0:W-:Y:S02]  /*180a0*/  STL [R1+0x940], R21 ;  /* 0x0009401501007387 */ /* 0x0001e40000100800 */
[----:B0-----:R-:W-:-:S05]  /*180b0*/  LEA R21, P1, R16, R3, 0x1 ;  /* 0x0000000310157211 */ /* 0x001fca00078208ff */
[----:B------:R0:W-:Y:S01]  /*180c0*/  STL [R1+0x974], R21 ;  /* 0x0009741501007387 */ /* 0x0001e20000100800 */
[----:B------:R-:W-:-:S03]  /*180d0*/  LEA.HI.X.SX32 R14, R14, R25, 0x1, P3 ;  /* 0x000000190e0e7211 */ /* 0x000fc600018f0eff */
[----:B0-----:R-:W4:Y:S04]  /*180e0*/  LDL.LU R21, [R1+0xb68] ;  /* 0x000b680001157983 */ /* 0x001f280000300800 */
[----:B------:R2:W-:Y:S02]  /*180f0*/  STL [R1+0x948], R20 ;  /* 0x0009481401007387 */ /* 0x0005e40000100800 */
[----:B--2---:R-:W-:-:S05]  /*18100*/  LEA R20, P2, R10, R3, 0x1 ;  /* 0x000000030a147211 */ /* 0x004fca00078408ff */
[----:B------:R0:W-:Y:S01]  /*18110*/  STL [R1+0x97c], R20 ;  /* 0x00097c1401007387 */ /* 0x0001e20000100800 */
[----:B------:R-:W-:-:S03]  /*18120*/  LEA.HI.X.SX32 R13, R13, R25, 0x1, P4 ;  /* 0x000000190d0d7211 */ /* 0x000fc600020f0eff */
[----:B0-----:R-:W2:Y:S04]  /*18130*/  LDL.LU R20, [R1+0xb64] ;  /* 0x000b640001147983 */ /* 0x001ea80000300800 */
[----:B------:R0:W-:Y:S02]  /*18140*/  STL [R1+0x950], R14 ;  /* 0x0009500e01007387 */ /* 0x0001e40000100800 */
[----:B0-----:R-:W-:-:S05]  /*18150*/  LEA R14, P3, R15, R3, 0x1 ;  /* 0x000000030f0e7211 */ /* 0x001fca00078608ff */
[----:B------:R0:W-:Y:S01]  /*18160*/  STL [R1+0x984], R14 ;  /* 0x0009840e01007387 */ /* 0x0001e20000100800 */
[----:B------:R-:W-:-:S03]  /*18170*/  LEA.HI.X.SX32 R12, R12, R25, 0x1, P5 ;  /* 0x000000190c0c7211 */ /* 0x000fc600028f0eff */
[----:B0-----:R-:W2:Y:S04]  /*18180*/  LDL.LU R14, [R1+0xb60] ;  /* 0x000b6000010e7983 */ /* 0x001ea80000300800 */
[----:B------:R3:W-:Y:S02]  /*18190*/  STL [R1+0x958], R13 ;  /* 0x0009580d01007387 */ /* 0x0007e40000100800 */
[----:B---3--:R-:W-:-:S05]  /*181a0*/  LEA R13, P4, R9, R3, 0x1 ;  /* 0x00000003090d7211 */ /* 0x008fca00078808ff */
[----:B------:R0:W-:Y:S01]  /*181b0*/  STL [R1+0x98c], R13 ;  /* 0x00098c0d01007387 */ /* 0x0001e20000100800 */
[----:B------:R-:W-:-:S03]  /*181c0*/  LEA.HI.X.SX32 R11, R11, R25, 0x1, P0 ;  /* 0x000000190b0b7211 */ /* 0x000fc600000f0eff */
[----:B0-----:R-:W3:Y:S04]  /*181d0*/  LDL.LU R13, [R1+0xb5c] ;  /* 0x000b5c00010d7983 */ /* 0x001ee80000300800 */
[----:B------:R0:W-:Y:S02]  /*181e0*/  STL [R1+0x960], R12 ;  /* 0x0009600c01007387 */ /* 0x0001e40000100800 */
[----:B0-----:R-:W-:-:S05]  /*181f0*/  LEA R12, P5, R7, R3, 0x1 ;  /* 0x00000003070c7211 */ /* 0x001fca00078a08ff */
        /* <DEDUP_REMOVED lines=34> */
[----:B----4-:R-:W-:-:S05]  /*18420*/  LEA R6, P0, R17, R3, 0x1 ;  /* 0x0000000311067211 */ /* 0x010fca00078008ff */
[----:B------:R0:W-:Y:S01]  /*18430*/  STL [R1+0x9cc], R6 ;  /* 0x0009cc0601007387 */ /* 0x0001e20000100800 */
[----:B------:R-:W-:-:S03]  /*18440*/  LEA.HI.X.SX32 R29, R29, R25, 0x1, P2 ;  /* 0x000000191d1d7211 */ /* 0x000fc600010f0eff */
[----:B0-----:R-:W4:Y:S04]  /*18450*/  LDL.LU R6, [R1+0xb3c] ;  /* 0x000b3c0001067983 */ /* 0x001f280000300800 */
[----:B------:R0:W-:Y:S02]  /*18460*/  STL [R1+0x9a0], R4 ;  /* 0x0009a00401007387 */ /* 0x0001e40000100800 */
[----:B0-----:R-:W-:-:S05]  /*18470*/  LEA R4, P1, R18, R3, 0x1 ;  /* 0x0000000312047211 */ /* 0x001fca00078208ff */
[----:B------:R0:W-:Y:S04]  /*18480*/  STL [R1+0x9d4], R4 ;  /* 0x0009d40401007387 */ /* 0x0001e80000100800 */
[----:B0-----:R-:W2:Y:S04]  /*18490*/  LDL.LU R4, [R1+0xb38] ;  /* 0x000b380001047983 */ /* 0x001ea80000300800 */
[----:B------:R5:W-:Y:S02]  /*184a0*/  STL [R1+0x9a8], R29 ;  /* 0x0009a81d01007387 */ /* 0x000be40000100800 */
[----:B-----5:R-:W-:-:S05]  /*184b0*/  LEA R29, P2, R19, R3, 0x1 ;  /* 0x00000003131d7211 */ /* 0x020fca00078408ff */
[----:B------:R0:W-:Y:S04]  /*184c0*/  STL [R1+0x9dc], R29 ;  /* 0x0009dc1d01007387 */ /* 0x0001e80000100800 */
[----:B0-----:R-:W5:Y:S01]  /*184d0*/  LDL.LU R29, [R1+0xb34] ;  /* 0x000b3400011d7983 */ /* 0x001f620000300800 */
[----:B------:R-:W-:-:S05]  /*184e0*/  LEA.HI.X.SX32 R28, R28, R25, 0x1, P3 ;  /* 0x000000191c1c7211 */ /* 0x000fca00018f0eff */
        /* <DEDUP_REMOVED lines=30> */
[----:B------:R5:W-:Y:S01]  /*186d0*/  STL [R1+0x9e0], R29 ;  /* 0x0009e01d01007387 */ /* 0x000be20000100800 */
[----:B------:R-:W-:Y:S02]  /*186e0*/  IMAD R8, R8, c[0x0][0x190], RZ ;  /* 0x0000640008087a24 */ /* 0x000fe400078e02ff */
[----:B------:R-:W-:Y:S02]  /*186f0*/  IMAD R5, R5, c[0x0][0x190], RZ ;  /* 0x0000640005057a24 */ /* 0x000fe400078e02ff */
[----:B------:R-:W-:Y:S02]  /*18700*/  IMAD R2, R2, c[0x0][0x190], RZ ;  /* 0x0000640002027a24 */ /* 0x000fe400078e02ff */
[----:B------:R-:W-:Y:S02]  /*18710*/  IMAD R0, R0, c[0x0][0x190], RZ ;  /* 0x0000640000007a24 */ /* 0x000fe400078e02ff */
[----:B------:R-:W-:Y:S01]  /*18720*/  IMAD R24, R24, c[0x0][0x190], RZ ;  /* 0x0000640018187a24 */ /* 0x000fe200078e02ff */
[----:B-----5:R-:W-:-:S05]  /*18730*/  LEA R29, P3, R19, R3, 0x1 ;  /* 0x00000003131d7211 */ /* 0x020fca00078608ff */
[----:B------:R0:W-:Y:S02]  /*18740*/  STL [R1+0xa14], R29 ;  /* 0x000a141d01007387 */ /* 0x0001e40000100800 */
[----:B0-----:R-:W-:Y:S02]  /*18750*/  LEA.HI.X.SX32 R29, R28, R25, 0x1, P4 ;  /* 0x000000191c1d7211 */ /* 0x001fe400020f0eff */
[----:B--2---:R-:W-:-:S03]  /*18760*/  LEA R28, P4, R4, R3, 0x1 ;  /* 0x00000003041c7211 */ /* 0x004fc600078808ff */
[----:B------:R0:W-:Y:S04]  /*18770*/  STL [R1+0x9e8], R29 ;  /* 0x0009e81d01007387 */ /* 0x0001e80000100800 */
[----:B------:R1:W-:Y:S01]  /*18780*/  STL [R1+0xa1c], R28 ;  /* 0x000a1c1c01007387 */ /* 0x0003e20000100800 */
[----:B0-----:R-:W-:Y:S02]  /*18790*/  LEA.HI.X.SX32 R29, R27, R25, 0x1, P5 ;  /* 0x000000191b1d7211 */ /* 0x001fe400028f0eff */
[----:B----4-:R-:W-:Y:S02]  /*187a0*/  LEA R27, P5, R6, R3, 0x1 ;  /* 0x00000003061b7211 */ /* 0x010fe400078a08ff */
[----:B-1----:R-:W-:Y:S01]  /*187b0*/  LEA.HI.X.SX32 R28, R26, R25, 0x1, P0 ;  /* 0x000000191a1c7211 */ /* 0x002fe200000f0eff */
[----:B------:R-:W-:Y:S01]  /*187c0*/  STL [R1+0x9f0], R29 ;  /* 0x0009f01d01007387 */ /* 0x000fe20000100800 */
[----:B------:R-:W-:-:S03]  /*187d0*/  LEA R26, P0, R7, R3, 0x1 ;  /* 0x00000003071a7211 */ /* 0x000fc600078008ff */
[----:B------:R0:W-:Y:S04]  /*187e0*/  STL [R1+0xa24], R27 ;  /* 0x000a241b01007387 */ /* 0x0001e80000100800 */
[----:B------:R-:W-:Y:S01]  /*187f0*/  STL [R1+0x9f8], R28 ;  /* 0x0009f81c01007387 */ /* 0x000fe20000100800 */
[----:B0-----:R-:W-:Y:S02]  /*18800*/  LEA.HI.X.SX32 R27, R17, R25, 0x1, P1 ;  /* 0x00000019111b7211 */ /* 0x001fe400008f0eff */
[----:B------:R-:W-:Y:S01]  /*18810*/  LEA R17, P1, R15, R3, 0x1 ;  /* 0x000000030f117211 */ /* 0x000fe200078208ff */
[----:B------:R0:W-:Y:S04]  /*18820*/  STL [R1+0xa2c], R26 ;  /* 0x000a2c1a01007387 */ /* 0x0001e80000100800 */
[----:B------:R-:W-:Y:S04]  /*18830*/  STL [R1+0xa00], R27 ;  /* 0x000a001b01007387 */ /* 0x000fe80000100800 */
[----:B------:R1:W-:Y:S01]  /*18840*/  STL [R1+0xa94], R17 ;  /* 0x000a941101007387 */ /* 0x0003e20000100800 */
[----:B0-----:R-:W-:-:S02]  /*18850*/  LEA.HI.X.SX32 R26, R18, R25, 0x1, P2 ;  /* 0x00000019121a7211 */ /* 0x001fc400010f0eff */
[----:B------:R-:W-:-:S03]  /*18860*/  LEA R18, P2, R9, R3, 0x1 ;  /* 0x0000000309127211 */ /* 0x000fc600078408ff */
[----:B------:R-:W-:Y:S01]  /*18870*/  STL [R1+0xa08], R26 ;  /* 0x000a081a01007387 */ /* 0x000fe20000100800 */
[----:B-1----:R-:W-:-:S03]  /*18880*/  LEA.HI.X.SX32 R17, R19, R25, 0x1, P3 ;  /* 0x0000001913117211 */ /* 0x002fc600018f0eff */
[----:B------:R0:W-:Y:S01]  /*18890*/  STL [R1+0xa34], R18 ;  /* 0x000a341201007387 */ /* 0x0001e20000100800 */
[----:B------:R-:W-:-:S03]  /*188a0*/  LEA R19, P3, R10, R3, 0x1 ;  /* 0x000000030a137211 */ /* 0x000fc600078608ff */
[----:B------:R1:W-:Y:S01]  /*188b0*/  STL [R1+0xa10], R17 ;  /* 0x000a101101007387 */ /* 0x0003e20000100800 */
[----:B0-----:R-:W-:-:S03]  /*188c0*/  LEA.HI.X.SX32 R18, R4, R25, 0x1, P4 ;  /* 0x0000001904127211 */ /* 0x001fc600020f0eff */
[----:B------:R-:W-:Y:S01]  /*188d0*/  STL [R1+0xa3c], R19 ;  /* 0x000a3c1301007387 */ /* 0x000fe20000100800 */
[----:B------:R-:W-:Y:S02]  /*188e0*/  LEA.HI.X.SX32 R4, R6, R25, 0x1, P5 ;  /* 0x0000001906047211 */ /* 0x000fe400028f0eff */
[-C--:B-1----:R-:W-:Y:S01]  /*188f0*/  LEA R17, P4, R16, R3.reuse, 0x1 ;  /* 0x0000000310117211 */ /* 0x082fe200078808ff */
[----:B------:R-:W-:Y:S01]  /*18900*/  STL [R1+0xa18], R18 ;  /* 0x000a181201007387 */ /* 0x000fe20000100800 */
[----:B------:R-:W-:-:S03]  /*18910*/  LEA R6, P5, R11, R3, 0x1 ;  /* 0x000000030b067211 */ /* 0x000fc600078a08ff */
[----:B------:R-:W-:Y:S04]  /*18920*/  STL [R1+0xa44], R17 ;  /* 0x000a441101007387 */ /* 0x000fe80000100800 */
[----:B------:R-:W2:Y:S04]  /*18930*/  LDL.LU R29, [R1+0xaa0] ;  /* 0x000aa000011d7983 */ /* 0x000ea80000300800 */
[----:B------:R0:W-:Y:S04]  /*18940*/  STL [R1+0xa20], R4 ;  /* 0x000a200401007387 */ /* 0x0001e80000100800 */
[----:B------:R1:W-:Y:S01]  /*18950*/  STL [R1+0xa4c], R6 ;  /* 0x000a4c0601007387 */ /* 0x0003e20000100800 */
[----:B0-----:R-:W-:-:S02]  /*18960*/  LEA.HI.X.SX32 R4, R7, R25, 0x1, P0 ;  /* 0x0000001907047211 */ /* 0x001fc400000f0eff */
[-C--:B---3--:R-:W-:Y:S02]  /*18970*/  LEA R7, P0, R13, R3.reuse, 0x1 ;  /* 0x000000030d077211 */ /* 0x088fe400078008ff */
[----:B-1----:R-:W-:Y:S01]  /*18980*/  LEA R6, P6, R12, R3, 0x1 ;  /* 0x000000030c067211 */ /* 0x002fe200078c08ff */
[----:B------:R0:W-:Y:S04]  /*18990*/  STL [R1+0xa28], R4 ;  /* 0x000a280401007387 */ /* 0x0001e80000100800 */
[----:B------:R1:W-:Y:S04]  /*189a0*/  STL [R1+0xa54], R6 ;  /* 0x000a540601007387 */ /* 0x0003e80000100800 */
[----:B------:R3:W-:Y:S01]  /*189b0*/  STL [R1+0xa5c], R7 ;  /* 0x000a5c0701007387 */ /* 0x0007e20000100800 */
[----:B0-----:R-:W-:-:S02]  /*189c0*/  LEA.HI.X.SX32 R4, R15, R25, 0x1, P1 ;  /* 0x000000190f047211 */ /* 0x001fc400008f0eff */
[----:B-1----:R-:W-:-:S03]  /*189d0*/  LEA R6, P1, R14, R3, 0x1 ;  /* 0x000000030e067211 */ /* 0x002fc600078208ff */
[----:B------:R0:W-:Y:S01]  /*189e0*/  STL [R1+0xa90], R4 ;  /* 0x000a900401007387 */ /* 0x0001e20000100800 */
[----:B---3--:R-:W-:-:S03]  /*189f0*/  LEA.HI.X.SX32 R7, R9, R25, 0x1, P2 ;  /* 0x0000001909077211 */ /* 0x008fc600010f0eff */
[----:B------:R1:W-:Y:S04]  /*18a00*/  STL [R1+0xa64], R6 ;  /* 0x000a640601007387 */ /* 0x0003e80000100800 */
[----:B------:R3:W-:Y:S01]  /*18a10*/  STL [R1+0xa30], R7 ;  /* 0x000a300701007387 */ /* 0x0007e20000100800 */
[----:B0-----:R-:W-:Y:S02]  /*18a20*/  LEA R4, P2, R20, R3, 0x1 ;  /* 0x0000000314047211 */ /* 0x001fe400078408ff */
[----:B-1----:R-:W-:-:S03]  /*18a30*/  LEA.HI.X.SX32 R6, R10, R25, 0x1, P3 ;  /* 0x000000190a067211 */ /* 0x002fc600018f0eff */
[----:B------:R0:W-:Y:S01]  /*18a40*/  STL [R1+0xa6c], R4 ;  /* 0x000a6c0401007387 */ /* 0x0001e20000100800 */
[----:B---3--:R-:W-:-:S03]  /*18a50*/  LEA R7, P3, R21, R3, 0x1 ;  /* 0x0000000315077211 */ /* 0x008fc600078608ff */
[----:B------:R1:W-:Y:S04]  /*18a60*/  STL [R1+0xa38], R6 ;  /* 0x000a380601007387 */ /* 0x0003e80000100800 */
[----:B------:R-:W-:Y:S04]  /*18a70*/  STL [R1+0xa74], R7 ;  /* 0x000a740701007387 */ /* 0x000fe80000100800 */
[----:B------:R-:W3:Y:S01]  /*18a80*/  LDL.LU R15, [R1+0xa9c] ;  /* 0x000a9c00010f7983 */ /* 0x000ee20000300800 */
[----:B0-----:R-:W-:Y:S02]  /*18a90*/  LEA.HI.X.SX32 R4, R16, R25, 0x1, P4 ;  /* 0x0000001910047211 */ /* 0x001fe400020f0eff */
[----:B-1----:R-:W-:-:S03]  /*18aa0*/  LEA R6, P4, R22, R3, 0x1 ;  /* 0x0000000316067211 */ /* 0x002fc600078808ff */
[----:B------:R0:W-:Y:S04]  /*18ab0*/  STL [R1+0xa40], R4 ;  /* 0x000a400401007387 */ /* 0x0001e80000100800 */
[----:B------:R1:W-:Y:S01]  /*18ac0*/  STL [R1+0xa78], R6 ;  /* 0x000a780601007387 */ /* 0x0003e20000100800 */
[----:B0-----:R-:W-:Y:S02]  /*18ad0*/  LEA.HI.X.SX32 R4, R11, R25, 0x1, P5 ;  /* 0x000000190b047211 */ /* 0x001fe400028f0eff */
[----:B------:R-:W-:Y:S02]  /*18ae0*/  LEA R7, P5, R23, R3, 0x1 ;  /* 0x0000000317077211 */ /* 0x000fe400078a08ff */
[----:B-1----:R-:W-:Y:S01]  /*18af0*/  LEA.HI.X.SX32 R6, R12, R25, 0x1, P6 ;  /* 0x000000190c067211 */ /* 0x002fe200030f0eff */
[----:B------:R0:W-:Y:S04]  /*18b00*/  STL [R1+0xa48], R4 ;  /* 0x000a480401007387 */ /* 0x0001e80000100800 */
[----:B------:R1:W-:Y:S01]  /*18b10*/  STL [R1+0xa7c], R7 ;  /* 0x000a7c0701007387 */ /* 0x0003e20000100800 */
[----:B0-----:R-:W-:-:S03]  /*18b20*/  LEA R4, P6, R8, R3, 0x1 ;  /* 0x0000000308047211 */ /* 0x001fc600078c08ff */
[----:B------:R0:W-:Y:S01]  /*18b30*/  STL [R1+0xa50], R6 ;  /* 0x000a500601007387 */ /* 0x0001e20000100800 */
[----:B-1----:R-:W-:-:S03]  /*18b40*/  LEA.HI.X.SX32 R7, R13, R25, 0x1, P0 ;  /* 0x000000190d077211 */ /* 0x002fc600000f0eff */
[----:B------:R1:W-:Y:S01]  /*18b50*/  STL [R1+0xa80], R4 ;  /* 0x000a800401007387 */ /* 0x0003e20000100800 */
[----:B0-----:R-:W-:-:S03]  /*18b60*/  LEA R6, P0, R5, R3, 0x1 ;  /* 0x0000000305067211 */ /* 0x001fc600078008ff */
[----:B------:R0:W-:Y:S01]  /*18b70*/  STL [R1+0xa58], R7 ;  /* 0x000a580701007387 */ /* 0x0001e20000100800 */
[----:B-1----:R-:W-:-:S03]  /*18b80*/  LEA.HI.X.SX32 R4, R14, R25, 0x1, P1 ;  /* 0x000000190e047211 */ /* 0x002fc600008f0eff */
[----:B------:R1:W-:Y:S04]  /*18b90*/  STL [R1+0xa84], R6 ;  /* 0x000a840601007387 */ /* 0x0003e80000100800 */
[----:B------:R4:W-:Y:S01]  /*18ba0*/  STL [R1+0xa60], R4 ;  /* 0x000a600401007387 */ /* 0x0009e20000100800 */
[----:B0-----:R-:W-:Y:S02]  /*18bb0*/  LEA R7, P1, R2, R3, 0x1 ;  /* 0x0000000302077211 */ /* 0x001fe400078208ff */
[----:B-1----:R-:W-:-:S03]  /*18bc0*/  LEA.HI.X.SX32 R6, R20, R25, 0x1, P2 ;  /* 0x0000001914067211 */ /* 0x002fc600010f0eff */
[----:B------:R-:W-:Y:S01]  /*18bd0*/  STL [R1+0xa88], R7 ;  /* 0x000a880701007387 */ /* 0x000fe20000100800 */
[----:B----4-:R-:W-:-:S03]  /*18be0*/  LEA R4, P2, R0, R3, 0x1 ;  /* 0x0000000300047211 */ /* 0x010fc600078408ff */
[----:B------:R-:W4:Y:S04]  /*18bf0*/  LDL.LU R19, [R1+0xab4] ;  /* 0x000ab40001137983 */ /* 0x000f280000300800 */
[----:B------:R0:W-:Y:S04]  /*18c00*/  STL [R1+0xa68], R6 ;  /* 0x000a680601007387 */ /* 0x0001e80000100800 */
[----:B------:R1:W-:Y:S04]  /*18c10*/  STL [R1+0xa8c], R4 ;  /* 0x000a8c0401007387 */ /* 0x0003e80000100800 */
[----:B------:R-:W5:Y:S01]  /*18c20*/  LDL.LU R18, [R1+0xac0] ;  /* 0x000ac00001127983 */ /* 0x000f620000300800 */
[----:B0-----:R-:W-:-:S02]  /*18c30*/  LEA.HI.X.SX32 R6, R21, R25, 0x1, P3 ;  /* 0x0000001915067211 */ /* 0x001fc400018f0eff */
[----:B-1----:R-:W-:-:S03]  /*18c40*/  LEA R4, P3, R24, R3, 0x1 ;  /* 0x0000000318047211 */ /* 0x002fc600078608ff */
[----:B------:R-:W-:Y:S01]  /*18c50*/  STL [R1+0xa70], R6 ;  /* 0x000a700601007387 */ /* 0x000fe20000100800 */
[----:B------:R-:W-:-:S03]  /*18c60*/  LEA.HI.X.SX32 R3, R22, R25, 0x1, P4 ;  /* 0x0000001916037211 */ /* 0x000fc600020f0eff */
[----:B------:R-:W5:Y:S04]  /*18c70*/  LDL.LU R17, [R1+0xaa4] ;  /* 0x000aa40001117983 */ /* 0x000f680000300800 */
[----:B------:R0:W-:Y:S04]  /*18c80*/  STL [R1+0x2b4], R4 ;  /* 0x0002b40401007387 */ /* 0x0001e80000100800 */
[----:B------:R-:W5:Y:S04]  /*18c90*/  LDL.LU R26, [R1+0xaa8] ;  /* 0x000aa800011a7983 */ /* 0x000f680000300800 */
[----:B------:R-:W-:Y:S01]  /*18ca0*/  STL [R1+0x29c], R3 ;  /* 0x00029c0301007387 */ /* 0x000fe20000100800 */
[----:B0-----:R-:W-:-:S03]  /*18cb0*/  LEA.HI.X.SX32 R4, R23, R25, 0x1, P5 ;  /* 0x0000001917047211 */ /* 0x001fc600028f0eff */
[----:B------:R-:W5:Y:S04]  /*18cc0*/  LDL.LU R27, [R1+0xaac] ;  /* 0x000aac00011b7983 */ /* 0x000f680000300800 */
[----:B------:R0:W-:Y:S04]  /*18cd0*/  STL [R1+0x2a0], R4 ;  /* 0x0002a00401007387 */ /* 0x0001e80000100800 */
[----:B------:R-:W5:Y:S04]  /*18ce0*/  LDL.LU R28, [R1+0xab0] ;  /* 0x000ab000011c7983 */ /* 0x000f680000300800 */
[----:B0-----:R-:W0:Y:S01]  /*18cf0*/  S2R R4, SR_TID.X ;  /* 0x0000000000047919 */ /* 0x001e220000002100 */
[----:B------:R-:W-:-:S02]  /*18d00*/  LEA.HI.X.SX32 R3, R8, R25, 0x1, P6 ;  /* 0x0000001908037211 */ /* 0x000fc400030f0eff */
[----:B------:R-:W-:-:S03]  /*18d10*/  LEA.HI.X.SX32 R5, R5, R25, 0x1, P0 ;  /* 0x0000001905057211 */ /* 0x000fc600000f0eff */
[----:B------:R1:W-:Y:S01]  /*18d20*/  STL [R1+0x2a4], R3 ;  /* 0x0002a40301007387 */ /* 0x0003e20000100800 */
[----:B0-----:R-:W-:-:S04]  /*18d30*/  SHF.R.U32.HI R4, RZ, 0x4, R4 ;  /* 0x00000004ff047819 */ /* 0x001fc80000011604 */
[C---:B------:R-:W-:Y:S02]  /*18d40*/  IADD3 R6, R4.reuse, 0x78, RZ ;  /* 0x0000007804067810 */ /* 0x040fe40007ffe0ff */
[----:B------:R-:W-:Y:S02]  /*18d50*/  IADD3 R7, R4, 0x38, RZ ;  /* 0x0000003804077810 */ /* 0x000fe40007ffe0ff */
[----:B------:R-:W0:Y:S01]  /*18d60*/  S2R R4, SR_TID.X ;  /* 0x0000000000047919 */ /* 0x000e220000002100 */
[-C--:B-1----:R-:W-:Y:S02]  /*18d70*/  LEA.HI.X.SX32 R3, R2, R25.reuse, 0x1, P1 ;  /* 0x0000001902037211 */ /* 0x082fe400008f0eff */
[-C--:B------:R-:W-:Y:S02]  /*18d80*/  LEA.HI.X.SX32 R2, R0, R25.reuse, 0x1, P2 ;  /* 0x0000001900027211 */ /* 0x080fe400010f0eff */
[----:B------:R-:W-:Y:S01]  /*18d90*/  LEA.HI.X.SX32 R0, R24, R25, 0x1, P3 ;  /* 0x0000001918007211 */ /* 0x000fe200018f0eff */
[----:B------:R-:W-:Y:S04]  /*18da0*/  STL [R1+0x2a8], R5 ;  /* 0x0002a80501007387 */ /* 0x000fe80000100800 */
[----:B------:R2:W-:Y:S04]  /*18db0*/  STL [R1+0x2ac], R3 ;  /* 0x0002ac0301007387 */ /* 0x0005e80000100800 */
[----:B------:R-:W-:Y:S04]  /*18dc0*/  STL [R1+0x2b0], R2 ;  /* 0x0002b00201007387 */ /* 0x000fe80000100800 */
[----:B------:R3:W-:Y:S01]  /*18dd0*/  STL [R1+0x198], R0 ;  /* 0x0001980001007387 */ /* 0x0007e20000100800 */
[----:B------:R-:W-:Y:S01]  /*18de0*/  IMAD R6, R6, c[0x0][0x188], RZ ;  /* 0x0000620006067a24 */ /* 0x000fe200078e02ff */
[----:B0-----:R-:W-:-:S04]  /*18df0*/  SHF.R.U32.HI R10, RZ, 0x4, R4 ;  /* 0x00000004ff0a7819 */ /* 0x001fc80000011604 */
[----:B------:R-:W-:Y:S01]  /*18e00*/  SGXT.U32 R10, R10, 0x3 ;  /* 0x000000030a0a781a */ /* 0x000fe20000000000 */
[----:B------:R-:W-:-:S04]  /*18e10*/  IMAD.MOV R16, RZ, RZ, -c[0x0][0x188] ;  /* 0x80006200ff107624 */ /* 0x000fc800078e02ff */
[----:B------:R-:W-:Y:S02]  /*18e20*/  IMAD R8, R10, c[0x0][0x188], RZ ;  /* 0x000062000a087a24 */ /* 0x000fe400078e02ff */
[----:B------:R-:W-:Y:S01]  /*18e30*/  IMAD R7, R7, c[0x0][0x188], RZ ;  /* 0x0000620007077a24 */ /* 0x000fe200078e02ff */
[----:B------:R-:W-:Y:S01]  /*18e40*/  USHF.L.U32 UR5, UR6, 0x7, URZ ;  /* 0x0000000706057899 */ /* 0x000fe2000800063f */
[----:B--2---:R-:W-:Y:S02]  /*18e50*/  IMAD R3, R16, 0x8, R29 ;  /* 0x0000000810037824 */ /* 0x004fe400078e021d */
[----:B---3--:R-:W-:-:S05]  /*18e60*/  IMAD R0, R15, c[0x0][0x184], RZ ;  /* 0x000061000f007a24 */ /* 0x008fca00078e02ff */
[----:B------:R-:W-:-:S04]  /*18e70*/  LEA R2, P0, R0, c[0x0][0x160], 0x1 ;  /* 0x0000580000027a11 */ /* 0x000fc800078008ff */
[----:B------:R-:W-:Y:S02]  /*18e80*/  LEA R9, P2, R6, R2, 0x1 ;  /* 0x0000000206097211 */ /* 0x000fe400078408ff */
[----:B------:R-:W-:-:S03]  /*18e90*/  LOP3.LUT R15, R10, 0x70, RZ, 0xfc, !PT ;  /* 0x000000700a0f7812 */ /* 0x000fc600078efcff */
[----:B------:R0:W-:Y:S02]  /*18ea0*/  STL [R1+0x220], R9 ;  /* 0x0002200901007387 */ /* 0x0001e40000100800 */
[----:B------:R-:W-:Y:S01]  /*18eb0*/  IMAD R15, R15, c[0x0][0x188], RZ ;  /* 0x000062000f0f7a24 */ /* 0x000fe200078e02ff */
[C---:B0-----:R-:W-:Y:S02]  /*18ec0*/  LOP3.LUT R9, R10.reuse, 0x70, RZ, 0xfc, !PT ;  /* 0x000000700a097812 */ /* 0x041fe400078efcff */
[----:B------:R-:W-:-:S03]  /*18ed0*/  LOP3.LUT R10, R10, 0x70, RZ, 0xfc, !PT ;  /* 0x000000700a0a7812 */ /* 0x000fc600078efcff */
[----:B------:R-:W-:Y:S02]  /*18ee0*/  IMAD R9, R9, c[0x0][0x188], RZ ;  /* 0x0000620009097a24 */ /* 0x000fe400078e02ff */
[----:B------:R-:W-:Y:S02]  /*18ef0*/  IMAD R10, R10, c[0x0][0x188], RZ ;  /* 0x000062000a0a7a24 */ /* 0x000fe400078e02ff */
[C---:B------:R-:W-:Y:S02]  /*18f00*/  IMAD R15, R16.reuse, 0x8, R15 ;  /* 0x00000008100f7824 */ /* 0x040fe400078e020f */
[C---:B------:R-:W-:Y:S01]  /*18f10*/  IMAD R9, R16.reuse, 0x8, R9 ;  /* 0x0000000810097824 */ /* 0x040fe200078e0209 */
[-C--:B------:R-:W-:Y:S01]  /*18f20*/  LEA R13, P6, R7, R2.reuse, 0x1 ;  /* 0x00000002070d7211 */ /* 0x080fe200078c08ff */
[----:B------:R-:W-:Y:S01]  /*18f30*/  IMAD R15, R16, 0x8, R15 ;  /* 0x00000008100f7824 */ /* 0x000fe200078e020f */
[----:B------:R-:W-:Y:S02]  /*18f40*/  LEA.HI.X.SX32 R0, R0, c[0x0][0x164], 0x1, P0 ;  /* 0x0000590000007a11 */ /* 0x000fe400000f0eff */
[----:B------:R-:W-:-:S02]  /*18f50*/  LEA R12, P1, R10, R2, 0x1 ;  /* 0x000000020a0c7211 */ /* 0x000fc400078208ff */
[----:B------:R-:W-:Y:S01]  /*18f60*/  LEA R11, P0, R9, R2, 0x1 ;  /* 0x00000002090b7211 */ /* 0x000fe200078008ff */
[----:B------:R0:W-:Y:S04]  /*18f70*/  STL [R1+0x260], R13 ;  /* 0x0002600d01007387 */ /* 0x0001e80000100800 */
[----:B------:R-:W-:Y:S01]  /*18f80*/  STL [R1+0x228], R12 ;  /* 0x0002280c01007387 */ /* 0x000fe20000100800 */
[----:B------:R-:W-:-:S03]  /*18f90*/  LEA.HI.X.SX32 R7, R7, R0, 0x1, P6 ;  /* 0x0000000007077211 */ /* 0x000fc600030f0eff */
[----:B------:R1:W-:Y:S01]  /*18fa0*/  STL [R1+0x230], R11 ;  /* 0x0002300b01007387 */ /* 0x0003e20000100800 */
[----:B0-----:R-:W-:-:S05]  /*18fb0*/  LEA R13, P5, R15, R2, 0x1 ;  /* 0x000000020f0d7211 */ /* 0x001fca00078a08ff */
[----:B------:R-:W-:Y:S01]  /*18fc0*/  STL [R1+0x238], R13 ;  /* 0x0002380d01007387 */ /* 0x000fe20000100800 */
[----:B-1----:R-:W-:Y:S02]  /*18fd0*/  LEA.HI.X.SX32 R11, R6, R0, 0x1, P2 ;  /* 0x00000000060b7211 */ /* 0x002fe400010f0eff */
[----:B----4-:R-:W-:-:S05]  /*18fe0*/  LEA R12, P4, R19, R2, 0x1 ;  /* 0x00000002130c7211 */ /* 0x010fca00078808ff */
[----:B------:R-:W-:Y:S01]  /*18ff0*/  STL [R1+0x240], R12 ;  /* 0x0002400c01007387 */ /* 0x000fe20000100800 */
[----:B-----5:R-:W-:-:S03]  /*19000*/  LEA R6, P3, R18, R2, 0x1 ;  /* 0x0000000212067211 */ /* 0x020fc600078608ff */
[----:B------:R0:W-:Y:S04]  /*19010*/  STL [R1+0x19c], R11 ;  /* 0x00019c0b01007387 */ /* 0x0001e80000100800 */
[----:B------:R1:W-:Y:S04]  /*19020*/  STL [R1+0x248], R6 ;  /* 0x0002480601007387 */ /* 0x0003e80000100800 */
[----:B------:R2:W-:Y:S01]  /*19030*/  STL [R1+0x25c], R7 ;  /* 0x00025c0701007387 */ /* 0x0005e20000100800 */
[----:B0-----:R-:W-:Y:S02]  /*19040*/  LEA R11, P2, R17, R2, 0x1 ;  /* 0x00000002110b7211 */ /* 0x001fe400078408ff */
[----:B-1----:R-:W-:-:S03]  /*19050*/  LEA.HI.X.SX32 R6, R10, R0, 0x1, P1 ;  /* 0x000000000a067211 */ /* 0x002fc600008f0eff */
[----:B------:R-:W-:Y:S01]  /*19060*/  STL [R1+0x250], R11 ;  /* 0x0002500b01007387 */ /* 0x000fe20000100800 */
[----:B--2---:R-:W-:-:S03]  /*19070*/  LEA R7, P1, R26, R2, 0x1 ;  /* 0x000000021a077211 */ /* 0x004fc600078208ff */
[----:B------:R0:W-:Y:S01]  /*19080*/  STL [R1+0x224], R6 ;  /* 0x0002240601007387 */ /* 0x0001e20000100800 */
[----:B------:R-:W-:-:S03]  /*19090*/  LEA.HI.X.SX32 R9, R9, R0, 0x1, P0 ;  /* 0x0000000009097211 */ /* 0x000fc600000f0eff */
[----:B------:R1:W-:Y:S01]  /*190a0*/  STL [R1+0x258], R7 ;  /* 0x0002580701007387 */ /* 0x0003e20000100800 */
[----:B0-----:R-:W-:-:S03]  /*190b0*/  LEA R6, P0, R27, R2, 0x1 ;  /* 0x000000021b067211 */ /* 0x001fc600078008ff */
[----:B------:R0:W-:Y:S01]  /*190c0*/  STL [R1+0x22c], R9 ;  /* 0x00022c0901007387 */ /* 0x0001e20000100800 */
[----:B-1----:R-:W-:-:S03]  /*190d0*/  LEA.HI.X.SX32 R7, R15, R0, 0x1, P5 ;  /* 0x000000000f077211 */ /* 0x002fc600028f0eff */
[----:B------:R1:W-:Y:S04]  /*190e0*/  STL [R1+0x268], R6 ;  /* 0x0002680601007387 */ /* 0x0003e80000100800 */
[----:B------:R2:W-:Y:S01]  /*190f0*/  STL [R1+0x234], R7 ;  /* 0x0002340701007387 */ /* 0x0005e20000100800 */
[----:B0-----:R-:W-:Y:S02]  /*19100*/  LEA R9, P5, R28, R2, 0x1 ;  /* 0x000000021c097211 */ /* 0x001fe400078a08ff */
[----:B-1----:R-:W-:Y:S01]  /*19110*/  LEA.HI.X.SX32 R6, R19, R0, 0x1, P4 ;  /* 0x0000000013067211 */ /* 0x002fe200020f0eff */
[C---:B------:R-:W-:Y:S01]  /*19120*/  IMAD R4, R16.reuse, 0x8, R3 ;  /* 0x0000000810047824 */ /* 0x040fe200078e0203 */
[----:B--2---:R-:W-:Y:S01]  /*19130*/  LEA R7, P4, R29, R2, 0x1 ;  /* 0x000000021d077211 */ /* 0x004fe200078808ff */
[----:B------:R0:W-:Y:S02]  /*19140*/  STL [R1+0x270], R9 ;  /* 0x0002700901007387 */ /* 0x0001e40000100800 */
[----:B------:R-:W-:-:S02]  /*19150*/  IMAD R5, R16, 0x8, R4 ;  /* 0x0000000810057824 */ /* 0x000fc400078e0204 */
[----:B------:R1:W-:Y:S04]  /*19160*/  STL [R1+0x23c], R6 ;  /* 0x00023c0601007387 */ /* 0x0003e80000100800 */
[----:B------:R2:W-:Y:S01]  /*19170*/  STL [R1+0x27c], R7 ;  /* 0x00027c0701007387 */ /* 0x0005e20000100800 */
[----:B0-----:R-:W-:Y:S02]  /*19180*/  LEA.HI.X.SX32 R9, R18, R0, 0x1, P3 ;  /* 0x0000000012097211 */ /* 0x001fe400018f0eff */
[----:B-1----:R-:W-:-:S03]  /*19190*/  LEA R6, P3, R3, R2, 0x1 ;  /* 0x0000000203067211 */ /* 0x002fc600078608ff */
[----:B------:R0:W-:Y:S01]  /*191a0*/  STL [R1+0x244], R9 ;  /* 0x0002440901007387 */ /* 0x0001e20000100800 */
[----:B--2---:R-:W-:-:S03]  /*191b0*/  LEA.HI.X.SX32 R7, R17, R0, 0x1, P2 ;  /* 0x0000000011077211 */ /* 0x004fc600010f0eff */
[----:B------:R1:W-:Y:S04]  /*191c0*/  STL [R1+0x290], R6 ;  /* 0x0002900601007387 */ /* 0x0003e80000100800 */
[----:B------:R2:W-:Y:S01]  /*191d0*/  STL [R1+0x24c], R7 ;  /* 0x00024c0701007387 */ /* 0x0005e20000100800 */
[----:B0-----:R-:W-:Y:S02]  /*191e0*/  LEA R9, P2, R4, R2, 0x1 ;  /* 0x0000000204097211 */ /* 0x001fe400078408ff */
[----:B-1----:R-:W-:-:S03]  /*191f0*/  LEA.HI.X.SX32 R6, R26, R0, 0x1, P1 ;  /* 0x000000001a067211 */ /* 0x002fc600008f0eff */
[----:B------:R0:W-:Y:S01]  /*19200*/  STL [R1+0x294], R9 ;  /* 0x0002940901007387 */ /* 0x0001e20000100800 */
[----:B--2---:R-:W-:-:S03]  /*19210*/  LEA R7, P1, R5, R2, 0x1 ;  /* 0x0000000205077211 */ /* 0x004fc600078208ff */
[----:B------:R1:W-:Y:S04]  /*19220*/  STL [R1+0x254], R6 ;  /* 0x0002540601007387 */ /* 0x0003e80000100800 */
[----:B------:R2:W-:Y:S01]  /*19230*/  STL [R1+0x298], R7 ;  /* 0x0002980701007387 */ /* 0x0005e20000100800 */
[----:B0-----:R-:W-:Y:S02]  /*19240*/  LEA.HI.X.SX32 R9, R27, R0, 0x1, P0 ;  /* 0x000000001b097211 */ /* 0x001fe400000f0eff */
[----:B-1----:R-:W-:Y:S02]  /*19250*/  LEA R6, P0, R8, R2, 0x1 ;  /* 0x0000000208067211 */ /* 0x002fe400078008ff */
[-C--:B------:R-:W-:Y:S02]  /*19260*/  LEA.HI.X.SX32 R2, R29, R0.reuse, 0x1, P4 ;  /* 0x000000001d027211 */ /* 0x080fe400020f0eff */
[-C--:B--2---:R-:W-:Y:S01]  /*19270*/  LEA.HI.X.SX32 R7, R28, R0.reuse, 0x1, P5 ;  /* 0x000000001c077211 */ /* 0x084fe200028f0eff */
[----:B------:R-:W-:Y:S04]  /*19280*/  STL [R1+0x264], R9 ;  /* 0x0002640901007387 */ /* 0x000fe80000100800 */
[----:B------:R0:W-:Y:S04]  /*19290*/  STL [R1+0x28c], R6 ;  /* 0x00028c0601007387 */ /* 0x0001e80000100800 */
[----:B------:R-:W-:Y:S04]  /*192a0*/  STL [R1+0x26c], R7 ;  /* 0x00026c0701007387 */ /* 0x000fe80000100800 */
[----:B------:R1:W-:Y:S01]  /*192b0*/  STL [R1+0x274], R2 ;  /* 0x0002740201007387 */ /* 0x0003e20000100800 */
[----:B0-----:R-:W-:-:S02]  /*192c0*/  LEA.HI.X.SX32 R6, R3, R0, 0x1, P3 ;  /* 0x0000000003067211 */ /* 0x001fc400018f0eff */
[----:B------:R-:W-:-:S03]  /*192d0*/  LEA.HI.X.SX32 R3, R4, R0, 0x1, P2 ;  /* 0x0000000004037211 */ /* 0x000fc600010f0eff */
[----:B------:R0:W-:Y:S01]  /*192e0*/  STL [R1+0x280], R6 ;  /* 0x0002800601007387 */ /* 0x0001e20000100800 */
[-C--:B-1----:R-:W-:Y:S02]  /*192f0*/  LEA.HI.X.SX32 R2, R5, R0.reuse, 0x1, P1 ;  /* 0x0000000005027211 */ /* 0x082fe400008f0eff */
[----:B------:R-:W-:Y:S01]  /*19300*/  LEA.HI.X.SX32 R0, R8, R0, 0x1, P0 ;  /* 0x0000000008007211 */ /* 0x000fe200000f0eff */
[----:B------:R0:W-:Y:S04]  /*19310*/  STL [R1+0x284], R3 ;  /* 0x0002840301007387 */ /* 0x0001e80000100800 */
[----:B------:R0:W-:Y:S04]  /*19320*/  STL [R1+0x288], R2 ;  /* 0x0002880201007387 */ /* 0x0001e80000100800 */
[----:B------:R0:W-:Y:S04]  /*19330*/  STL [R1+0x278], R0 ;  /* 0x0002780001007387 */ /* 0x0001e80000100800 */
[----:B------:R0:W-:Y:S04]  /*19340*/  STL [R1+0x210], RZ ;  /* 0x000210ff01007387 */ /* 0x0001e80000100800 */
[----:B------:R0:W-:Y:S04]  /*19350*/  STL [R1+0x214], RZ ;  /* 0x000214ff01007387 */ /* 0x0001e80000100800 */
[----:B------:R0:W-:Y:S04]  /*19360*/  STL [R1+0x218], RZ ;  /* 0x000218ff01007387 */ /* 0x0001e80000100800 */
[----:B------:R0:W-:Y:S01]  /*19370*/  STL [R1+0x21c], RZ ;  /* 0x00021cff01007387 */ /* 0x0001e20000100800 */
[----:B------:R-:W-:-:S02]  /*19380*/  USHF.L.U32 UR4, UR7, 0x7, URZ ;  /* 0x0000000707047899 */ /* 0x000fc4000800063f */
[----:B------:R-:W-:Y:S02]  /*19390*/  USHF.R.S32.HI UR6, URZ, 0x1f, UR5 ;  /* 0x0000001f3f067899 */ /* 0x000fe40008011405 */
[----:B------:R-:W-:Y:S02]  /*193a0*/  USHF.R.S32.HI UR7, URZ, 0x1f, UR4 ;  /* 0x0000001f3f077899 */ /* 0x000fe40008011404 */
[----:B------:R-:W-:Y:S02]  /*193b0*/  USHF.L.U32 UR12, UR5, 0x1, URZ ;  /* 0x00000001050c7899 */ /* 0x000fe4000800063f */
[----:B------:R-:W-:Y:S02]  /*193c0*/  USHF.L.U32 UR9, UR4, 0x1, URZ ;  /* 0x0000000104097899 */ /* 0x000fe4000800063f */
[----:B0-----:R-:W-:Y:S01]  /*193d0*/  IMAD.MOV.U32 R28, RZ, RZ, 0x7f ;  /* 0x0000007fff1c7424 */ /* 0x001fe200078e00ff */
[----:B------:R0:W-:Y:S01]  /*193e0*/  STL [R1+0x200], RZ ;  /* 0x000200ff01007387 */ /* 0x0001e20000100800 */
[----:B------:R-:W-:Y:S02]  /*193f0*/  USHF.L.U64.HI UR7, UR4, 0x1, UR7 ;  /* 0x0000000104077899 */ /* 0x000fe40008010207 */
[----:B------:R-:W-:Y:S01]  /*19400*/  USHF.L.U64.HI UR6, UR5, 0x1, UR6 ;  /* 0x0000000105067899 */ /* 0x000fe20008010206 */
[----:B------:R-:W-:Y:S01]  /*19410*/  IADD3 R28, R28, c[0x0][0x180], RZ ;  /* 0x000060001c1c7a10 */ /* 0x000fe20007ffe0ff */
[----:B------:R0:W-:Y:S03]  /*19420*/  STL [R1+0x204], RZ ;  /* 0x000204ff01007387 */ /* 0x0001e60000100800 */
[----:B------:R-:W-:Y:S01]  /*19430*/  SHF.R.S32.HI R29, RZ, 0x1f, R28 ;  /* 0x0000001fff1d7819 */ /* 0x000fe2000001141c */
[----:B------:R0:W-:Y:S03]  /*19440*/  STL [R1+0x208], RZ ;  /* 0x000208ff01007387 */ /* 0x0001e60000100800 */
[----:B------:R-:W-:Y:S01]  /*19450*/  LEA.HI R29, R29, R28, RZ, 0x7 ;  /* 0x0000001c1d1d7211 */ /* 0x000fe200078f38ff */
[----:B------:R0:W-:Y:S03]  /*19460*/  STL [R1+0x20c], RZ ;  /* 0x00020cff01007387 */ /* 0x0001e60000100800 */
[----:B------:R-:W-:-:S02]  /*19470*/  SHF.R.S32.HI R0, RZ, 0x7, R29 ;  /* 0x00000007ff007819 */ /* 0x000fc4000001141d */
[----:B------:R-:W2:Y:S01]  /*19480*/  LDL R29, [R1+0x130] ;  /* 0x00013000011d7983 */ /* 0x000ea20000100800 */
[----:B------:R-:W-:-:S03]  /*19490*/  UMOV UR4, URZ ;  /* 0x0000003f00047c82 */ /* 0x000fc60008000000 */
[----:B------:R-:W1:Y:S04]  /*194a0*/  S2R R28, SR_TID.X ;  /* 0x00000000001c7919 */ /* 0x000e680000002100 */
[----:B------:R0:W-:Y:S04]  /*194b0*/  STL [R1+0x1f0], RZ ;  /* 0x0001f0ff01007387 */ /* 0x0001e80000100800 */
[----:B------:R0:W-:Y:S04]  /*194c0*/  STL [R1+0x1f4], RZ ;  /* 0x0001f4ff01007387 */ /* 0x0001e80000100800 */
[----:B------:R0:W-:Y:S04]  /*194d0*/  STL [R1+0x1f8], RZ ;  /* 0x0001f8ff01007387 */ /* 0x0001e80000100800 */
[----:B------:R0:W-:Y:S04]  /*194e0*/  STL [R1+0x1fc], RZ ;  /* 0x0001fcff01007387 */ /* 0x0001e80000100800 */
[----:B------:R0:W-:Y:S04]  /*194f0*/  STL [R1+0x1e0], RZ ;  /* 0x0001e0ff01007387 */ /* 0x0001e80000100800 */
[----:B------:R0:W-:Y:S01]  /*19500*/  STL [R1+0x1e4], RZ ;  /* 0x0001e4ff01007387 */ /* 0x0001e20000100800 */
[----:B-1----:R-:W-:-:S03]  /*19510*/  LOP3.LUT R28, R28, 0x7f, RZ, 0xc0, !PT ;  /* 0x0000007f1c1c7812 */ /* 0x002fc600078ec0ff */
[----:B------:R0:W-:Y:S02]  /*19520*/  STL [R1+0x1e8], RZ ;  /* 0x0001e8ff01007387 */ /* 0x0001e40000100800 */
[----:B------:R-:W-:Y:S02]  /*19530*/  IMAD.SHL.U32 R28, R28, 0x2, RZ ;  /* 0x000000021c1c7824 */ /* 0x000fe400078e00ff */
[----:B------:R0:W-:Y:S03]  /*19540*/  STL [R1+0x1ec], RZ ;  /* 0x0001ecff01007387 */ /* 0x0001e60000100800 */
[C---:B------:R-:W-:Y:S01]  /*19550*/  LOP3.LUT R0, R28.reuse, 0x20, RZ, 0x3c, !PT ;  /* 0x000000201c007812 */ /* 0x040fe200078e3cff */
[----:B------:R0:W-:Y:S01]  /*19560*/  STL [R1+0x1d0], RZ ;  /* 0x0001d0ff01007387 */ /* 0x0001e20000100800 */
[C---:B------:R-:W-:Y:S02]  /*19570*/  LOP3.LUT R0, R28.reuse, 0x50, RZ, 0x3c, !PT ;  /* 0x000000501c007812 */ /* 0x040fe400078e3cff */
[C---:B------:R-:W-:Y:S01]  /*19580*/  LOP3.LUT R2, R28.reuse, 0x10, RZ, 0x3c, !PT ;  /* 0x000000101c027812 */ /* 0x040fe200078e3cff */
[----:B------:R0:W-:Y:S01]  /*19590*/  STL [R1+0x1d4], RZ ;  /* 0x0001d4ff01007387 */ /* 0x0001e20000100800 */
[----:B------:R-:W-:-:S02]  /*195a0*/  LOP3.LUT R3, R28, 0x30, RZ, 0x3c, !PT ;  /* 0x000000301c037812 */ /* 0x000fc400078e3cff */
[C---:B------:R-:W-:Y:S01]  /*195b0*/  LOP3.LUT R2, R28.reuse, 0x40, RZ, 0x3c, !PT ;  /* 0x000000401c027812 */ /* 0x040fe200078e3cff */
[----:B------:R0:W-:Y:S01]  /*195c0*/  STL [R1+0x1d8], RZ ;  /* 0x0001d8ff01007387 */ /* 0x0001e20000100800 */
[C---:B------:R-:W-:Y:S02]  /*195d0*/  LOP3.LUT R3, R28.reuse, 0x60, RZ, 0x3c, !PT ;  /* 0x000000601c037812 */ /* 0x040fe400078e3cff */
[----:B------:R-:W-:Y:S01]  /*195e0*/  LOP3.LUT R2, R28, 0x70, RZ, 0x3c, !PT ;  /* 0x000000701c027812 */ /* 0x000fe200078e3cff */
[----:B------:R0:W-:Y:S04]  /*195f0*/  STL [R1+0x1dc], RZ ;  /* 0x0001dcff01007387 */ /* 0x0001e80000100800 */
        /* <DEDUP_REMOVED lines=11> */
[----:B------:R0:W-:Y:S01]  /*196b0*/  STL [R1+0x1ac], RZ ;  /* 0x0001acff01007387 */ /* 0x0001e20000100800 */
[----:B--2---:R-:W-:-:S05]  /*196c0*/  LOP3.LUT R0, R29, 0x40, RZ, 0x3c, !PT ;  /* 0x000000401d007812 */ /* 0x004fca00078e3cff */
[----:B------:R0:W-:Y:S02]  /*196d0*/  STL [R1+0xabc], R0 ;  /* 0x000abc0001007387 */ /* 0x0001e40000100800 */
.L_x_3:
[----:B-----5:R-:W2:Y:S04]  /*196e0*/  LDL R3, [R1+0x278] ;  /* 0x0002780001037983 */ /* 0x020ea80000100800 */
[----:B------:R-:W2:Y:S01]  /*196f0*/  LDL R2, [R1+0x28c] ;  /* 0x00028c0001027983 */ /* 0x000ea20000100800 */
[----:B------:R-:W-:Y:S01]  /*19700*/  UMOV UR5, 0xffffff80 ;  /* 0xffffff8000057882 */ /* 0x000fe20000000000 */
[----:B------:R-:W-:Y:S01]  /*19710*/  PRMT R13, RZ, 0x7610, R13 ;  /* 0x00007610ff0d7816 */ /* 0x000fe2000000000d */
[----:B------:R-:W-:Y:S01]  /*19720*/  ULDC UR8, c[0x0][0x180] ;  /* 0x0000600000087ab9 */ /* 0x000fe20000000800 */
[----:B------:R-:W-:Y:S01]  /*19730*/  STL [R1+0x1358], R20 ;  /* 0x0013581401007387 */ /* 0x000fe20000100800 */
[----:B------:R-:W-:Y:S01]  /*19740*/  UIMAD UR5, UR4, UR5, UR8 ;  /* 0x00000005040572a4 */ /* 0x000fe2000f8e0208 */
[----:B------:R-:W-:-:S02]  /*19750*/  PRMT R16, RZ, 0x7610, R16 ;  /* 0x00007610ff107816 */ /* 0x000fc40000000010 */
[----:B------:R-:W-:Y:S04]  /*19760*/  STL [R1+0x1354], R0 ;  /* 0x0013540001007387 */ /* 0x000fe80000100800 */
        /* <DEDUP_REMOVED lines=9> */
[----:B------:R1:W-:Y:S04]  /*19800*/  STL [R1+0x1340], R9 ;  /* 0x0013400901007387 */ /* 0x0003e80000100800 */
[----:B------:R-:W3:Y:S04]  /*19810*/  S2R R5, SR_TID.X ;  /* 0x0000000000057919 */ /* 0x000ee80000002100 */
[----:B------:R-:W-:Y:S04]  /*19820*/  STL [R1+0x1324], R7 ;  /* 0x0013240701007387 */ /* 0x000fe80000100800 */
[----:B-1----:R-:W1:Y:S04]  /*19830*/  S2R R9, SR_TID.X ;  /* 0x0000000000097919 */ /* 0x002e680000002100 */
[----:B------:R4:W-:Y:S04]  /*19840*/  STL [R1+0x134c], R7 ;  /* 0x00134c0701007387 */ /* 0x0009e80000100800 */
[----:B------:R-:W-:Y:S04]  /*19850*/  STL [R1+0x1320], R10 ;  /* 0x0013200a01007387 */ /* 0x000fe80000100800 */
[----:B------:R-:W-:Y:S01]  /*19860*/  STL [R1+0x131c], R8 ;  /* 0x00131c0801007387 */ /* 0x000fe20000100800 */
[----:B---3--:R-:W-:-:S03]  /*19870*/  SHF.R.U32.HI R4, RZ, 0x4, R5 ;  /* 0x00000004ff047819 */ /* 0x008fc60000011605 */
[----:B------:R-:W-:Y:S01]  /*19880*/  STL [R1+0x1318], R6 ;  /* 0x0013180601007387 */ /* 0x000fe20000100800 */
[----:B------:R-:W-:Y:S02]  /*19890*/  SHF.R.U32.HI R5, RZ, 0x4, R5 ;  /* 0x00000004ff057819 */ /* 0x000fe40000011605 */
[----:B------:R-:W-:Y:S01]  /*198a0*/  SGXT.U32 R4, R4, 0x3 ;  /* 0x000000030404781a */ /* 0x000fe20000000000 */
[----:B------:R-:W-:Y:S01]  /*198b0*/  STL [R1+0x1314], R14 ;  /* 0x0013140e01007387 */ /* 0x000fe20000100800 */
[----:B------:R-:W-:Y:S02]  /*198c0*/  SGXT.U32 R5, R5, 0x3 ;  /* 0x000000030505781a */ /* 0x000fe40000000000 */
[----:B-1----:R-:W-:Y:S01]  /*198d0*/  SHF.R.U32.HI R11, RZ, 0x4, R9 ;  /* 0x00000004ff0b7819 */ /* 0x002fe20000011609 */
[----:B------:R-:W-:Y:S01]  /*198e0*/  STL [R1+0x1310], R29 ;  /* 0x0013101d01007387 */ /* 0x000fe20000100800 */
[----:B------:R-:W-:Y:S02]  /*198f0*/  LOP3.LUT R20, R5, 0x8, RZ, 0xfc, !PT ;  /* 0x0000000805147812 */ /* 0x000fe400078efcff */
[----:B------:R-:W-:Y:S01]  /*19900*/  SGXT.U32 R11, R11, 0x3 ;  /* 0x000000030b0b781a */ /* 0x000fe20000000000 */
[----:B------:R-:W-:Y:S01]  /*19910*/  STL [R1+0x130c], R27 ;  /* 0x00130c1b01007387 */ /* 0x000fe20000100800 */
[----:B------:R-:W-:-:S02]  /*19920*/  LOP3.LUT R5, R4, 0x10, RZ, 0xfc, !PT ;  /* 0x0000001004057812 */ /* 0x000fc400078efcff */
[----:B------:R-:W-:Y:S01]  /*19930*/  ISETP.GE.AND P0, PT, R11, UR5, PT ;  /* 0x000000050b007c0c */ /* 0x000fe2000bf06270 */
[----:B------:R-:W-:Y:S01]  /*19940*/  STL [R1+0x1308], R26 ;  /* 0x0013081a01007387 */ /* 0x000fe20000100800 */
[----:B------:R-:W-:Y:S02]  /*19950*/  LOP3.LUT R4, R4, 0x18, RZ, 0xfc, !PT ;  /* 0x0000001804047812 */ /* 0x000fe400078efcff */
[----:B------:R-:W-:Y:S01]  /*19960*/  ISETP.GE.AND P2, PT, R5, UR5, PT ;  /* 0x0000000505007c0c */ /* 0x000fe2000bf46270 */
[----:B------:R-:W-:Y:S01]  /*19970*/  STL [R1+0x1304], R25 ;  /* 0x0013041901007387 */ /* 0x000fe20000100800 */
[----:B------:R-:W-:Y:S02]  /*19980*/  ISETP.GE.AND P3, PT, R4, UR5, PT ;  /* 0x0000000504007c0c */ /* 0x000fe4000bf66270 */
[----:B------:R-:W-:Y:S01]  /*19990*/  ISETP.GE.AND P1, PT, R20, UR5, PT ;  /* 0x0000000514007c0c */ /* 0x000fe2000bf26270 */
[----:B------:R-:W-:Y:S04]  /*199a0*/  STL [R1+0x1300], R24 ;  /* 0x0013001801007387 */ /* 0x000fe80000100800 */
[----:B------:R-:W-:Y:S04]  /*199b0*/  STL [R1+0x12fc], R23 ;  /* 0x0012fc1701007387 */ /* 0x000fe80000100800 */
[----:B------:R-:W-:Y:S04]  /*199c0*/  STL [R1+0x12f8], R22 ;  /* 0x0012f81601007387 */ /* 0x000fe80000100800 */
[----:B------:R-:W-:Y:S04]  /*199d0*/  STL [R1+0x12f4], R21 ;  /* 0x0012f41501007387 */ /* 0x000fe80000100800 */
[----:B------:R-:W-:Y:S04]  /*199e0*/  STL [R1+0x12f0], R12 ;  /* 0x0012f00c01007387 */ /* 0x000fe80000100800 */
[----:B------:R-:W3:Y:S04]  /*199f0*/  LDL R4, [R1+0x288] ;  /* 0x0002880001047983 */ /* 0x000ee80000100800 */
[----:B0-----:R-:W3:Y:S04]  /*19a00*/  LDL R0, [R1+0x298] ;  /* 0x0002980001007983 */ /* 0x001ee80000100800 */
[----:B--2---:R-:W2:Y:S04]  /*19a10*/  @!P0 LDG.E.U16 R13, [R2.64] ;  /* 0x0000000a020d8981 */ /* 0x004ea8000c1e1500 */
[----:B------:R-:W0:Y:S04]  /*19a20*/  S2R R5, SR_TID.X ;  /* 0x0000000000057919 */ /* 0x000e280000002100 */
[----:B------:R-:W2:Y:S04]  /*19a30*/  LDL R28, [R1+0x294] ;  /* 0x00029400011c7983 */ /* 0x000ea80000100800 */
[----:B----4-:R-:W4:Y:S01]  /*19a40*/  LDL R7, [R1+0x290] ;  /* 0x0002900001077983 */ /* 0x010f220000100800 */
[----:B0-----:R-:W-:-:S04]  /*19a50*/  SHF.R.U32.HI R5, RZ, 0x4, R5 ;  /* 0x00000004ff057819 */ /* 0x001fc80000011605 */
[----:B------:R-:W-:-:S04]  /*19a60*/  SGXT.U32 R5, R5, 0x3 ;  /* 0x000000030505781a */ /* 0x000fc80000000000 */
[----:B------:R-:W-:Y:S02]  /*19a70*/  LOP3.LUT R20, R5, 0x20, RZ, 0xfc, !PT ;  /* 0x0000002005147812 */ /* 0x000fe400078efcff */
[----:B------:R-:W0:Y:S02]  /*19a80*/  S2R R5, SR_TID.X ;  /* 0x0000000000057919 */ /* 0x000e240000002100 */
[----:B------:R-:W-:Y:S02]  /*19a90*/  ISETP.GE.AND P4, PT, R20, UR5, PT ;  /* 0x0000000514007c0c */ /* 0x000fe4000bf86270 */
[----:B0-----:R-:W-:Y:S01]  /*19aa0*/  SHF.R.U32.HI R20, RZ, 0x4, R5 ;  /* 0x00000004ff147819 */ /* 0x001fe20000011605 */
[----:B---3--:R-:W-:Y:S02]  /*19ab0*/  @!P1 IMAD.MOV.U32 R5, RZ, RZ, R4 ;  /* 0x000000ffff059224 */ /* 0x008fe400078e0004 */
[----:B------:R-:W-:-:S05]  /*19ac0*/  @!P1 IMAD.MOV.U32 R4, RZ, RZ, R0 ;  /* 0x000000ffff049224 */ /* 0x000fca00078e0000 */
[----:B------:R0:W3:Y:S04]  /*19ad0*/  @!P1 LDG.E.U16 R16, [R4.64] ;  /* 0x0000000a04109981 */ /* 0x0000e8000c1e1500 */
[----:B--2---:R-:W-:Y:S04]  /*19ae0*/  STL [R1+0x1298], R13 ;  /* 0x0012980d01007387 */ /* 0x004fe80000100800 */
        /* <DEDUP_REMOVED lines=21> */
[----:B0-----:R-:W2:Y:S01]  /*19c40*/  LDL R5, [R1+0x284] ;  /* 0x0002840001057983 */ /* 0x001ea20000100800 */
[----:B------:R-:W-:-:S02]  /*19c50*/  SGXT.U32 R20, R20, 0x3 ;  /* 0x000000031414781a */ /* 0x000fc40000000000 */
[----:B------:R-:W-:Y:S01]  /*19c60*/  PRMT R3, RZ, 0x7610, R3 ;  /* 0x00007610ff037816 */ /* 0x000fe20000000003 */
[----:B------:R-:W3:Y:S01]  /*19c70*/  LDL R0, [R1+0x27c] ;  /* 0x00027c0001007983 */ /* 0x000ee20000100800 */
[----:B------:R-:W-:-:S04]  /*19c80*/  LOP3.LUT R4, R20, 0x28, RZ, 0xfc, !PT ;  /* 0x0000002814047812 */ /* 0x000fc800078efcff */
[----:B------:R-:W-:Y:S01]  /*19c90*/  ISETP.GE.AND P1, PT, R4, UR5, PT ;  /* 0x0000000504007c0c */ /* 0x000fe2000bf26270 */
[----:B------:R-:W-:Y:S01]  /*19ca0*/  @!P2 IMAD.MOV.U32 R4, RZ, RZ, R28 ;  /* 0x000000ffff04a224 */ /* 0x000fe200078e001c */
[----:B------:R-:W-:Y:S01]  /*19cb0*/  PRMT R17, RZ, 0x7610, R17 ;  /* 0x00007610ff117816 */ /* 0x000fe20000000011 */
[----:B------:R-:W3:Y:S04]  /*19cc0*/  LDL R28, [R1+0x268] ;  /* 0x00026800011c7983 */ /* 0x000ee80000100800 */
[----:B--2---:R0:W2:Y:S04]  /*19cd0*/  @!P2 LDG.E.U16 R3, [R4.64] ;  /* 0x0000000a0403a981 */ /* 0x0040a8000c1e1500 */
[----:B0-----:R-:W3:Y:S01]  /*19ce0*/  LDL R5, [R1+0x280] ;  /* 0x0002800001057983 */ /* 0x001ee20000100800 */
[----:B----4-:R-:W-:-:S03]  /*19cf0*/  @!P3 IMAD.MOV.U32 R4, RZ, RZ, R7 ;  /* 0x000000ffff04b224 */ /* 0x010fc600078e0007 */
[----:B------:R-:W0:Y:S02]  /*19d00*/  S2R R20, SR_TID.X ;  /* 0x0000000000147919 */ /* 0x000e240000002100 */
[----:B0-----:R-:W-:-:S04]  /*19d10*/  SHF.R.U32.HI R20, RZ, 0x4, R20 ;  /* 0x00000004ff147819 */ /* 0x001fc80000011614 */
[----:B------:R-:W-:Y:S01]  /*19d20*/  SGXT.U32 R20, R20, 0x3 ;  /* 0x000000031414781a */ /* 0x000fe20000000000 */
[----:B--2---:R-:W-:Y:S04]  /*19d30*/  STL [R1+0x1294], R3 ;  /* 0x0012940301007387 */ /* 0x004fe80000100800 */
[----:B---3--:R0:W2:Y:S01]  /*19d40*/  @!P3 LDG.E.U16 R17, [R4.64] ;  /* 0x0000000a0411b981 */ /* 0x0080a2000c1e1500 */
[----:B------:R-:W-:Y:S02]  /*19d50*/  LOP3.LUT R20, R20, 0x30, RZ, 0xfc, !PT ;  /* 0x0000003014147812 */ /* 0x000fe400078efcff */
[----:B------:R-:W-:Y:S01]  /*19d60*/  PRMT R18, RZ, 0x7610, R18 ;  /* 0x00007610ff127816 */ /* 0x000fe20000000012 */
[----:B------:R-:W3:Y:S04]  /*19d70*/  LDL R7, [R1+0x260] ;  /* 0x0002600001077983 */ /* 0x000ee80000100800 */
[----:B0-----:R-:W4:Y:S01]  /*19d80*/  LDL R5, [R1+0x274] ;  /* 0x0002740001057983 */ /* 0x001f220000100800 */
[----:B------:R-:W-:-:S03]  /*19d90*/  ISETP.GE.AND P0, PT, R20, UR5, PT ;  /* 0x0000000514007c0c */ /* 0x000fc6000bf06270 */
[----:B------:R-:W0:Y:S02]  /*19da0*/  S2R R20, SR_TID.X ;  /* 0x0000000000147919 */ /* 0x000e240000002100 */
[----:B0-----:R-:W-:-:S04]  /*19db0*/  SHF.R.U32.HI R4, RZ, 0x4, R20 ;  /* 0x00000004ff047819 */ /* 0x001fc80000011614 */
[----:B------:R-:W-:-:S04]  /*19dc0*/  IADD3 R4, R4, 0x38, RZ ;  /* 0x0000003804047810 */ /* 0x000fc80007ffe0ff */
[----:B------:R-:W-:Y:S01]  /*19dd0*/  ISETP.GE.AND P2, PT, R4, UR5, PT ;  /* 0x0000000504007c0c */ /* 0x000fe2000bf46270 */
[----:B------:R-:W-:-:S05]  /*19de0*/  @!P4 IMAD.MOV.U32 R4, RZ, RZ, R0 ;  /* 0x000000ffff04c224 */ /* 0x000fca00078e0000 */
[----:B----4-:R0:W4:Y:S04]  /*19df0*/  @!P4 LDG.E.U16 R18, [R4.64] ;  /* 0x0000000a0412c981 */ /* 0x010128000c1e1500 */
[----:B0-----:R-:W2:Y:S04]  /*19e00*/  LDL R4, [R1+0x26c] ;  /* 0x00026c0001047983 */ /* 0x001ea80000100800 */
[----:B------:R-:W2:Y:S01]  /*19e10*/  LDL R5, [R1+0x270] ;  /* 0x0002700001057983 */ /* 0x000ea20000100800 */
[----:B------:R-:W-:-:S04]  /*19e20*/  SHF.R.U32.HI R20, RZ, 0x4, R20 ;  /* 0x00000004ff147819 */ /* 0x000fc80000011614 */
[----:B------:R-:W-:-:S04]  /*19e30*/  SGXT.U32 R20, R20, 0x3 ;  /* 0x000000031414781a */ /* 0x000fc80000000000 */
[----:B------:R-:W-:Y:S02]  /*19e40*/  LOP3.LUT R20, R20, 0x40, RZ, 0xfc, !PT ;  /* 0x0000004014147812 */ /* 0x000fe400078efcff */
[----:B------:R-:W-:Y:S02]  /*19e50*/  PRMT R19, RZ, 0x7610, R19 ;  /* 0x00007610ff137816 */ /* 0x000fe40000000013 */
[----:B------:R-:W-:Y:S02]  /*19e60*/  ISETP.GE.AND P3, PT, R20, UR5, PT ;  /* 0x0000000514007c0c */ /* 0x000fe4000bf66270 */
[----:B------:R-:W3:Y:S04]  /*19e70*/  LDL.LU R20, [R1+0x1358] ;  /* 0x0013580001147983 */ /* 0x000ee80000300800 */
[----:B------:R-:W0:Y:S01]  /*19e80*/  S2R R0, SR_TID.X ;  /* 0x0000000000007919 */ /* 0x000e220000002100 */
[----:B--2---:R-:W-:-:S04]  /*19e90*/  @!P1 LOP3.LUT R5, R5, R4, RZ, 0x3c, !PT ;  /* 0x0000000405059212 */ /* 0x004fc800078e3cff */
[----:B------:R-:W-:-:S04]  /*19ea0*/  @!P1 LOP3.LUT R4, R5, R4, RZ, 0x3c, !PT ;  /* 0x0000000405049212 */ /* 0x000fc800078e3cff */
[----:B------:R-:W-:-:S05]  /*19eb0*/  @!P1 LOP3.LUT R5, R5, R4, RZ, 0x3c, !PT ;  /* 0x0000000405059212 */ /* 0x000fca00078e3cff */
[----:B------:R1:W2:Y:S04]  /*19ec0*/  @!P1 LDG.E.U16 R19, [R4.64] ;  /* 0x0000000a04139981 */ /* 0x0002a8000c1e1500 */
[----:B-1----:R-:W2:Y:S01]  /*19ed0*/  LDL R5, [R1+0x264] ;  /* 0x0002640001057983 */ /* 0x002ea20000100800 */
[----:B0-----:R-:W-:-:S04]  /*19ee0*/  SHF.R.U32.HI R4, RZ, 0x4, R0 ;  /* 0x00000004ff047819 */ /* 0x001fc80000011600 */
[----:B------:R-:W-:-:S04]  /*19ef0*/  SGXT.U32 R4, R4, 0x3 ;  /* 0x000000030404781a */ /* 0x000fc80000000000 */
[C---:B------:R-:W-:Y:S02]  /*19f00*/  LOP3.LUT R0, R4.reuse, 0x48, RZ, 0xfc, !PT ;  /* 0x0000004804007812 */ /* 0x040fe400078efcff */
[----:B------:R-:W-:Y:S02]  /*19f10*/  LOP3.LUT R4, R4, 0x50, RZ, 0xfc, !PT ;  /* 0x0000005004047812 */ /* 0x000fe400078efcff */
[----:B---3--:R-:W-:Y:S02]  /*19f20*/  PRMT R20, RZ, 0x7610, R20 ;  /* 0x00007610ff147816 */ /* 0x008fe40000000014 */
[----:B------:R-:W-:Y:S01]  /*19f30*/  ISETP.GE.AND P5, PT, R4, UR5, PT ;  /* 0x0000000504007c0c */ /* 0x000fe2000bfa6270 */
[----:B------:R-:W-:Y:S01]  /*19f40*/  @!P0 IMAD.MOV.U32 R4, RZ, RZ, R28 ;  /* 0x000000ffff048224 */ /* 0x000fe200078e001c */
[----:B------:R-:W-:Y:S02]  /*19f50*/  ISETP.GE.AND P4, PT, R0, UR5, PT ;  /* 0x0000000500007c0c */ /* 0x000fe4000bf86270 */
[----:B------:R-:W3:Y:S04]  /*19f60*/  LDL.LU R0, [R1+0x1354] ;  /* 0x0013540001007983 */ /* 0x000ee80000300800 */
[----:B--2---:R0:W2:Y:S04]  /*19f70*/  @!P0 LDG.E.U16 R20, [R4.64] ;  /* 0x0000000a04148981 */ /* 0x0040a8000c1e1500 */
[----:B0-----:R-:W3:Y:S01]  /*19f80*/  LDL R5, [R1+0x25c] ;  /* 0x00025c0001057983 */ /* 0x001ee20000100800 */
[----:B------:R-:W-:Y:S01]  /*19f90*/  PRMT R2, RZ, 0x7610, R2 ;  /* 0x00007610ff027816 */ /* 0x000fe20000000002 */
[----:B------:R-:W-:-:S02]  /*19fa0*/  @!P2 IMAD.MOV.U32 R4, RZ, RZ, R7 ;  /* 0x000000ffff04a224 */ /* 0x000fc400078e0007 */
[----:B------:R-:W0:Y:S04]  /*19fb0*/  S2R R28, SR_TID.X ;  /* 0x00000000001c7919 */ /* 0x000e280000002100 */
[----:B--2---:R-:W-:Y:S04]  /*19fc0*/  STL [R1+0x1290], R20 ;  /* 0x0012901401007387 */ /* 0x004fe80000100800 */
[----:B---3--:R1:W2:Y:S04]  /*19fd0*/  @!P2 LDG.E.U16 R2, [R4.64] ;  /* 0x0000000a0402a981 */ /* 0x0082a8000c1e1500 */
[----:B-1----:R-:W3:Y:S04]  /*19fe0*/  LDL R4, [R1+0x254] ;  /* 0x0002540001047983 */ /* 0x002ee80000100800 */
[----:B------:R-:W3:Y:S01]  /*19ff0*/  LDL R5, [R1+0x258] ;  /* 0x0002580001057983 */ /* 0x000ee20000100800 */
[----:B0-----:R-:W-:-:S04]  /*1a000*/  SHF.R.U32.HI R28, RZ, 0x4, R28 ;  /* 0x00000004ff1c7819 */ /* 0x001fc8000001161c */
[----:B------:R-:W-:Y:S02]  /*1a010*/  SGXT.U32 R28, R28, 0x3 ;  /* 0x000000031c1c781a */ /* 0x000fe40000000000 */
[----:B------:R-:W-:Y:S02]  /*1a020*/  PRMT R0, RZ, 0x7610, R0 ;  /* 0x00007610ff007816 */ /* 0x000fe40000000000 */
[----:B------:R-:W-:-:S04]  /*1a030*/  LOP3.LUT R28, R28, 0x58, RZ, 0xfc, !PT ;  /* 0x000000581c1c7812 */ /* 0x000fc800078efcff */
[----:B------:R-:W-:Y:S02]  /*1a040*/  ISETP.GE.AND P0, PT, R28, UR5, PT ;  /* 0x000000051c007c0c */ /* 0x000fe4000bf06270 */
[----:B------:R-:W2:Y:S01]  /*1a050*/  LDL.LU R28, [R1+0x1350] ;  /* 0x00135000011c7983 */ /* 0x000ea20000300800 */
[----:B---3--:R-:W-:-:S04]  /*1a060*/  @!P3 LOP3.LUT R5, R5, R4, RZ, 0x3c, !PT ;  /* 0x000000040505b212 */ /* 0x008fc800078e3cff */
[----:B------:R-:W-:-:S04]  /*1a070*/  @!P3 LOP3.LUT R4, R5, R4, RZ, 0x3c, !PT ;  /* 0x000000040504b212 */ /* 0x000fc800078e3cff */
[----:B------:R-:W-:-:S05]  /*1a080*/  @!P3 LOP3.LUT R5, R5, R4, RZ, 0x3c, !PT ;  /* 0x000000040505b212 */ /* 0x000fca00078e3cff */
[----:B------:R0:W3:Y:S04]  /*1a090*/  @!P3 LDG.E.U16 R0, [R4.64] ;  /* 0x0000000a0400b981 */ /* 0x0000e8000c1e1500 */
[----:B0-----:R-:W2:Y:S04]  /*1a0a0*/  LDL R4, [R1+0x24c] ;  /* 0x00024c0001047983 */ /* 0x001ea80000100800 */
[----:B------:R-:W2:Y:S01]  /*1a0b0*/  LDL R5, [R1+0x250] ;  /* 0x0002500001057983 */ /* 0x000ea20000100800 */
[----:B------:R-:W-:-:S03]  /*1a0c0*/  PRMT R15, RZ, 0x7610, R15 ;  /* 0x00007610ff0f7816 */ /* 0x000fc6000000000f */
[----:B------:R-:W0:Y:S01]  /*1a0d0*/  S2R R7, SR_TID.X ;  /* 0x0000000000077919 */ /* 0x000e220000002100 */
[----:B--2---:R-:W-:-:S04]  /*1a0e0*/  @!P4 LOP3.LUT R5, R5, R4, RZ, 0x3c, !PT ;  /* 0x000000040505c212 */ /* 0x004fc800078e3cff */
[----:B------:R-:W-:-:S04]  /*1a0f0*/  @!P4 LOP3.LUT R4, R5, R4, RZ, 0x3c, !PT ;  /* 0x000000040504c212 */ /* 0x000fc800078e3cff */
[----:B------:R-:W-:-:S05]  /*1a100*/  @!P4 LOP3.LUT R5, R5, R4, RZ, 0x3c, !PT ;  /* 0x000000040505c212 */ /* 0x000fca00078e3cff */
[----:B------:R-:W2:Y:S01]  /*1a110*/  @!P4 LDG.E.U16 R15, [R4.64] ;  /* 0x0000000a040fc981 */ /* 0x000ea2000c1e1500 */
[----:B0-----:R-:W-:-:S04]  /*1a120*/  SHF.R.U32.HI R7, RZ, 0x4, R7 ;  /* 0x00000004ff077819 */ /* 0x001fc80000011607 */
[----:B------:R-:W-:-:S04]  /*1a130*/  SGXT.U32 R7, R7, 0x3 ;  /* 0x000000030707781a */ /* 0x000fc80000000000 */
[----:B------:R-:W-:Y:S01]  /*1a140*/  LOP3.LUT R7, R7, 0x60, RZ, 0xfc, !PT ;  /* 0x0000006007077812 */ /* 0x000fe200078efcff */
[----:B---3--:R-:W-:Y:S03]  /*1a150*/  STL [R1+0x128c], R0 ;  /* 0x00128c0001007387 */ /* 0x008fe60000100800 */
[----:B------:R-:W-:Y:S02]  /*1a160*/  ISETP.GE.AND P1, PT, R7, UR5, PT ;  /* 0x0000000507007c0c */ /* 0x000fe4000bf26270 */
[----:B------:R-:W3:Y:S04]  /*1a170*/  LDL.LU R7, [R1+0x134c] ;  /* 0x00134c0001077983 */ /* 0x000ee80000300800 */
[----:B--2---:R0:W-:Y:S04]  /*1a180*/  STL [R1+0x6c], R15 ;  /* 0x00006c0f01007387 */ /* 0x0041e80000100800 */
[----:B0-----:R-:W2:Y:S04]  /*1a190*/  LDL.LU R15, [R1+0x1348] ;  /* 0x00134800010f7983 */ /* 0x001ea80000300800 */
[----:B------:R-:W2:Y:S04]  /*1a1a0*/  LDL R4, [R1+0x244] ;  /* 0x0002440001047983 */ /* 0x000ea80000100800 */
[----:B------:R-:W2:Y:S01]  /*1a1b0*/  LDL R5, [R1+0x248] ;  /* 0x0002480001057983 */ /* 0x000ea20000100800 */
[----:B------:R-:W-:-:S02]  /*1a1c0*/  PRMT R28, RZ, 0x7610, R28 ;  /* 0x00007610ff1c7816 */ /* 0x000fc4000000001c */
[----:B--2---:R-:W-:-:S04]  /*1a1d0*/  @!P5 LOP3.LUT R5, R5, R4, RZ, 0x3c, !PT ;  /* 0x000000040505d212 */ /* 0x004fc800078e3cff */
[----:B------:R-:W-:-:S04]  /*1a1e0*/  @!P5 LOP3.LUT R4, R5, R4, RZ, 0x3c, !PT ;  /* 0x000000040504d212 */ /* 0x000fc800078e3cff */
[----:B------:R-:W-:-:S05]  /*1a1f0*/  @!P5 LOP3.LUT R5, R5, R4, RZ, 0x3c, !PT ;  /* 0x000000040505d212 */ /* 0x000fca00078e3cff */
[----:B------:R0:W2:Y:S04]  /*1a200*/  @!P5 LDG.E.U16 R28, [R4.64] ;  /* 0x0000000a041cd981 */ /* 0x0000a8000c1e1500 */
[----:B0-----:R-:W3:Y:S04]  /*1a210*/  LDL R4, [R1+0x23c] ;  /* 0x00023c0001047983 */ /* 0x001ee80000100800 */
[----:B--2---:R0:W-:Y:S04]  /*1a220*/  STL [R1+0x68], R28 ;  /* 0x0000681c01007387 */ /* 0x0041e80000100800 */
[----:B------:R-:W3:Y:S01]  /*1a230*/  LDL R5, [R1+0x240] ;  /* 0x0002400001057983 */ /* 0x000ee20000100800 */
[----:B------:R-:W-:-:S02]  /*1a240*/  PRMT R15, RZ, 0x7610, R15 ;  /* 0x00007610ff0f7816 */ /* 0x000fc4000000000f */
[----:B---3--:R-:W-:-:S04]  /*1a250*/  @!P0 LOP3.LUT R5, R5, R4, RZ, 0x3c, !PT ;  /* 0x0000000405058212 */ /* 0x008fc800078e3cff */
[----:B------:R-:W-:-:S04]  /*1a260*/  @!P0 LOP3.LUT R4, R5, R4, RZ, 0x3c, !PT ;  /* 0x0000000405048212 */ /* 0x000fc800078e3cff */
[----:B------:R-:W-:-:S05]  /*1a270*/  @!P0 LOP3.LUT R5, R5, R4, RZ, 0x3c, !PT ;  /* 0x0000000405058212 */ /* 0x000fca00078e3cff */
[----:B------:R-:W2:Y:S01]  /*1a280*/  @!P0 LDG.E.U16 R15, [R4.64] ;  /* 0x0000000a040f8981 */ /* 0x000ea2000c1e1500 */
[----:B------:R-:W-:Y:S02]  /*1a290*/  SHF.R.U32.HI R9, RZ, 0x4, R9 ;  /* 0x00000004ff097819 */ /* 0x000fe40000011609 */
[----:B0-----:R-:W-:Y:S02]  /*1a2a0*/  LOP3.LUT R28, R11, 0x68, RZ, 0xfc, !PT ;  /* 0x000000680b1c7812 */ /* 0x001fe400078efcff */
[----:B------:R-:W-:Y:S02]  /*1a2b0*/  IADD3 R9, R9, 0x78, RZ ;  /* 0x0000007809097810 */ /* 0x000fe40007ffe0ff */
[----:B------:R-:W-:Y:S02]  /*1a2c0*/  ISETP.GE.AND P2, PT, R28, UR5, PT ;  /* 0x000000051c007c0c */ /* 0x000fe4000bf46270 */
[----:B------:R-:W3:Y:S01]  /*1a2d0*/  LDL.LU R28, [R1+0x1344] ;  /* 0x00134400011c7983 */ /* 0x000ee20000300800 */
[----:B------:R-:W-:-:S03]  /*1a2e0*/  ISETP.GE.AND P4, PT, R9, UR5, PT ;  /* 0x0000000509007c0c */ /* 0x000fc6000bf86270 */
[----:B------:R-:W3:Y:S04]  /*1a2f0*/  LDL.LU R9, [R1+0x1340] ;  /* 0x0013400001097983 */ /* 0x000ee80000300800 */
[----:B--2---:R0:W-:Y:S04]  /*1a300*/  STL [R1+0x8], R15 ;  /* 0x0000080f01007387 */ /* 0x0041e80000100800 */
[----:B0-----:R-:W2:Y:S04]  /*1a310*/  LDL.LU R15, [R1+0x133c] ;  /* 0x00133c00010f7983 */ /* 0x001ea80000300800 */
[----:B------:R-:W2:Y:S04]  /*1a320*/  LDL R4, [R1+0x234] ;  /* 0x0002340001047983 */ /* 0x000ea80000100800 */
[----:B------:R-:W2:Y:S01]  /*1a330*/  LDL R5, [R1+0x238] ;  /* 0x0002380001057983 */ /* 0x000ea20000100800 */
[----:B---3--:R-:W-:-:S02]  /*1a340*/  PRMT R28, RZ, 0x7610, R28 ;  /* 0x00007610ff1c7816 */ /* 0x008fc4000000001c */
[----:B------:R-:W-:-:S04]  /*1a350*/  LOP3.LUT R11, R11, 0x70, RZ, 0xfc, !PT ;  /* 0x000000700b0b7812 */ /* 0x000fc800078efcff */
[----:B------:R-:W-:Y:S02]  /*1a360*/  ISETP.GE.AND P3, PT, R11, UR5, PT ;  /* 0x000000050b007c0c */ /* 0x000fe4000bf66270 */
[----:B------:R-:W0:Y:S01]  /*1a370*/  S2R R11, SR_TID.X ;  /* 0x00000000000b7919 */ /* 0x000e220000002100 */
[----:B--2---:R-:W-:-:S04]  /*1a380*/  @!P1 LOP3.LUT R5, R5, R4, RZ, 0x3c, !PT ;  /* 0x0000000405059212 */ /* 0x004fc800078e3cff */
[----:B------:R-:W-:-:S04]  /*1a390*/  @!P1 LOP3.LUT R4, R5, R4, RZ, 0x3c, !PT ;  /* 0x0000000405049212 */ /* 0x000fc800078e3cff */
[----:B------:R-:W-:-:S05]  /*1a3a0*/  @!P1 LOP3.LUT R5, R5, R4, RZ, 0x3c, !PT ;  /* 0x0000000405059212 */ /* 0x000fca00078e3cff */
[----:B------:R-:W2:Y:S01]  /*1a3b0*/  @!P1 LDG.E.U16 R28, [R4.64] ;  /* 0x0000000a041c9981 */ /* 0x000ea2000c1e1500 */
[----:B0-----:R-:W-:-:S04]  /*1a3c0*/  LOP3.LUT R11, R11, 0x7f, RZ, 0xc0, !PT ;  /* 0x0000007f0b0b7812 */ /* 0x001fc800078ec0ff */
        /* <DEDUP_REMOVED lines=10> */
[----:B------:R-:W2:Y:S04]  /*1a470*/  @!P2 LDG.E.U16 R15, [R4.64] ;  /* 0x0000000a040fa981 */ /* 0x000ea8000c1e1500 */
[----:B--2---:R0:W-:Y:S04]  /*1a480*/  STL [R1+0x60], R15 ;  /* 0x0000600f01007387 */ /* 0x0041e80000100800 */
[----:B0-----:R-:W2:Y:S04]  /*1a490*/  LDL.LU R15, [R1+0x1330] ;  /* 0x00133000010f7983 */ /* 0x001ea80000300800 */
[----:B------:R-:W2:Y:S04]  /*1a4a0*/  LDL R4, [R1+0x224] ;  /* 0x0002240001047983 */ /* 0x000ea80000100800 */
[----:B------:R-:W2:Y:S01]  /*1a4b0*/  LDL R5, [R1+0x228] ;  /* 0x0002280001057983 */ /* 0x000ea20000100800 */
[----:B---3--:R-:W-:-:S02]  /*1a4c0*/  PRMT R11, RZ, 0x7610, R11 ;  /* 0x00007610ff0b7816 */ /* 0x008fc4000000000b */
[----:B--2---:R-:W-:-:S04]  /*1a4d0*/  @!P3 LOP3.LUT R5, R5, R4, RZ, 0x3c, !PT ;  /* 0x000000040505b212 */ /* 0x004fc800078e3cff */
[----:B------:R-:W-:-:S04]  /*1a4e0*/  @!P3 LOP3.LUT R4, R5, R4, RZ, 0x3c, !PT ;  /* 0x000000040504b212 */ /* 0x000fc800078e3cff */
[----:B------:R-:W-:-:S05]  /*1a4f0*/  @!P3 LOP3.LUT R5, R5, R4, RZ, 0x3c, !PT ;  /* 0x000000040505b212 */ /* 0x000fca00078e3cff */
[----:B------:R-:W2:Y:S04]  /*1a500*/  @!P3 LDG.E.U16 R11, [R4.64] ;  /* 0x0000000a040bb981 */ /* 0x000ea8000c1e1500 */
[----:B--2---:R0:W-:Y:S04]  /*1a510*/  STL [R1+0x5c], R11 ;  /* 0x00005c0b01007387 */ /* 0x0041e80000100800 */
[----:B0-----:R-:W2:Y:S04]  /*1a520*/  LDL.LU R11, [R1+0x132c] ;  /* 0x00132c00010b7983 */ /* 0x001ea80000300800 */
[----:B------:R-:W3:Y:S04]  /*1a530*/  LDL R4, [R1+0x19c] ;  /* 0x00019c0001047983 */ /* 0x000ee80000100800 */
[----:B------:R-:W3:Y:S01]  /*1a540*/  LDL R5, [R1+0x220] ;  /* 0x0002200001057983 */ /* 0x000ee20000100800 */
[----:B------:R-:W-:-:S02]  /*1a550*/  PRMT R28, RZ, 0x7610, R28 ;  /* 0x00007610ff1c7816 */ /* 0x000fc4000000001c */
[----:B---3--:R-:W-:-:S04]  /*1a560*/  @!P4 LOP3.LUT R5, R5, R4, RZ, 0x3c, !PT ;  /* 0x000000040505c212 */ /* 0x008fc800078e3cff */
[----:B------:R-:W-:-:S04]  /*1a570*/  @!P4 LOP3.LUT R4, R5, R4, RZ, 0x3c, !PT ;  /* 0x000000040504c212 */ /* 0x000fc800078e3cff */
[----:B------:R-:W-:-:S05]  /*1a580*/  @!P4 LOP3.LUT R5, R5, R4, RZ, 0x3c, !PT ;  /* 0x000000040505c212 */ /* 0x000fca00078e3cff */
[----:B------:R0:W3:Y:S04]  /*1a590*/  @!P4 LDG.E.U16 R28, [R4.64] ;  /* 0x0000000a041cc981 */ /* 0x0000e8000c1e1500 */
[----:B0-----:R-:W2:Y:S04]  /*1a5a0*/  LDL R4, [R1+0xa90] ;  /* 0x000a900001047983 */ /* 0x001ea80000100800 */
[----:B------:R-:W2:Y:S01]  /*1a5b0*/  LDL R5, [R1+0xa94] ;  /* 0x000a940001057983 */ /* 0x000ea20000100800 */
[----:B------:R-:W-:-:S03]  /*1a5c0*/  PRMT R9, RZ, 0x7610, R9 ;  /* 0x00007610ff097816 */ /* 0x000fc60000000009 */
[----:B------:R-:W-:Y:S01]  /*1a5d0*/  BAR.SYNC.DEFER_BLOCKING 0x0 ;  /* 0x0000000000007b1d */ /* 0x000fe20000010000 */
[----:B--2---:R-:W-:-:S04]  /*1a5e0*/  @!P0 LOP3.LUT R5, R5, R4, RZ, 0x3c, !PT ;  /* 0x0000000405058212 */ /* 0x004fc800078e3cff */
[----:B------:R-:W-:-:S04]  /*1a5f0*/  @!P0 LOP3.LUT R4, R5, R4, RZ, 0x3c, !PT ;  /* 0x0000000405048212 */ /* 0x000fc800078e3cff */
[----:B------:R-:W-:-:S05]  /*1a600*/  @!P0 LOP3.LUT R5, R5, R4, RZ, 0x3c, !PT ;  /* 0x0000000405058212 */ /* 0x000fca00078e3cff */
[----:B------:R-:W2:Y:S04]  /*1a610*/  @!P0 LDG.E.U16 R9, [R4.64] ;  /* 0x0000000a04098981 */ /* 0x000ea8000c1e1500 */
[----:B---3--:R-:W-:Y:S04]  /*1a620*/  STL [R1+0x1274], R28 ;  /* 0x0012741c01007387 */ /* 0x008fe80000100800 */
[----:B------:R-:W-:Y:S04]  /*1a630*/  STL [R1+0x1278], R28 ;  /* 0x0012781c01007387 */ /* 0x000fe80000100800 */
        /* <DEDUP_REMOVED lines=11> */
[----:B------:R-:W-:Y:S02]  /*1a6f0*/  PRMT R7, RZ, 0x7610, R7 ;  /* 0x00007610ff077816 */ /* 0x000fe40000000007 */
[----:B--2---:R-:W-:-:S04]  /*1a700*/  @!P0 LOP3.LUT R5, R5, R4, RZ, 0x3c, !PT ;  /* 0x0000000405058212 */ /* 0x004fc800078e3cff */
[----:B------:R-:W-:-:S04]  /*1a710*/  @!P0 LOP3.LUT R4, R5, R4, RZ, 0x3c, !PT ;  /* 0x0000000405048212 */ /* 0x000fc800078e3cff */
[----:B------:R-:W-:-:S05]  /*1a720*/  @!P0 LOP3.LUT R5, R5, R4, RZ, 0x3c, !PT ;  /* 0x0000000405058212 */ /* 0x000fca00078e3cff */
[----:B------:R-:W2:Y:S04]  /*1a730*/  @!P0 LDG.E.U16 R7, [R4.64] ;  /* 0x0000000a04078981 */ /* 0x000ea8000c1e1500 */
[----:B---3--:R0:W-:Y:S04]  /*1a740*/  STL [R1+0x58], R15 ;  /* 0x0000580f01007387 */ /* 0x0081e80000100800 */
[----:B0-----:R-:W3:Y:S04]  /*1a750*/  LDL R15, [R1+0x8f4] ;  /* 0x0008f400010f7983 */ /* 0x001ee80000100800 */
        /* <DEDUP_REMOVED lines=35> */
[----:B------:R-:W2:Y:S01]  /*1a990*/  @!P0 LDG.E.U16 R14, [R4.64] ;  /* 0x0000000a040e8981 */ /* 0x000ea2000c1e1500 */
[----:B------:R-:W-:-:S03]  /*1a9a0*/  PRMT R11, RZ, 0x7610, R11 ;  /* 0x00007610ff0b7816 */ /* 0x000fc6000000000b */
[----:B--2---:R0:W-:Y:S04]  /*1a9b0*/  STL [R1+0x48], R14 ;  /* 0x0000480e01007387 */ /* 0x0041e80000100800 */
[----:B0-----:R-:W2:Y:S04]  /*1a9c0*/  LDL.LU R14, [R1+0x1314] ;  /* 0x00131400010e7983 */ /* 0x001ea80000300800 */
[----:B------:R-:W2:Y:S01]  /*1a9d0*/  LDL R5, [R1+0x8f0] ;  /* 0x0008f00001057983 */ /* 0x000ea20000100800 */
[----:B---3--:R-:W-:Y:S01]  /*1a9e0*/  @!P0 IMAD.MOV.U32 R4, RZ, RZ, R15 ;  /* 0x000000ffff048224 */ /* 0x008fe200078e000f */
[----:B------:R-:W-:-:S02]  /*1a9f0*/  PRMT R29, RZ, 0x7610, R29 ;  /* 0x00007610ff1d7816 */ /* 0x000fc4000000001d */
[----:B------:R-:W3:Y:S04]  /*1aa00*/  LDL R15, [R1+0x770] ;  /* 0x00077000010f7983 */ /* 0x000ee80000100800 */
[----:B--2---:R0:W2:Y:S04]  /*1aa10*/  @!P0 LDG.E.U16 R11, [R4.64] ;  /* 0x0000000a040b8981 */ /* 0x0040a8000c1e1500 */
[----:B0-----:R-:W2:Y:S04]  /*1aa20*/  LDL R4, [R1+0x8b0] ;  /* 0x0008b00001047983 */ /* 0x001ea80000100800 */
[----:B------:R-:W2:Y:S02]  /*1aa30*/  LDL R5, [R1+0x8b4] ;  /* 0x0008b40001057983 */ /* 0x000ea40000100800 */
[----:B--2---:R-:W-:-:S04]  /*1aa40*/  @!P0 LOP3.LUT R5, R5, R4, RZ, 0x3c, !PT ;  /* 0x0000000405058212 */ /* 0x004fc800078e3cff */
[----:B------:R-:W-:-:S04]  /*1aa50*/  @!P0 LOP3.LUT R4, R5, R4, RZ, 0x3c, !PT ;  /* 0x0000000405048212 */ /* 0x000fc800078e3cff */
[----:B------:R-:W-:-:S05]  /*1aa60*/  @!P0 LOP3.LUT R5, R5, R4, RZ, 0x3c, !PT ;  /* 0x0000000405058212 */ /* 0x000fca00078e3cff */
[----:B------:R-:W2:Y:S04]  /*1aa70*/  @!P0 LDG.E.U16 R29, [R4.64] ;  /* 0x0000000a041d8981 */ /* 0x000ea8000c1e1500 */
[----:B------:R0:W-:Y:S04]  /*1aa80*/  STL [R1+0x44], R11 ;  /* 0x0000440b01007387 */ /* 0x0001e80000100800 */
        /* <DEDUP_REMOVED lines=33> */
[----:B------:R-:W-:Y:S02]  /*1aca0*/  PRMT R23, RZ, 0x7610, R23 ;  /* 0x00007610ff177816 */ /* 0x000fe40000000017 */
[----:B--2---:R-:W-:-:S04]  /*1acb0*/  @!P0 LOP3.LUT R5, R5, R4, RZ, 0x3c, !PT ;  /* 0x0000000405058212 */ /* 0x004fc800078e3cff */
[----:B------:R-:W-:-:S04]  /*1acc0*/  @!P0 LOP3.LUT R4, R5, R4, RZ, 0x3c, !PT ;  /* 0x0000000405048212 */ /* 0x000fc800078e3cff */
[----:B------:R-:W-:-:S05]  /*1acd0*/  @!P0 LOP3.LUT R5, R5, R4, RZ, 0x3c, !PT ;  /* 0x0000000405058212 */ /* 0x000fca00078e3cff */
[----:B------:R3:W2:Y:S02]  /*1ace0*/  @!P0 LDG.E.U16 R24, [R4.64] ;  /* 0x0000000a04188981 */ /* 0x0006a4000c1e1500 */
[----:B---3--:R-:W-:Y:S02]  /*1acf0*/  @!P0 IMAD.MOV.U32 R4, RZ, RZ, R11 ;  /* 0x000000ffff048224 */ /* 0x008fe400078e000b */
[----:B------:R-:W-:-:S05]  /*1ad00*/  @!P0 IMAD.MOV.U32 R5, RZ, RZ, R15 ;  /* 0x000000ffff058224 */ /* 0x000fca00078e000f */
[----:B------:R-:W3:Y:S04]  /*1ad10*/  @!P0 LDG.E.U16 R23, [R4.64] ;  /* 0x0000000a04178981 */ /* 0x000ee8000c1e1500 */
[----:B--2---:R0:W-:Y:S04]  /*1ad20*/  STL [R1+0x30], R24 ;  /* 0x0000301801007387 */ /* 0x0041e80000100800 */
[----:B0-----:R-:W2:Y:S04]  /*1ad30*/  LDL.LU R24, [R1+0x1300] ;  /* 0x0013000001187983 */ /* 0x001ea80000300800 */
[----:B------:R-:W2:Y:S04]  /*1ad40*/  LDL R15, [R1+0x630] ;  /* 0x00063000010f7983 */ /* 0x000ea80000100800 */
[----:B------:R-:W2:Y:S04]  /*1ad50*/  LDL R11, [R1+0x634] ;  /* 0x00063400010b7983 */ /* 0x000ea80000100800 */
[----:B---3--:R0:W-:Y:S04]  /*1ad60*/  STL [R1+0x2c], R23 ;  /* 0x00002c1701007387 */ /* 0x0081e80000100800 */
[----:B0-----:R-:W3:Y:S04]  /*1ad70*/  LDL.LU R23, [R1+0x12fc] ;  /* 0x0012fc0001177983 */ /* 0x001ee80000300800 */
[----:B------:R-:W2:Y:S04]  /*1ad80*/  LDL R4, [R1+0x730] ;  /* 0x0007300001047983 */ /* 0x000ea80000100800 */
[----:B------:R-:W2:Y:S01]  /*1ad90*/  LDL R5, [R1+0x734] ;  /* 0x0007340001057983 */ /* 0x000ea20000100800 */
[----:B------:R-:W-:-:S02]  /*1ada0*/  PRMT R9, RZ, 0x7610, R9 ;  /* 0x00007610ff097816 */ /* 0x000fc40000000009 */
[----:B--2---:R-:W-:-:S04]  /*1adb0*/  @!P0 LOP3.LUT R5, R5, R4, RZ, 0x3c, !PT ;  /* 0x0000000405058212 */ /* 0x004fc800078e3cff */
[----:B------:R-:W-:-:S04]  /*1adc0*/  @!P0 LOP3.LUT R4, R5, R4, RZ, 0x3c, !PT ;  /* 0x0000000405048212 */ /* 0x000fc800078e3cff */
[----:B------:R-:W-:-:S05]  /*1add0*/  @!P0 LOP3.LUT R5, R5, R4, RZ, 0x3c, !PT ;  /* 0x0000000405058212 */ /* 0x000fca00078e3cff */
[----:B------:R0:W2:Y:S04]  /*1ade0*/  @!P0 LDG.E.U16 R9, [R4.64] ;  /* 0x0000000a04098981 */ /* 0x0000a8000c1e1500 */
[----:B0-----:R-:W2:Y:S04]  /*1adf0*/  LDL R4, [R1+0x6f0] ;  /* 0x0006f00001047983 */ /* 0x001ea80000100800 */
[----:B------:R-:W2:Y:S01]  /*1ae00*/  LDL R5, [R1+0x6f4] ;  /* 0x0006f40001057983 */ /* 0x000ea20000100800 */
[----:B------:R-:W-:Y:S02]  /*1ae10*/  PRMT R22, RZ, 0x7610, R22 ;  /* 0x00007610ff167816 */ /* 0x000fe40000000016 */
        /* <DEDUP_REMOVED lines=21> */
[----:B------:R0:W2:Y:S01]  /*1af70*/  @!P0 LDG.E.U16 R21, [R4.64] ;  /* 0x0000000a04158981 */ /* 0x0000a2000c1e1500 */
[----:B------:R-:W-:-:S03]  /*1af80*/  PRMT R10, RZ, 0x7610, R10 ;  /* 0x00007610ff0a7816 */ /* 0x000fc6000000000a */
[----:B------:R1:W-:Y:S01]  /*1af90*/  STL [R1+0x20], R7 ;  /* 0x0000200701007387 */ /* 0x0003e20000100800 */
[----:B0-----:R-:W-:Y:S02]  /*1afa0*/  @!P0 IMAD.MOV.U32 R4, RZ, RZ, R11 ;  /* 0x000000ffff048224 */ /* 0x001fe400078e000b */
[----:B------:R-:W-:Y:S01]  /*1afb0*/  @!P0 IMAD.MOV.U32 R5, RZ, RZ, R15 ;  /* 0x000000ffff058224 */ /* 0x000fe200078e000f */
[----:B-1----:R-:W3:Y:S04]  /*1afc0*/  LDL R7, [R1+0x574] ;  /* 0x0005740001077983 */ /* 0x002ee80000100800 */
[----:B------:R0:W4:Y:S04]  /*1afd0*/  @!P0 LDG.E.U16 R10, [R4.64] ;  /* 0x0000000a040a8981 */ /* 0x000128000c1e1500 */
[----:B--2---:R1:W-:Y:S04]  /*1afe0*/  STL [R1+0x1c], R21 ;  /* 0x00001c1501007387 */ /* 0x0043e80000100800 */
[----:B-1----:R-:W2:Y:S04]  /*1aff0*/  LDL.LU R21, [R1+0x12f4] ;  /* 0x0012f40001157983 */ /* 0x002ea80000300800 */
[----:B0-----:R-:W2:Y:S01]  /*1b000*/  LDL R5, [R1+0x5f0] ;  /* 0x0005f00001057983 */ /* 0x001ea20000100800 */
[----:B------:R-:W-:Y:S01]  /*1b010*/  PRMT R8, RZ, 0x7610, R8 ;  /* 0x00007610ff087816 */ /* 0x000fe20000000008 */
[----:B---3--:R-:W-:-:S02]  /*1b020*/  @!P0 IMAD.MOV.U32 R4, RZ, RZ, R9 ;  /* 0x000000ffff048224 */ /* 0x008fc400078e0009 */
[----:B------:R-:W3:Y:S04]  /*1b030*/  LDL R15, [R1+0x534] ;  /* 0x00053400010f7983 */ /* 0x000ee80000100800 */
[----:B------:R-:W3:Y:S04]  /*1b040*/  LDL R11, [R1+0x4f0] ;  /* 0x0004f000010b7983 */ /* 0x000ee80000100800 */
[----:B----4-:R0:W-:Y:S01]  /*1b050*/  STL [R1+0x18], R10 ;  /* 0x0000180a01007387 */ /* 0x0101e20000100800 */
[----:B------:R-:W-:-:S03]  /*1b060*/  PRMT R12, RZ, 0x7610, R12 ;  /* 0x00007610ff0c7816 */ /* 0x000fc6000000000c */
[----:B------:R-:W4:Y:S04]  /*1b070*/  LDL R9, [R1+0x4b0] ;  /* 0x0004b00001097983 */ /* 0x000f280000100800 */
[----:B0-----:R-:W3:Y:S04]  /*1b080*/  LDL R10, [R1+0x4f4] ;  /* 0x0004f400010a7983 */ /* 0x001ee80000100800 */
        /* <DEDUP_REMOVED lines=11> */
[----:B------:R-:W2:Y:S01]  /*1b140*/  LDL R5, [R1+0x570] ;  /* 0x0005700001057983 */ /* 0x000ea20000100800 */
[----:B------:R-:W-:Y:S01]  /*1b150*/  PRMT R6, RZ, 0x7610, R6 ;  /* 0x00007610ff067816 */ /* 0x000fe20000000006 */
[----:B------:R-:W-:Y:S01]  /*1b160*/  @!P0 IMAD.MOV.U32 R4, RZ, RZ, R7 ;  /* 0x000000ffff048224 */ /* 0x000fe200078e0007 */
[----:B------:R-:W-:Y:S01]  /*1b170*/  PRMT R14, RZ, 0x7610, R14 ;  /* 0x00007610ff0e7816 */ /* 0x000fe2000000000e */
[----:B------:R-:W3:Y:S04]  /*1b180*/  LDL R7, [R1+0x470] ;  /* 0x0004700001077983 */ /* 0x000ee80000100800 */
[----:B--2---:R0:W2:Y:S04]  /*1b190*/  @!P0 LDG.E.U16 R6, [R4.64] ;  /* 0x0000000a04068981 */ /* 0x0040a8000c1e1500 */
[----:B0-----:R-:W2:Y:S01]  /*1b1a0*/  LDL R5, [R1+0x530] ;  /* 0x0005300001057983 */ /* 0x001ea20000100800 */
[----:B---3--:R-:W-:Y:S01]  /*1b1b0*/  @!P0 IMAD.MOV.U32 R4, RZ, RZ, R15 ;  /* 0x000000ffff048224 */ /* 0x008fe200078e000f */
[----:B------:R-:W-:-:S02]  /*1b1c0*/  PRMT R29, RZ, 0x7610, R29 ;  /* 0x00007610ff1d7816 */ /* 0x000fc4000000001d */
[----:B------:R-:W-:Y:S02]  /*1b1d0*/  PRMT R27, RZ, 0x7610, R27 ;  /* 0x00007610ff1b7816 */ /* 0x000fe4000000001b */
[----:B--2---:R0:W2:Y:S02]  /*1b1e0*/  @!P0 LDG.E.U16 R14, [R4.64] ;  /* 0x0000000a040e8981 */ /* 0x0040a4000c1e1500 */
[----:B0-----:R-:W-:Y:S02]  /*1b1f0*/  @!P0 IMAD.MOV.U32 R4, RZ, RZ, R10 ;  /* 0x000000ffff048224 */ /* 0x001fe400078e000a */
[----:B------:R-:W-:-:S05]  /*1b200*/  @!P0 IMAD.MOV.U32 R5, RZ, RZ, R11 ;  /* 0x000000ffff058224 */ /* 0x000fca00078e000b */
[----:B------:R0:W3:Y:S04]  /*1b210*/  @!P0 LDG.E.U16 R29, [R4.64] ;  /* 0x0000000a041d8981 */ /* 0x0000e8000c1e1500 */
[----:B------:R1:W-:Y:S04]  /*1b220*/  STL [R1+0xc], R6 ;  /* 0x00000c0601007387 */ /* 0x0003e80000100800 */
[----:B------:R-:W2:Y:S01]  /*1b230*/  LDL R11, [R1+0x430] ;  /* 0x00043000010b7983 */ /* 0x000ea20000100800 */
[----:B0-----:R-:W-:Y:S02]  /*1b240*/  @!P0 IMAD.MOV.U32 R4, RZ, RZ, R8 ;  /* 0x000000ffff048224 */ /* 0x001fe400078e0008 */
[----:B----4-:R-:W-:Y:S01]  /*1b250*/  @!P0 IMAD.MOV.U32 R5, RZ, RZ, R9 ;  /* 0x000000ffff058224 */ /* 0x010fe200078e0009 */
[----:B------:R-:W4:Y:S04]  /*1b260*/  LDL R10, [R1+0x434] ;  /* 0x00043400010a7983 */ /* 0x000f280000100800 */
[----:B-1----:R-:W2:Y:S04]  /*1b270*/  LDL R6, [R1+0x474] ;  /* 0x0004740001067983 */ /* 0x002ea80000100800 */
[----:B------:R0:W4:Y:S01]  /*1b280*/  @!P0 LDG.E.U16 R27, [R4.64] ;  /* 0x0000000a041b8981 */ /* 0x000122000c1e1500 */
[----:B------:R-:W-:-:S02]  /*1b290*/  PRMT R26, RZ, 0x7610, R26 ;  /* 0x00007610ff1a7816 */ /* 0x000fc4000000001a */
[----:B------:R-:W-:Y:S01]  /*1b2a0*/  PRMT R25, RZ, 0x7610, R25 ;  /* 0x00007610ff197816 */ /* 0x000fe20000000019 */
[----:B0-----:R-:W-:Y:S01]  /*1b2b0*/  @!P0 IMAD.MOV.U32 R5, RZ, RZ, R7 ;  /* 0x000000ffff058224 */ /* 0x001fe200078e0007 */
[----:B---3--:R-:W-:Y:S04]  /*1b2c0*/  STL [R1+0x1248], R29 ;  /* 0x0012481d01007387 */ /* 0x008fe80000100800 */
[----:B------:R-:W3:Y:S04]  /*1b2d0*/  LDL R9, [R1+0x3f0] ;  /* 0x0003f00001097983 */ /* 0x000ee80000100800 */
[----:B------:R-:W3:Y:S01]  /*1b2e0*/  LDL R8, [R1+0x3f4] ;  /* 0x0003f40001087983 */ /* 0x000ee20000100800 */
[----:B--2---:R-:W-:-:S05]  /*1b2f0*/  @!P0 IMAD.MOV.U32 R4, RZ, RZ, R6 ;  /* 0x000000ffff048224 */ /* 0x004fca00078e0006 */
[----:B------:R0:W2:Y:S04]  /*1b300*/  @!P0 LDG.E.U16 R26, [R4.64] ;  /* 0x0000000a041a8981 */ /* 0x0000a8000c1e1500 */
[----:B----4-:R-:W-:Y:S01]  /*1b310*/  STL [R1+0x124c], R27 ;  /* 0x00124c1b01007387 */ /* 0x010fe20000100800 */
[----:B0-----:R-:W-:Y:S02]  /*1b320*/  @!P0 IMAD.MOV.U32 R4, RZ, RZ, R10 ;  /* 0x000000ffff048224 */ /* 0x001fe400078e000a */
[----:B------:R-:W-:Y:S01]  /*1b330*/  @!P0 IMAD.MOV.U32 R5, RZ, RZ, R11 ;  /* 0x000000ffff058224 */ /* 0x000fe200078e000b */
[----:B------:R-:W-:Y:S04]  /*1b340*/  STL [R1+0x1268], R27 ;  /* 0x0012681b01007387 */ /* 0x000fe80000100800 */
[----:B------:R-:W4:Y:S04]  /*1b350*/  LDL R7, [R1+0x3b0] ;  /* 0x0003b00001077983 */ /* 0x000f280000100800 */
[----:B------:R-:W4:Y:S04]  /*1b360*/  LDL R6, [R1+0x3b4] ;  /* 0x0003b40001067983 */ /* 0x000f280000100800 */
[----:B------:R3:W4:Y:S01]  /*1b370*/  @!P0 LDG.E.U16 R25, [R4.64] ;  /* 0x0000000a04198981 */ /* 0x000722000c1e1500 */
[----:B------:R-:W-:-:S02]  /*1b380*/  PRMT R24, RZ, 0x7610, R24 ;  /* 0x00007610ff187816 */ /* 0x000fc40000000018 */
[----:B------:R-:W-:Y:S01]  /*1b390*/  PRMT R23, RZ, 0x7610, R23 ;  /* 0x00007610ff177816 */ /* 0x000fe20000000017 */
[----:B---3--:R-:W-:Y:S02]  /*1b3a0*/  @!P0 IMAD.MOV.U32 R5, RZ, RZ, R9 ;  /* 0x000000ffff058224 */ /* 0x008fe400078e0009 */
[----:B------:R-:W-:-:S05]  /*1b3b0*/  @!P0 IMAD.MOV.U32 R4, RZ, RZ, R8 ;  /* 0x000000ffff048224 */ /* 0x000fca00078e0008 */
[----:B------:R4:W3:Y:S04]  /*1b3c0*/  @!P0 LDG.E.U16 R24, [R4.64] ;  /* 0x0000000a04188981 */ /* 0x0008e8000c1e1500 */
[----:B--2---:R-:W-:Y:S04]  /*1b3d0*/  STL [R1+0x1250], R26 ;  /* 0x0012501a01007387 */ /* 0x004fe80000100800 */
[----:B------:R-:W-:Y:S01]  /*1b3e0*/  STL [R1+0x1280], R26 ;  /* 0x0012801a01007387 */ /* 0x000fe20000100800 */
[----:B----4-:R-:W-:Y:S02]  /*1b3f0*/  @!P0 IMAD.MOV.U32 R5, RZ, RZ, R7 ;  /* 0x000000ffff058224 */ /* 0x010fe400078e0007 */
[----:B------:R-:W-:Y:S01]  /*1b400*/  @!P0 IMAD.MOV.U32 R4, RZ, RZ, R6 ;  /* 0x000000ffff048224 */ /* 0x000fe200078e0006 */
[----:B------:R-:W-:Y:S04]  /*1b410*/  STL [R1+0x1254], R25 ;  /* 0x0012541901007387 */ /* 0x000fe80000100800 */
[----:B------:R-:W-:Y:S04]  /*1b420*/  STL [R1+0x1270], R25 ;  /* 0x0012701901007387 */ /* 0x000fe80000100800 */
[----:B------:R-:W2:Y:S04]  /*1b430*/  LDL R9, [R1+0x370] ;  /* 0x0003700001097983 */ /* 0x000ea80000100800 */
[----:B------:R-:W4:Y:S04]  /*1b440*/  LDL R8, [R1+0x374] ;  /* 0x0003740001087983 */ /* 0x000f280000100800 */
[----:B------:R2:W4:Y:S01]  /*1b450*/  @!P0 LDG.E.U16 R23, [R4.64] ;  /* 0x0000000a04178981 */ /* 0x000522000c1e1500 */
[----:B------:R-:W-:-:S03]  /*1b460*/  PRMT R22, RZ, 0x7610, R22 ;  /* 0x00007610ff167816 */ /* 0x000fc60000000016 */
[----:B---3--:R-:W-:Y:S04]  /*1b470*/  STL [R1+0x1258], R24 ;  /* 0x0012581801007387 */ /* 0x008fe80000100800 */
[----:B------:R0:W-:Y:S04]  /*1b480*/  STL [R1], R14 ;  /* 0x0000000e01007387 */ /* 0x0001e80000100800 */
[----:B------:R-:W-:Y:S04]  /*1b490*/  STL [R1+0x126c], R24 ;  /* 0x00126c1801007387 */ /* 0x000fe80000100800 */
[----:B------:R-:W3:Y:S04]  /*1b4a0*/  LDL R11, [R1+0x330] ;  /* 0x00033000010b7983 */ /* 0x000ee80000100800 */
[----:B------:R-:W3:Y:S04]  /*1b4b0*/  LDL R10, [R1+0x334] ;  /* 0x00033400010a7983 */ /* 0x000ee80000100800 */
[----:B------:R-:W3:Y:S04]  /*1b4c0*/  LDL R7, [R1+0x2f0] ;  /* 0x0002f00001077983 */ /* 0x000ee80000100800 */
[----:B------:R-:W3:Y:S04]  /*1b4d0*/  LDL R6, [R1+0x2f4] ;  /* 0x0002f40001067983 */ /* 0x000ee80000100800 */
[----:B------:R-:W3:Y:S04]  /*1b4e0*/  LDL R15, [R1+0x198] ;  /* 0x00019800010f7983 */ /* 0x000ee80000100800 */
[----:B0-----:R-:W3:Y:S01]  /*1b4f0*/  LDL R14, [R1+0x2b4] ;  /* 0x0002b400010e7983 */ /* 0x001ee20000100800 */
[----:B--2---:R-:W-:-:S02]  /*1b500*/  @!P0 IMAD.MOV.U32 R5, RZ, RZ, R9 ;  /* 0x000000ffff058224 */ /* 0x004fc400078e0009 */
[----:B----4-:R-:W-:Y:S01]  /*1b510*/  @!P0 IMAD.MOV.U32 R4, RZ, RZ, R8 ;  /* 0x000000ffff048224 */ /* 0x010fe200078e0008 */
[----:B------:R-:W-:Y:S04]  /*1b520*/  STL [R1+0x125c], R23 ;  /* 0x00125c1701007387 */ /* 0x000fe80000100800 */
[----:B------:R-:W-:Y:S04]  /*1b530*/  STL [R1+0x127c], R23 ;  /* 0x00127c1701007387 */ /* 0x000fe80000100800 */
[----:B------:R-:W-:Y:S04]  /*1b540*/  STL [R1+0x1284], R23 ;  /* 0x0012841701007387 */ /* 0x000fe80000100800 */
[----:B------:R-:W-:Y:S04]  /*1b550*/  STL [R1+0x1288], R23 ;  /* 0x0012881701007387 */ /* 0x000fe80000100800 */
[----:B------:R3:W2:Y:S04]  /*1b560*/  @!P0 LDG.E.U16 R22, [R4.64] ;  /* 0x0000000a04168981 */ /* 0x0006a8000c1e1500 */
[----:B------:R-:W4:Y:S04]  /*1b570*/  LDL R9, [R1+0xa68] ;  /* 0x000a680001097983 */ /* 0x000f280000100800 */
[----:B------:R-:W4:Y:S01]  /*1b580*/  LDL R8, [R1+0xa6c] ;  /* 0x000a6c0001087983 */ /* 0x000f220000100800 */
[----:B------:R-:W-:Y:S01]  /*1b590*/  PRMT R21, RZ, 0x7610, R21 ;  /* 0x00007610ff157816 */ /* 0x000fe20000000015 */
[----:B---3--:R-:W-:-:S02]  /*1b5a0*/  @!P0 IMAD.MOV.U32 R5, RZ, RZ, R11 ;  /* 0x000000ffff058224 */ /* 0x008fc400078e000b */
[----:B------:R-:W-:-:S05]  /*1b5b0*/  @!P0 IMAD.MOV.U32 R4, RZ, RZ, R10 ;  /* 0x000000ffff048224 */ /* 0x000fca00078e000a */
[----:B------:R0:W3:Y:S02]  /*1b5c0*/  @!P0 LDG.E.U16 R21, [R4.64] ;  /* 0x0000000a04158981 */ /* 0x0000e4000c1e1500 */
[----:B0-----:R-:W-:Y:S02]  /*1b5d0*/  PRMT R4, RZ, 0x7610, R4 ;  /* 0x00007610ff047816 */ /* 0x001fe40000000004 */
[----:B------:R-:W-:-:S04]  /*1b5e0*/  PRMT R5, RZ, 0x7610, R5 ;  /* 0x00007610ff057816 */ /* 0x000fc80000000005 */
[----:B------:R0:W3:Y:S02]  /*1b5f0*/  @!P0 LDG.E.U16 R4, [R6.64] ;  /* 0x0000000a06048981 */ /* 0x0000e4000c1e1500 */
[----:B0-----:R-:W-:Y:S02]  /*1b600*/  @!P0 IMAD.MOV.U32 R6, RZ, RZ, R14 ;  /* 0x000000ffff068224 */ /* 0x001fe400078e000e */
[----:B------:R-:W-:-:S05]  /*1b610*/  @!P0 IMAD.MOV.U32 R7, RZ, RZ, R15 ;  /* 0x000000ffff078224 */ /* 0x000fca00078e000f */
[----:B------:R0:W3:Y:S02]  /*1b620*/  @!P0 LDG.E.U16 R5, [R6.64] ;  /* 0x0000000a06058981 */ /* 0x0000e4000c1e1500 */
[----:B0-----:R-:W-:Y:S02]  /*1b630*/  PRMT R6, RZ, 0x7610, R6 ;  /* 0x00007610ff067816 */ /* 0x001fe40000000006 */
[----:B--2---:R-:W-:Y:S04]  /*1b640*/  STL [R1+0x1260], R22 ;  /* 0x0012601601007387 */ /* 0x004fe80000100800 */
[----:B------:R-:W-:Y:S04]  /*1b650*/  STL [R1+0x1264], R22 ;  /* 0x0012641601007387 */ /* 0x000fe80000100800 */
[----:B----4-:R0:W2:Y:S04]  /*1b660*/  @!P0 LDG.E.U16 R6, [R8.64] ;  /* 0x0000000a08068981 */ /* 0x0100a8000c1e1500 */
[----:B------:R-:W4:Y:S04]  /*1b670*/  LDL R11, [R1+0x9e8] ;  /* 0x0009e800010b7983 */ /* 0x000f280000100800 */
[----:B------:R-:W4:Y:S04]  /*1b680*/  LDL R10, [R1+0x9ec] ;  /* 0x0009ec00010a7983 */ /* 0x000f280000100800 */
[----:B0-----:R-:W2:Y:S04]  /*1b690*/  LDL R8, [R1+0xa28] ;  /* 0x000a280001087983 */ /* 0x001ea80000100800 */
[----:B------:R-:W2:Y:S01]  /*1b6a0*/  LDL R9, [R1+0xa2c] ;  /* 0x000a2c0001097983 */ /* 0x000ea20000100800 */
[----:B------:R-:W-:-:S03]  /*1b6b0*/  PRMT R7, RZ, 0x7610, R7 ;  /* 0x00007610ff077816 */ /* 0x000fc60000000007 */
[----:B------:R-:W3:Y:S04]  /*1b6c0*/  LDL R15, [R1+0x968] ;  /* 0x00096800010f7983 */ /* 0x000ee80000100800 */
[----:B------:R-:W3:Y:S01]  /*1b6d0*/  LDL R14, [R1+0x96c] ;  /* 0x00096c00010e7983 */ /* 0x000ee20000100800 */
[----:B--2---:R-:W-:-:S04]  /*1b6e0*/  @!P0 LOP3.LUT R9, R9, R8, RZ, 0x3c, !PT ;  /* 0x0000000809098212 */ /* 0x004fc800078e3cff */
[----:B------:R-:W-:-:S04]  /*1b6f0*/  @!P0 LOP3.LUT R8, R9, R8, RZ, 0x3c, !PT ;  /* 0x0000000809088212 */ /* 0x000fc800078e3cff */
[----:B------:R-:W-:-:S05]  /*1b700*/  @!P0 LOP3.LUT R9, R9, R8, RZ, 0x3c, !PT ;  /* 0x0000000809098212 */ /* 0x000fca00078e3cff */
[----:B------:R0:W2:Y:S02]  /*1b710*/  @!P0 LDG.E.U16 R7, [R8.64] ;  /* 0x0000000a08078981 */ /* 0x0000a4000c1e1500 */
[----:B0-----:R-:W-:-:S06]  /*1b720*/  PRMT R8, RZ, 0x7610, R8 ;  /* 0x00007610ff087816 */ /* 0x001fcc0000000008 */
[----:B----4-:R0:W4:Y:S04]  /*1b730*/  @!P0 LDG.E.U16 R8, [R10.64] ;  /* 0x0000000a0a088981 */ /* 0x010128000c1e1500 */
[----:B0-----:R-:W2:Y:S04]  /*1b740*/  LDL R10, [R1+0x9a8] ;  /* 0x0009a800010a7983 */ /* 0x001ea80000100800 */
[----:B------:R-:W2:Y:S01]  /*1b750*/  LDL R11, [R1+0x9ac] ;  /* 0x0009ac00010b7983 */ /* 0x000ea20000100800 */
[----:B------:R-:W-:Y:S02]  /*1b760*/  PRMT R9, RZ, 0x7610, R9 ;  /* 0x00007610ff097816 */ /* 0x000fe40000000009 */
[----:B--2---:R-:W-:-:S04]  /*1b770*/  @!P0 LOP3.LUT R11, R11, R10, RZ, 0x3c, !PT ;  /* 0x0000000a0b0b8212 */ /* 0x004fc800078e3cff */
[----:B------:R-:W-:-:S04]  /*1b780*/  @!P0 LOP3.LUT R10, R11, R10, RZ, 0x3c, !PT ;  /* 0x0000000a0b0a8212 */ /* 0x000fc800078e3cff */
[----:B------:R-:W-:-:S05]  /*1b790*/  @!P0 LOP3.LUT R11, R11, R10, RZ, 0x3c, !PT ;  /* 0x0000000a0b0b8212 */ /* 0x000fca00078e3cff */
[----:B------:R0:W2:Y:S04]  /*1b7a0*/  @!P0 LDG.E.U16 R9, [R10.64] ;  /* 0x0000000a0a098981 */ /* 0x0000a8000c1e1500 */
[----:B----4-:R-:W-:Y:S01]  /*1b7b0*/  STL [R1+0x1244], R8 ;  /* 0x0012440801007387 */ /* 0x010fe20000100800 */
[----:B0-----:R-:W-:-:S06]  /*1b7c0*/  PRMT R10, RZ, 0x7610, R10 ;  /* 0x00007610ff0a7816 */ /* 0x001fcc000000000a */
[----:B---3--:R0:W3:Y:S04]  /*1b7d0*/  @!P0 LDG.E.U16 R10, [R14.64] ;  /* 0x0000000a0e0a8981 */ /* 0x0080e8000c1e1500 */
[----:B--2---:R-:W-:Y:S04]  /*1b7e0*/  STL [R1+0x1240], R9 ;  /* 0x0012400901007387 */ /* 0x004fe80000100800 */
[----:B0-----:R-:W2:Y:S04]  /*1b7f0*/  LDL R14, [R1+0x928] ;  /* 0x00092800010e7983 */ /* 0x001ea80000100800 */
[----:B------:R-:W2:Y:S01]  /*1b800*/  LDL R15, [R1+0x92c] ;  /* 0x00092c00010f7983 */ /* 0x000ea20000100800 */
[----:B------:R-:W-:-:S02]  /*1b810*/  PRMT R11, RZ, 0x7610, R11 ;  /* 0x00007610ff0b7816 */ /* 0x000fc4000000000b */
[----:B--2---:R-:W-:-:S04]  /*1b820*/  @!P0 LOP3.LUT R15, R15, R14, RZ, 0x3c, !PT ;  /* 0x0000000e0f0f8212 */ /* 0x004fc800078e3cff */
[----:B------:R-:W-:-:S04]  /*1b830*/  @!P0 LOP3.LUT R14, R15, R14, RZ, 0x3c, !PT ;  /* 0x0000000e0f0e8212 */ /* 0x000fc800078e3cff */
[----:B------:R-:W-:-:S05]  /*1b840*/  @!P0 LOP3.LUT R15, R15, R14, RZ, 0x3c, !PT ;  /* 0x0000000e0f0f8212 */ /* 0x000fca00078e3cff */
[----:B------:R0:W2:Y:S04]  /*1b850*/  @!P0 LDG.E.U16 R11, [R14.64] ;  /* 0x0000000a0e0b8981 */ /* 0x0000a8000c1e1500 */
[----:B0-----:R-:W4:Y:S04]  /*1b860*/  LDL R14, [R1+0x8e8] ;  /* 0x0008e800010e7983 */ /* 0x001f280000100800 */
[----:B------:R-:W4:Y:S01]  /*1b870*/  LDL R15, [R1+0x8ec] ;  /* 0x0008ec00010f7983 */ /* 0x000f220000100800 */
[----:B------:R-:W-:Y:S02]  /*1b880*/  PRMT R12, RZ, 0x7610, R12 ;  /* 0x00007610ff0c7816 */ /* 0x000fe4000000000c */
[----:B----4-:R-:W-:-:S04]  /*1b890*/  @!P0 LOP3.LUT R15, R15, R14, RZ, 0x3c, !PT ;  /* 0x0000000e0f0f8212 */ /* 0x010fc800078e3cff */
[----:B------:R-:W-:-:S04]  /*1b8a0*/  @!P0 LOP3.LUT R14, R15, R14, RZ, 0x3c, !PT ;  /* 0x0000000e0f0e8212 */ /* 0x000fc800078e3cff */
[----:B------:R-:W-:-:S05]  /*1b8b0*/  @!P0 LOP3.LUT R15, R15, R14, RZ, 0x3c, !PT ;  /* 0x0000000e0f0f8212 */ /* 0x000fca00078e3cff */
[----:B------:R0:W4:Y:S04]  /*1b8c0*/  @!P0 LDG.E.U16 R12, [R14.64] ;  /* 0x0000000a0e0c8981 */ /* 0x000128000c1e1500 */
[----:B0-----:R-:W2:Y:S04]  /*1b8d0*/  LDL R14, [R1+0x8a8] ;  /* 0x0008a800010e7983 */ /* 0x001ea80000100800 */
[----:B------:R-:W2:Y:S01]  /*1b8e0*/  LDL R15, [R1+0x8ac] ;  /* 0x0008ac00010f7983 */ /* 0x000ea20000100800 */
[----:B------:R-:W-:Y:S02]  /*1b8f0*/  PRMT R13, RZ, 0x7610, R13 ;  /* 0x00007610ff0d7816 */ /* 0x000fe4000000000d */
        /* <DEDUP_REMOVED lines=8> */
[----:B--2---:R-:W-:-:S02]  /*1b980*/  PRMT R13, RZ, 0x7610, R13 ;  /* 0x00007610ff0d7816 */ /* 0x004fc4000000000d */
[----:B---3--:R-:W-:-:S04]  /*1b990*/  @!P0 LOP3.LUT R15, R15, R14, RZ, 0x3c, !PT ;  /* 0x0000000e0f0f8212 */ /* 0x008fc800078e3cff */
        /* <DEDUP_REMOVED lines=156> */
[----:B0-----:R-:W3:Y:S04]  /*1c360*/  LDL R14, [R1+0x3e8] ;  /* 0x0003e800010e7983 */ /* 0x001ee80000100800 */
[----:B------:R-:W3:Y:S01]  /*1c370*/  LDL R15, [R1+0x3ec] ;  /* 0x0003ec00010f7983 */ /* 0x000ee20000100800 */
[----:B--2---:R-:W-:Y:S02]  /*1c380*/  PRMT R13, RZ, 0x7610, R13 ;  /* 0x00007610ff0d7816 */ /* 0x004fe4000000000d */
[----:B---3--:R-:W-:-:S04]  /*1c390*/  @!P0 LOP3.LUT R15, R15, R14, RZ, 0x3c, !PT ;  /* 0x0000000e0f0f8212 */ /* 0x008fc800078e3cff */
[----:B------:R-:W-:-:S04]  /*1c3a0*/  @!P0 LOP3.LUT R14, R15, R14, RZ, 0x3c, !PT ;  /* 0x0000000e0f0e8212 */ /* 0x000fc800078e3cff */
[----:B------:R-:W-:-:S05]  /*1c3b0*/  @!P0 LOP3.LUT R15, R15, R14, RZ, 0x3c, !PT ;  /* 0x0000000e0f0f8212 */ /* 0x000fca00078e3cff */
[----:B------:R-:W2:Y:S04]  /*1c3c0*/  @!P0 LDG.E.U16 R13, [R14.64] ;  /* 0x0000000a0e0d8981 */ /* 0x000ea8000c1e1500 */
[----:B------:R0:W-:Y:S04]  /*1c3d0*/  STL [R1+0xf8], R28 ;  /* 0x0000f81c01007387 */ /* 0x0001e80000100800 */
[----:B0-----:R-:W3:Y:S04]  /*1c3e0*/  LDL R28, [R1+0x138] ;  /* 0x00013800011c7983 */ /* 0x001ee80000100800 */
        /* <DEDUP_REMOVED lines=56> */
[----:B------:R-:W2:Y:S01]  /*1c770*/  LDL R15, [R1+0xa20] ;  /* 0x000a2000010f7983 */ /* 0x000ea20000100800 */
[----:B------:R-:W-:Y:S01]  /*1c780*/  PRMT R25, RZ, 0x7610, R25 ;  /* 0x00007610ff197816 */ /* 0x000fe20000000019 */
[----:B------:R-:W-:-:S05]  /*1c790*/  @!P0 IMAD.MOV.U32 R14, RZ, RZ, R27 ;  /* 0x000000ffff0e8224 */ /* 0x000fca00078e001b */
[----:B--2---:R0:W2:Y:S04]  /*1c7a0*/  @!P0 LDG.E.U16 R25, [R14.64] ;  /* 0x0000000a0e198981 */ /* 0x0040a8000c1e1500 */
[----:B0-----:R-:W3:Y:S04]  /*1c7b0*/  LDL R14, [R1+0x9e0] ;  /* 0x0009e000010e7983 */ /* 0x001ee80000100800 */
[----:B------:R-:W3:Y:S04]  /*1c7c0*/  LDL R15, [R1+0x9e4] ;  /* 0x0009e400010f7983 */ /* 0x000ee80000100800 */
[----:B------:R-:W-:Y:S04]  /*1c7d0*/  STS.U16 [R28+0x10000], R13 ;  /* 0x0100000d1c007388 */ /* 0x000fe80000000400 */
[----:B------:R-:W-:Y:S04]  /*1c7e0*/  STS.U16 [R28+0x10100], R16 ;  /* 0x010100101c007388 */ /* 0x000fe80000000400 */
[----:B------:R0:W-:Y:S02]  /*1c7f0*/  STS.U16 [R28+0x10200], R3 ;  /* 0x010200031c007388 */ /* 0x0001e40000000400 */
[----:B0-----:R-:W-:-:S02]  /*1c800*/  PRMT R3, RZ, 0x7610, R3 ;  /* 0x00007610ff037816 */ /* 0x001fc40000000003 */
[----:B--2---:R0:W-:Y:S04]  /*1c810*/  STL [R1+0x180], R25 ;  /* 0x0001801901007387 */ /* 0x0041e80000100800 */
[----:B0-----:R-:W2:Y:S01]  /*1c820*/  LDL R25, [R1+0x924] ;  /* 0x0009240001197983 */ /* 0x001ea20000100800 */
[----:B---3--:R-:W-:-:S03]  /*1c830*/  @!P0 LOP3.LUT R15, R15, R14, RZ, 0x3c, !PT ;  /* 0x0000000e0f0f8212 */ /* 0x008fc600078e3cff */
[----:B------:R-:W3:Y:S01]  /*1c840*/  LDL.LU R27, [R1+0x6c] ;  /* 0x00006c00011b7983 */ /* 0x000ee20000300800 */
[----:B------:R-:W-:-:S04]  /*1c850*/  @!P0 LOP3.LUT R14, R15, R14, RZ, 0x3c, !PT ;  /* 0x0000000e0f0e8212 */ /* 0x000fc800078e3cff */
[----:B------:R-:W-:-:S05]  /*1c860*/  @!P0 LOP3.LUT R15, R15, R14, RZ, 0x3c, !PT ;  /* 0x0000000e0f0f8212 */ /* 0x000fca00078e3cff */
[----:B------:R0:W2:Y:S04]  /*1c870*/  @!P0 LDG.E.U16 R3, [R14.64] ;  /* 0x0000000a0e038981 */ /* 0x0000a8000c1e1500 */
[----:B0-----:R-:W3:Y:S01]  /*1c880*/  LDL R15, [R1+0x9a0] ;  /* 0x0009a000010f7983 */ /* 0x001ee20000100800 */
[----:B------:R-:W-:Y:S01]  /*1c890*/  PRMT R26, RZ, 0x7610, R26 ;  /* 0x00007610ff1a7816 */ /* 0x000fe2000000001a */
[----:B------:R-:W-:Y:S02]  /*1c8a0*/  @!P0 IMAD.MOV.U32 R14, RZ, RZ, R29 ;  /* 0x000000ffff0e8224 */ /* 0x000fe400078e001d */
[----:B--2---:R0:W-:Y:S04]  /*1c8b0*/  STL [R1+0x178], R3 ;  /* 0x0001780301007387 */ /* 0x0041e80000100800 */
[----:B---3--:R1:W2:Y:S01]  /*1c8c0*/  @!P0 LDG.E.U16 R26, [R14.64] ;  /* 0x0000000a0e1a8981 */ /* 0x0082a2000c1e1500 */
[----:B------:R-:W-:-:S03]  /*1c8d0*/  PRMT R20, RZ, 0x7610, R20 ;  /* 0x00007610ff147816 */ /* 0x000fc60000000014 */
[----:B0-----:R-:W3:Y:S04]  /*1c8e0*/  LDL R3, [R1+0x8e4] ;  /* 0x0008e40001037983 */ /* 0x001ee80000100800 */
[----:B-1----:R-:W2:Y:S04]  /*1c8f0*/  LDL R14, [R1+0x960] ;  /* 0x00096000010e7983 */ /* 0x002ea80000100800 */
[----:B------:R-:W2:Y:S02]  /*1c900*/  LDL R15, [R1+0x964] ;  /* 0x00096400010f7983 */ /* 0x000ea40000100800 */
[----:B--2---:R-:W-:-:S04]  /*1c910*/  @!P0 LOP3.LUT R15, R15, R14, RZ, 0x3c, !PT ;  /* 0x0000000e0f0f8212 */ /* 0x004fc800078e3cff */
[----:B------:R-:W-:-:S04]  /*1c920*/  @!P0 LOP3.LUT R14, R15, R14, RZ, 0x3c, !PT ;  /* 0x0000000e0f0e8212 */ /* 0x000fc800078e3cff */
[----:B------:R-:W-:-:S05]  /*1c930*/  @!P0 LOP3.LUT R15, R15, R14, RZ, 0x3c, !PT ;  /* 0x0000000e0f0f8212 */ /* 0x000fca00078e3cff */
[----:B------:R-:W2:Y:S04]  /*1c940*/  @!P0 LDG.E.U16 R20, [R14.64] ;  /* 0x0000000a0e148981 */ /* 0x000ea8000c1e1500 */
[----:B------:R0:W-:Y:S04]  /*1c950*/  STL [R1+0x170], R26 ;  /* 0x0001701a01007387 */ /* 0x0001e80000100800 */
[----:B0-----:R-:W3:Y:S04]  /*1c960*/  LDL.LU R26, [R1+0x8] ;  /* 0x00000800011a7983 */ /* 0x001ee80000300800 */
[----:B------:R-:W3:Y:S04]  /*1c970*/  LDL.LU R29, [R1+0x64] ;  /* 0x00006400011d7983 */ /* 0x000ee80000300800 */
[----:B--2---:R0:W-:Y:S04]  /*1c980*/  STL [R1+0x168], R20 ;  /* 0x0001681401007387 */ /* 0x0041e80000100800 */
[----:B0-----:R-:W2:Y:S04]  /*1c990*/  LDL.LU R20, [R1+0x1290] ;  /* 0x0012900001147983 */ /* 0x001ea80000300800 */
[----:B------:R-:W2:Y:S01]  /*1c9a0*/  LDL R15, [R1+0x920] ;  /* 0x00092000010f7983 */ /* 0x000ea20000100800 */
[----:B------:R-:W-:Y:S01]  /*1c9b0*/  PRMT R22, RZ, 0x7610, R22 ;  /* 0x00007610ff167816 */ /* 0x000fe20000000016 */
[----:B------:R-:W-:-:S05]  /*1c9c0*/  @!P0 IMAD.MOV.U32 R14, RZ, RZ, R25 ;  /* 0x000000ffff0e8224 */ /* 0x000fca00078e0019 */
[----:B--2---:R-:W2:Y:S04]  /*1c9d0*/  @!P0 LDG.E.U16 R22, [R14.64] ;  /* 0x0000000a0e168981 */ /* 0x004ea8000c1e1500 */
[----:B------:R-:W-:Y:S04]  /*1c9e0*/  STS.U16 [R28+0x10300], R17 ;  /* 0x010300111c007388 */ /* 0x000fe80000000400 */
[----:B------:R-:W-:Y:S04]  /*1c9f0*/  STS.U16 [R28+0x10400], R18 ;  /* 0x010400121c007388 */ /* 0x000fe80000000400 */
[----:B------:R-:W-:Y:S04]  /*1ca00*/  STS.U16 [R28+0x10500], R19 ;  /* 0x010500131c007388 */ /* 0x000fe80000000400 */
[----:B------:R-:W-:Y:S04]  /*1ca10*/  STS.U16 [R28+0x10600], R20 ;  /* 0x010600141c007388 */ /* 0x000fe80000000400 */
[----:B------:R-:W-:Y:S04]  /*1ca20*/  STS.U16 [R28+0x10700], R2 ;  /* 0x010700021c007388 */ /* 0x000fe80000000400 */
[----:B--2---:R0:W-:Y:S04]  /*1ca30*/  STL [R1+0x160], R22 ;  /* 0x0001601601007387 */ /* 0x0041e80000100800 */
[----:B0-----:R-:W2:Y:S04]  /*1ca40*/  LDL R22, [R1+0x824] ;  /* 0x0008240001167983 */ /* 0x001ea80000100800 */
[----:B------:R-:W2:Y:S04]  /*1ca50*/  LDL.LU R25, [R1+0x60] ;  /* 0x0000600001197983 */ /* 0x000ea80000300800 */
[----:B------:R-:W3:Y:S01]  /*1ca60*/  LDL R2, [R1+0x8e0] ;  /* 0x0008e00001027983 */ /* 0x000ee20000100800 */
[----:B------:R-:W-:-:S02]  /*1ca70*/  PRMT R0, RZ, 0x7610, R0 ;  /* 0x00007610ff007816 */ /* 0x000fc40000000000 */
[----:B---3--:R-:W-:-:S04]  /*1ca80*/  @!P0 LOP3.LUT R3, R3, R2, RZ, 0x3c, !PT ;  /* 0x0000000203038212 */ /* 0x008fc800078e3cff */
[----:B------:R-:W-:-:S04]  /*1ca90*/  @!P0 LOP3.LUT R2, R3, R2, RZ, 0x3c, !PT ;  /* 0x0000000203028212 */ /* 0x000fc800078e3cff */
[----:B------:R-:W-:-:S05]  /*1caa0*/  @!P0 LOP3.LUT R3, R3, R2, RZ, 0x3c, !PT ;  /* 0x0000000203038212 */ /* 0x000fca00078e3cff */
[----:B------:R-:W3:Y:S04]  /*1cab0*/  @!P0 LDG.E.U16 R0, [R2.64] ;  /* 0x0000000a02008981 */ /* 0x000ee8000c1e1500 */
        /* <DEDUP_REMOVED lines=16> */
[----:B---3--:R-:W-:Y:S04]  /*1cbc0*/  STS.U16 [R28+0x10800], R0 ;  /* 0x010800001c007388 */ /* 0x008fe80000000400 */
[----:B------:R0:W-:Y:S04]  /*1cbd0*/  STS.U16 [R28+0x10900], R27 ;  /* 0x0109001b1c007388 */ /* 0x0001e80000000400 */
[----:B0-----:R-:W3:Y:S04]  /*1cbe0*/  LDL R27, [R1+0x7a0] ;  /* 0x0007a000011b7983 */ /* 0x001ee80000100800 */
[----:B------:R0:W-:Y:S04]  /*1cbf0*/  STL [R1+0x150], R24 ;  /* 0x0001501801007387 */ /* 0x0001e80000100800 */
[----:B0-----:R-:W3:Y:S04]  /*1cc00*/  LDL R24, [R1+0x7a4] ;  /* 0x0007a40001187983 */ /* 0x001ee80000100800 */
[----:B--2---:R0:W-:Y:S04]  /*1cc10*/  STL [R1+0x14c], R23 ;  /* 0x00014c1701007387 */ /* 0x0041e80000100800 */
[----:B0-----:R-:W2:Y:S04]  /*1cc20*/  LDL.LU R23, [R1+0x1288] ;  /* 0x0012880001177983 */ /* 0x001ea80000300800 */
[----:B------:R-:W3:Y:S04]  /*1cc30*/  LDL.LU R2, [R1+0x68] ;  /* 0x0000680001027983 */ /* 0x000ee80000300800 */
[----:B------:R-:W4:Y:S01]  /*1cc40*/  LDL R3, [R1+0x820] ;  /* 0x0008200001037983 */ /* 0x000f220000100800 */
[----:B--2---:R-:W-:-:S03]  /*1cc50*/  PRMT R23, RZ, 0x7610, R23 ;  /* 0x00007610ff177816 */ /* 0x004fc60000000017 */
[----:B---3--:R0:W-:Y:S02]  /*1cc60*/  STS.U16 [R28+0x10a00], R2 ;  /* 0x010a00021c007388 */ /* 0x0081e40000000400 */
[----:B0-----:R-:W-:Y:S02]  /*1cc70*/  @!P0 IMAD.MOV.U32 R2, RZ, RZ, R22 ;  /* 0x000000ffff028224 */ /* 0x001fe400078e0016 */
[----:B------:R-:W2:Y:S04]  /*1cc80*/  LDL R22, [R1+0x764] ;  /* 0x0007640001167983 */ /* 0x000ea80000100800 */
[----:B----4-:R-:W3:Y:S04]  /*1cc90*/  @!P0 LDG.E.U16 R23, [R2.64] ;  /* 0x0000000a02178981 */ /* 0x010ee8000c1e1500 */
[----:B------:R-:W-:Y:S04]  /*1cca0*/  STS.U16 [R28+0x10b00], R26 ;  /* 0x010b001a1c007388 */ /* 0x000fe80000000400 */
[----:B---3--:R0:W-:Y:S04]  /*1ccb0*/  STL [R1+0x148], R23 ;  /* 0x0001481701007387 */ /* 0x0081e80000100800 */
[----:B0-----:R-:W3:Y:S04]  /*1ccc0*/  LDL.LU R23, [R1+0x1284] ;  /* 0x0012840001177983 */ /* 0x001ee80000300800 */
[----:B------:R-:W4:Y:S04]  /*1ccd0*/  LDL R2, [R1+0x7e0] ;  /* 0x0007e00001027983 */ /* 0x000f280000100800 */
[----:B------:R-:W4:Y:S04]  /*1cce0*/  LDL R3, [R1+0x7e4] ;  /* 0x0007e40001037983 */ /* 0x000f280000100800 */
[----:B------:R-:W2:Y:S01]  /*1ccf0*/  LDL.LU R26, [R1+0x1280] ;  /* 0x00128000011a7983 */ /* 0x000ea20000300800 */
[----:B----4-:R-:W-:-:S04]  /*1cd00*/  @!P0 LOP3.LUT R3, R3, R2, RZ, 0x3c, !PT ;  /* 0x0000000203038212 */ /* 0x010fc800078e3cff */
[C---:B------:R-:W-:Y:S02]  /*1cd10*/  @!P0 LOP3.LUT R2, R3.reuse, R2, RZ, 0x3c, !PT ;  /* 0x0000000203028212 */ /* 0x040fe400078e3cff */
[----:B--2---:R-:W-:Y:S02]  /*1cd20*/  PRMT R26, RZ, 0x7610, R26 ;  /* 0x00007610ff1a7816 */ /* 0x004fe4000000001a */
[----:B------:R-:W-:Y:S02]  /*1cd30*/  @!P0 LOP3.LUT R3, R3, R2, RZ, 0x3c, !PT ;  /* 0x0000000203038212 */ /* 0x000fe400078e3cff */
[----:B---3--:R-:W-:-:S03]  /*1cd40*/  PRMT R23, RZ, 0x7610, R23 ;  /* 0x00007610ff177816 */ /* 0x008fc60000000017 */
[----:B------:R0:W2:Y:S02]  /*1cd50*/  @!P0 LDG.E.U16 R26, [R2.64] ;  /* 0x0000000a021a8981 */ /* 0x0000a4000c1e1500 */
[----:B0-----:R-:W-:Y:S02]  /*1cd60*/  @!P0 IMAD.MOV.U32 R2, RZ, RZ, R24 ;  /* 0x000000ffff028224 */ /* 0x001fe400078e0018 */
[----:B------:R-:W-:-:S05]  /*1cd70*/  @!P0 IMAD.MOV.U32 R3, RZ, RZ, R27 ;  /* 0x000000ffff038224 */ /* 0x000fca00078e001b */
[----:B------:R-:W3:Y:S04]  /*1cd80*/  @!P0 LDG.E.U16 R23, [R2.64] ;  /* 0x0000000a02178981 */ /* 0x000ee8000c1e1500 */
[----:B------:R0:W-:Y:S04]  /*1cd90*/  STS.U16 [R28+0x10c00], R29 ;  /* 0x010c001d1c007388 */ /* 0x0001e80000000400 */
[----:B0-----:R-:W4:Y:S04]  /*1cda0*/  LDL R29, [R1+0x724] ;  /* 0x00072400011d7983 */ /* 0x001f280000100800 */
[----:B--2---:R0:W-:Y:S04]  /*1cdb0*/  STL [R1+0x144], R26 ;  /* 0x0001441a01007387 */ /* 0x0041e80000100800 */
[----:B0-----:R-:W2:Y:S04]  /*1cdc0*/  LDL.LU R26, [R1+0x4] ;  /* 0x00000400011a7983 */ /* 0x001ea80000300800 */
[----:B------:R-:W2:Y:S04]  /*1cdd0*/  LDL R27, [R1+0x6e0] ;  /* 0x0006e000011b7983 */ /* 0x000ea80000100800 */
[----:B------:R-:W2:Y:S04]  /*1cde0*/  LDL R24, [R1+0x6e4] ;  /* 0x0006e40001187983 */ /* 0x000ea80000100800 */
[----:B---3--:R0:W-:Y:S04]  /*1cdf0*/  STL [R1+0x140], R23 ;  /* 0x0001401701007387 */ /* 0x0081e80000100800 */
[----:B0-----:R-:W3:Y:S04]  /*1ce00*/  LDL.LU R23, [R1+0x127c] ;  /* 0x00127c0001177983 */ /* 0x001ee80000300800 */
[----:B------:R-:W2:Y:S01]  /*1ce10*/  LDL R3, [R1+0x760] ;  /* 0x0007600001037983 */ /* 0x000ea20000100800 */
[----:B------:R-:W-:Y:S01]  /*1ce20*/  PRMT R13, RZ, 0x7610, R13 ;  /* 0x00007610ff0d7816 */ /* 0x000fe2000000000d */
[----:B------:R-:W-:-:S02]  /*1ce30*/  @!P0 IMAD.MOV.U32 R2, RZ, RZ, R22 ;  /* 0x000000ffff028224 */ /* 0x000fc400078e0016 */
[----:B------:R0:W-:Y:S04]  /*1ce40*/  STS.U16 [R28+0x10d00], R25 ;  /* 0x010d00191c007388 */ /* 0x0001e80000000400 */
[----:B0-----:R-:W3:Y:S04]  /*1ce50*/  LDL.LU R25, [R1+0x58] ;  /* 0x0000580001197983 */ /* 0x001ee80000300800 */
[----:B------:R-:W3:Y:S04]  /*1ce60*/  LDL.LU R22, [R1+0x70] ;  /* 0x0000700001167983 */ /* 0x000ee80000300800 */
[----:B--2---:R0:W2:Y:S04]  /*1ce70*/  @!P0 LDG.E.U16 R13, [R2.64] ;  /* 0x0000000a020d8981 */ /* 0x0040a8000c1e1500 */
[----:B0-----:R-:W3:Y:S04]  /*1ce80*/  LDL.LU R2, [R1+0x5c] ;  /* 0x00005c0001027983 */ /* 0x001ee80000300800 */
[----:B------:R-:W4:Y:S04]  /*1ce90*/  LDL R3, [R1+0x720] ;  /* 0x0007200001037983 */ /* 0x000f280000100800 */
[----:B--2---:R-:W-:Y:S04]  /*1cea0*/  STL [R1+0x11c0], R13 ;  /* 0x0011c00d01007387 */ /* 0x004fe80000100800 */
[----:B------:R-:W-:Y:S04]  /*1ceb0*/  STL [R1+0x122c], R13 ;  /* 0x00122c0d01007387 */ /* 0x000fe80000100800 */
[----:B---3--:R0:W-:Y:S04]  /*1cec0*/  STS.U16 [R28+0x10e00], R2 ;  /* 0x010e00021c007388 */ /* 0x0081e80000000400 */
[----:B0-----:R-:W2:Y:S01]  /*1ced0*/  LDL.LU R28, [R1+0x1278] ;  /* 0x00127800011c7983 */ /* 0x001ea20000300800 */
[----:B----4-:R-:W-:-:S03]  /*1cee0*/  @!P0 IMAD.MOV.U32 R2, RZ, RZ, R29 ;  /* 0x000000ffff028224 */ /* 0x010fc600078e001d */
[----:B------:R-:W3:Y:S01]  /*1cef0*/  LDL.LU R29, [R1+0x54] ;  /* 0x00005400011d7983 */ /* 0x000ee20000300800 */
[----:B--2---:R-:W-:-:S06]  /*1cf00*/  PRMT R28, RZ, 0x7610, R28 ;  /* 0x00007610ff1c7816 */ /* 0x004fcc000000001c */
[----:B------:R-:W2:Y:S04]  /*1cf10*/  @!P0 LDG.E.U16 R28, [R2.64] ;  /* 0x0000000a021c8981 */ /* 0x000ea8000c1e1500 */
[----:B--2---:R0:W-:Y:S04]  /*1cf20*/  STL [R1+0x13c], R28 ;  /* 0x00013c1c01007387 */ /* 0x0041e80000100800 */
[----:B0-----:R-:W2:Y:S04]  /*1cf30*/  LDL.LU R28, [R1+0x1274] ;  /* 0x00127400011c7983 */ /* 0x001ea80000300800 */
[----:B------:R-:W2:Y:S01]  /*1cf40*/  LDL R3, [R1+0x138] ;  /* 0x0001380001037983 */ /* 0x000ea20000100800 */
[----:B------:R-:W-:Y:S01]  /*1cf50*/  PRMT R0, RZ, 0x7610, R0 ;  /* 0x00007610ff007816 */ /* 0x000fe20000000000 */
[----:B------:R-:W-:-:S02]  /*1cf60*/  @!P0 IMAD.MOV.U32 R2, RZ, RZ, R24 ;  /* 0x000000ffff028224 */ /* 0x000fc400078e0018 */
[----:B------:R-:W4:Y:S04]  /*1cf70*/  LDL.LU R24, [R1+0x50] ;  /* 0x0000500001187983 */ /* 0x000f280000300800 */
[----:B--2---:R0:W-:Y:S02]  /*1cf80*/  STS.U16 [R3+0x10f00], R28 ;  /* 0x010f001c03007388 */ /* 0x0041e40000000400 */
[----:B0-----:R-:W-:Y:S02]  /*1cf90*/  @!P0 IMAD.MOV.U32 R3, RZ, RZ, R27 ;  /* 0x000000ffff038224 */ /* 0x001fe400078e001b */
[----:B------:R-:W2:Y:S04]  /*1cfa0*/  LDL.LU R27, [R1+0x4c] ;  /* 0x00004c00011b7983 */ /* 0x000ea80000300800 */
[----:B------:R0:W2:Y:S04]  /*1cfb0*/  @!P0 LDG.E.U16 R0, [R2.64] ;  /* 0x0000000a02008981 */ /* 0x0000a8000c1e1500 */
[----:B0-----:R-:W2:Y:S04]  /*1cfc0*/  LDL R2, [R1+0x6a0] ;  /* 0x0006a00001027983 */ /* 0x001ea80000100800 */
[----:B------:R-:W2:Y:S04]  /*1cfd0*/  LDL R3, [R1+0x6a4] ;  /* 0x0006a40001037983 */ /* 0x000ea80000100800 */
[----:B------:R-:W0:Y:S02]  /*1cfe0*/  S2R R28, SR_TID.X ;  /* 0x00000000001c7919 */ /* 0x000e240000002100 */
[----:B0-----:R-:W-:-:S05]  /*1cff0*/  LOP3.LUT R28, R28, 0x7f, RZ, 0xc0, !PT ;  /* 0x0000007f1c1c7812 */ /* 0x001fca00078ec0ff */
[----:B------:R-:W-:-:S05]  /*1d000*/  IMAD.SHL.U32 R28, R28, 0x2, RZ ;  /* 0x000000021c1c7824 */ /* 0x000fca00078e00ff */
[----:B------:R0:W-:Y:S02]  /*1d010*/  STS.U16 [R28], R26 ;  /* 0x0000001a1c007388 */ /* 0x0001e40000000400 */
[----:B0-----:R-:W-:Y:S02]  /*1d020*/  PRMT R28, RZ, 0x7610, R28 ;  /* 0x00007610ff1c7816 */ /* 0x001fe4000000001c */
[----:B--2---:R-:W-:-:S04]  /*1d030*/  @!P0 LOP3.LUT R3, R3, R2, RZ, 0x3c, !PT ;  /* 0x0000000203038212 */ /* 0x004fc800078e3cff */
[----:B------:R-:W-:-:S04]  /*1d040*/  @!P0 LOP3.LUT R2, R3, R2, RZ, 0x3c, !PT ;  /* 0x0000000203028212 */ /* 0x000fc800078e3cff */
[----:B------:R-:W-:-:S05]  /*1d050*/  @!P0 LOP3.LUT R3, R3, R2, RZ, 0x3c, !PT ;  /* 0x0000000203038212 */ /* 0x000fca00078e3cff */
[----:B------:R-:W2:Y:S04]  /*1d060*/  @!P0 LDG.E.U16 R28, [R2.64] ;  /* 0x0000000a021c8981 */ /* 0x000ea8000c1e1500 */
[----:B------:R-:W-:Y:S04]  /*1d070*/  STL [R1+0x11c4], R0 ;  /* 0x0011c40001007387 */ /* 0x000fe80000100800 */
[----:B------:R-:W-:Y:S04]  /*1d080*/  STL [R1+0x11c8], R0 ;  /* 0x0011c80001007387 */ /* 0x000fe80000100800 */
[----:B------:R-:W-:Y:S04]  /*1d090*/  STL [R1+0x11cc], R0 ;  /* 0x0011cc0001007387 */ /* 0x000fe80000100800 */
[----:B------:R-:W-:Y:S04]  /*1d0a0*/  STL [R1+0x11f0], R0 ;  /* 0x0011f00001007387 */ /* 0x000fe80000100800 */
[----:B------:R-:W-:Y:S04]  /*1d0b0*/  STL [R1+0x120c], R0 ;  /* 0x00120c0001007387 */ /* 0x000fe80000100800 */
[----:B------:R-:W-:Y:S04]  /*1d0c0*/  STL [R1+0x1210], R0 ;  /* 0x0012100001007387 */ /* 0x000fe80000100800 */
[----:B------:R-:W-:Y:S04]  /*1d0d0*/  STL [R1+0x1214], R0 ;  /* 0x0012140001007387 */ /* 0x000fe80000100800 */
[----:B------:R-:W3:Y:S04]  /*1d0e0*/  LDL R26, [R1+0x5e4] ;  /* 0x0005e400011a7983 */ /* 0x000ee80000100800 */
[----:B--2---:R0:W-:Y:S04]  /*1d0f0*/  STL [R1+0x12c], R28 ;  /* 0x00012c1c01007387 */ /* 0x0041e80000100800 */
[----:B------:R-:W2:Y:S04]  /*1d100*/  LDL R2, [R1+0x660] ;  /* 0x0006600001027983 */ /* 0x000ea80000100800 */
[----:B------:R-:W2:Y:S04]  /*1d110*/  LDL R3, [R1+0x664] ;  /* 0x0006640001037983 */ /* 0x000ea80000100800 */
[----:B0-----:R-:W0:Y:S02]  /*1d120*/  S2R R28, SR_TID.X ;  /* 0x00000000001c7919 */ /* 0x001e240000002100 */
[----:B0-----:R-:W-:-:S05]  /*1d130*/  LOP3.LUT R28, R28, 0x7f, RZ, 0xc0, !PT ;  /* 0x0000007f1c1c7812 */ /* 0x001fca00078ec0ff */
[----:B------:R-:W-:-:S05]  /*1d140*/  IMAD.SHL.U32 R28, R28, 0x2, RZ ;  /* 0x000000021c1c7824 */ /* 0x000fca00078e00ff */
[----:B------:R0:W-:Y:S02]  /*1d150*/  STS.U16 [R28+0x800], R25 ;  /* 0x000800191c007388 */ /* 0x0001e40000000400 */
[----:B0-----:R-:W-:Y:S02]  /*1d160*/  PRMT R28, RZ, 0x7610, R28 ;  /* 0x00007610ff1c7816 */ /* 0x001fe4000000001c */
[----:B------:R-:W3:Y:S01]  /*1d170*/  LDL.LU R25, [R1+0x1270] ;  /* 0x0012700001197983 */ /* 0x000ee20000300800 */
[----:B--2---:R-:W-:-:S04]  /*1d180*/  @!P0 LOP3.LUT R3, R3, R2, RZ, 0x3c, !PT ;  /* 0x0000000203038212 */ /* 0x004fc800078e3cff */
[----:B------:R-:W-:-:S04]  /*1d190*/  @!P0 LOP3.LUT R2, R3, R2, RZ, 0x3c, !PT ;  /* 0x0000000203028212 */ /* 0x000fc800078e3cff */
[----:B------:R-:W-:-:S05]  /*1d1a0*/  @!P0 LOP3.LUT R3, R3, R2, RZ, 0x3c, !PT ;  /* 0x0000000203038212 */ /* 0x000fca00078e3cff */
[----:B------:R-:W2:Y:S04]  /*1d1b0*/  @!P0 LDG.E.U16 R28, [R2.64] ;  /* 0x0000000a021c8981 */ /* 0x000ea8000c1e1500 */
[----:B--2---:R0:W-:Y:S04]  /*1d1c0*/  STL [R1+0x128], R28 ;  /* 0x0001281c01007387 */ /* 0x0041e80000100800 */
[----:B------:R-:W2:Y:S04]  /*1d1d0*/  LDL R2, [R1+0x620] ;  /* 0x0006200001027983 */ /* 0x000ea80000100800 */
[----:B------:R-:W2:Y:S04]  /*1d1e0*/  LDL R3, [R1+0x624] ;  /* 0x0006240001037983 */ /* 0x000ea80000100800 */
[----:B0-----:R-:W0:Y:S01]  /*1d1f0*/  S2R R28, SR_TID.X ;  /* 0x00000000001c7919 */ /* 0x001e220000002100 */
[----:B------:R-:W-:-:S02]  /*1d200*/  PRMT R23, RZ, 0x7610, R23 ;  /* 0x00007610ff177816 */ /* 0x000fc40000000017 */
[----:B0-----:R-:W-:-:S05]  /*1d210*/  LOP3.LUT R28, R28, 0x7f, RZ, 0xc0, !PT ;  /* 0x0000007f1c1c7812 */ /* 0x001fca00078ec0ff */
[----:B------:R-:W-:-:S05]  /*1d220*/  IMAD.SHL.U32 R28, R28, 0x2, RZ ;  /* 0x000000021c1c7824 */ /* 0x000fca00078e00ff */
[----:B------:R0:W-:Y:S04]  /*1d230*/  STS.U16 [R28+0x1000], R22 ;  /* 0x001000161c007388 */ /* 0x0001e80000000400 */
[----:B0-----:R-:W4:Y:S01]  /*1d240*/  LDL.LU R22, [R1+0x40] ;  /* 0x0000400001167983 */ /* 0x001f220000300800 */
[----:B--2---:R-:W-:-:S04]  /*1d250*/  @!P0 LOP3.LUT R3, R3, R2, RZ, 0x3c, !PT ;  /* 0x0000000203038212 */ /* 0x004fc800078e3cff */
[----:B------:R-:W-:-:S04]  /*1d260*/  @!P0 LOP3.LUT R2, R3, R2, RZ, 0x3c, !PT ;  /* 0x0000000203028212 */ /* 0x000fc800078e3cff */
[----:B------:R-:W-:-:S05]  /*1d270*/  @!P0 LOP3.LUT R3, R3, R2, RZ, 0x3c, !PT ;  /* 0x0000000203038212 */ /* 0x000fca00078e3cff */
[----:B------:R0:W2:Y:S04]  /*1d280*/  @!P0 LDG.E.U16 R23, [R2.64] ;  /* 0x0000000a02178981 */ /* 0x0000a8000c1e1500 */
[----:B0-----:R-:W4:Y:S01]  /*1d290*/  LDL R3, [R1+0x5e0] ;  /* 0x0005e00001037983 */ /* 0x001f220000100800 */
[----:B---3--:R-:W-:Y:S01]  /*1d2a0*/  PRMT R25, RZ, 0x7610, R25 ;  /* 0x00007610ff197816 */ /* 0x008fe20000000019 */
[----:B------:R-:W-:Y:S02]  /*1d2b0*/  @!P0 IMAD.MOV.U32 R2, RZ, RZ, R26 ;  /* 0x000000ffff028224 */ /* 0x000fe400078e001a */
[----:B--2---:R0:W-:Y:S04]  /*1d2c0*/  STL [R1+0x124], R23 ;  /* 0x0001241701007387 */ /* 0x0041e80000100800 */
[----:B0-----:R-:W2:Y:S04]  /*1d2d0*/  LDL.LU R23, [R1+0x3c] ;  /* 0x00003c0001177983 */ /* 0x001ea80000300800 */
[----:B----4-:R0:W3:Y:S04]  /*1d2e0*/  @!P0 LDG.E.U16 R25, [R2.64] ;  /* 0x0000000a02198981 */ /* 0x0100e8000c1e1500 */
[----:B------:R-:W-:Y:S04]  /*1d2f0*/  STS.U16 [R28+0x1800], R29 ;  /* 0x0018001d1c007388 */ /* 0x000fe80000000400 */
[----:B------:R1:W-:Y:S04]  /*1d300*/  STS.U16 [R28+0x2000], R24 ;  /* 0x002000181c007388 */ /* 0x0003e80000000400 */
[----:B0-----:R-:W4:Y:S04]  /*1d310*/  LDL R2, [R1+0x5a0] ;  /* 0x0005a00001027983 */ /* 0x001f280000100800 */
[----:B------:R-:W4:Y:S01]  /*1d320*/  LDL R3, [R1+0x5a4] ;  /* 0x0005a40001037983 */ /* 0x000f220000100800 */
[----:B-1----:R-:W-:-:S03]  /*1d330*/  PRMT R28, RZ, 0x7610, R28 ;  /* 0x00007610ff1c7816 */ /* 0x002fc6000000001c */
[----:B------:R-:W2:Y:S04]  /*1d340*/  LDL R29, [R1+0x524] ;  /* 0x00052400011d7983 */ /* 0x000ea80000100800 */
[----:B------:R-:W2:Y:S01]  /*1d350*/  LDL R26, [R1+0x4e0] ;  /* 0x0004e000011a7983 */ /* 0x000ea20000100800 */
[----:B----4-:R-:W-:-:S04]  /*1d360*/  @!P0 LOP3.LUT R3, R3, R2, RZ, 0x3c, !PT ;  /* 0x0000000203038212 */ /* 0x010fc800078e3cff */
[----:B------:R-:W-:-:S04]  /*1d370*/  @!P0 LOP3.LUT R2, R3, R2, RZ, 0x3c, !PT ;  /* 0x0000000203028212 */ /* 0x000fc800078e3cff */
[----:B------:R-:W-:-:S05]  /*1d380*/  @!P0 LOP3.LUT R3, R3, R2, RZ, 0x3c, !PT ;  /* 0x0000000203038212 */ /* 0x000fca00078e3cff */
[----:B------:R-:W4:Y:S04]  /*1d390*/  @!P0 LDG.E.U16 R28, [R2.64] ;  /* 0x0000000a021c8981 */ /* 0x000f28000c1e1500 */
[----:B---3--:R0:W-:Y:S04]  /*1d3a0*/  STL [R1+0x120], R25 ;  /* 0x0001201901007387 */ /* 0x0081e80000100800 */
[----:B0-----:R-:W3:Y:S04]  /*1d3b0*/  LDL R25, [R1+0x4e4] ;  /* 0x0004e40001197983 */ /* 0x001ee80000100800 */
[----:B------:R-:W2:Y:S04]  /*1d3c0*/  LDL.LU R24, [R1+0x126c] ;  /* 0x00126c0001187983 */ /* 0x000ea80000300800 */
[----:B----4-:R0:W-:Y:S04]  /*1d3d0*/  STL [R1+0x11c], R28 ;  /* 0x00011c1c01007387 */ /* 0x0101e80000100800 */
[----:B------:R-:W4:Y:S04]  /*1d3e0*/  LDL R2, [R1+0x560] ;  /* 0x0005600001027983 */ /* 0x000f280000100800 */
[----:B------:R-:W4:Y:S04]  /*1d3f0*/  LDL R3, [R1+0x564] ;  /* 0x0005640001037983 */ /* 0x000f280000100800 */
[----:B0-----:R-:W0:Y:S01]  /*1d400*/  S2R R28, SR_TID.X ;  /* 0x00000000001c7919 */ /* 0x001e220000002100 */
[----:B--2---:R-:W-:-:S02]  /*1d410*/  PRMT R24, RZ, 0x7610, R24 ;  /* 0x00007610ff187816 */ /* 0x004fc40000000018 */
[----:B0-----:R-:W-:-:S05]  /*1d420*/  LOP3.LUT R28, R28, 0x7f, RZ, 0xc0, !PT ;  /* 0x0000007f1c1c7812 */ /* 0x001fca00078ec0ff */
[----:B------:R-:W-:-:S05]  /*1d430*/  IMAD.SHL.U32 R28, R28, 0x2, RZ ;  /* 0x000000021c1c7824 */ /* 0x000fca00078e00ff */
[----:B------:R0:W-:Y:S04]  /*1d440*/  STS.U16 [R28+0x2800], R27 ;  /* 0x0028001b1c007388 */ /* 0x0001e80000000400 */
[----:B0-----:R-:W2:Y:S01]  /*1d450*/  LDL.LU R27, [R1+0x1268] ;  /* 0x00126800011b7983 */ /* 0x001ea20000300800 */
[----:B----4-:R-:W-:-:S04]  /*1d460*/  @!P0 LOP3.LUT R3, R3, R2, RZ, 0x3c, !PT ;  /* 0x0000000203038212 */ /* 0x010fc800078e3cff */
[----:B------:R-:W-:-:S04]  /*1d470*/  @!P0 LOP3.LUT R2, R3, R2, RZ, 0x3c, !PT ;  /* 0x0000000203028212 */ /* 0x000fc800078e3cff */
[----:B------:R-:W-:-:S05]  /*1d480*/  @!P0 LOP3.LUT R3, R3, R2, RZ, 0x3c, !PT ;  /* 0x0000000203038212 */ /* 0x000fca00078e3cff */
[----:B------:R0:W4:Y:S04]  /*1d490*/  @!P0 LDG.E.U16 R24, [R2.64] ;  /* 0x0000000a02188981 */ /* 0x000128000c1e1500 */
[----:B0-----:R-:W2:Y:S04]  /*1d4a0*/  LDL.LU R2, [R1+0x48] ;  /* 0x0000480001027983 */ /* 0x001ea80000300800 */
[----:B------:R-:W3:Y:S04]  /*1d4b0*/  LDL R3, [R1+0x520] ;  /* 0x0005200001037983 */ /* 0x000ee80000100800 */
[----:B--2---:R0:W-:Y:S02]  /*1d4c0*/  STS.U16 [R28+0x3000], R2 ;  /* 0x003000021c007388 */ /* 0x0041e40000000400 */
[----:B0-----:R-:W-:Y:S01]  /*1d4d0*/  PRMT R28, RZ, 0x7610, R28 ;  /* 0x00007610ff1c7816 */ /* 0x001fe2000000001c */
[----:B------:R-:W-:-:S05]  /*1d4e0*/  @!P0 IMAD.MOV.U32 R2, RZ, RZ, R29 ;  /* 0x000000ffff028224 */ /* 0x000fca00078e001d */
[----:B---3--:R-:W2:Y:S04]  /*1d4f0*/  @!P0 LDG.E.U16 R28, [R2.64] ;  /* 0x0000000a021c8981 */ /* 0x008ea8000c1e1500 */
[----:B----4-:R0:W-:Y:S04]  /*1d500*/  STL [R1+0x8], R24 ;  /* 0x0000081801007387 */ /* 0x0101e80000100800 */
[----:B0-----:R-:W3:Y:S04]  /*1d510*/  LDL.LU R24, [R1+0x34] ;  /* 0x0000340001187983 */ /* 0x001ee80000300800 */
[----:B------:R-:W4:Y:S04]  /*1d520*/  LDL R29, [R1+0x464] ;  /* 0x00046400011d7983 */ /* 0x000f280000100800 */
[----:B--2---:R0:W-:Y:S04]  /*1d530*/  STL [R1+0x4], R28 ;  /* 0x0000041c01007387 */ /* 0x0041e80000100800 */
[----:B------:R-:W2:Y:S04]  /*1d540*/  LDL.LU R3, [R1+0x44] ;  /* 0x0000440001037983 */ /* 0x000ea80000300800 */
[----:B0-----:R-:W0:Y:S01]  /*1d550*/  S2R R28, SR_TID.X ;  /* 0x00000000001c7919 */ /* 0x001e220000002100 */
[----:B------:R-:W-:Y:S01]  /*1d560*/  PRMT R27, RZ, 0x7610, R27 ;  /* 0x00007610ff1b7816 */ /* 0x000fe2000000001b */
[----:B------:R-:W-:-:S02]  /*1d570*/  @!P0 IMAD.MOV.U32 R2, RZ, RZ, R25 ;  /* 0x000000ffff028224 */ /* 0x000fc400078e0019 */
[----:B------:R-:W3:Y:S01]  /*1d580*/  LDL R25, [R1+0x424] ;  /* 0x0004240001197983 */ /* 0x000ee20000100800 */
[----:B0-----:R-:W-:-:S05]  /*1d590*/  LOP3.LUT R28, R28, 0x7f, RZ, 0xc0, !PT ;  /* 0x0000007f1c1c7812 */ /* 0x001fca00078ec0ff */
[----:B------:R-:W-:-:S05]  /*1d5a0*/  IMAD.SHL.U32 R28, R28, 0x2, RZ ;  /* 0x000000021c1c7824 */ /* 0x000fca00078e00ff */
[----:B--2---:R0:W-:Y:S02]  /*1d5b0*/  STS.U16 [R28+0x3800], R3 ;  /* 0x003800031c007388 */ /* 0x0041e40000000400 */
[----:B0-----:R-:W-:Y:S02]  /*1d5c0*/  @!P0 IMAD.MOV.U32 R3, RZ, RZ, R26 ;  /* 0x000000ffff038224 */ /* 0x001fe400078e001a */
[----:B------:R-:W2:Y:S04]  /*1d5d0*/  LDL R26, [R1+0x420] ;  /* 0x00042000011a7983 */ /* 0x000ea80000100800 */
[----:B------:R0:W2:Y:S04]  /*1d5e0*/  @!P0 LDG.E.U16 R27, [R2.64] ;  /* 0x0000000a021b8981 */ /* 0x0000a8000c1e1500 */
[----:B------:R-:W-:Y:S04]  /*1d5f0*/  STS.U16 [R28+0x4000], R22 ;  /* 0x004000161c007388 */ /* 0x000fe80000000400 */
[----:B0-----:R-:W3:Y:S04]  /*1d600*/  LDL R2, [R1+0x4a0] ;  /* 0x0004a00001027983 */ /* 0x001ee80000100800 */
[----:B------:R-:W3:Y:S04]  /*1d610*/  LDL R3, [R1+0x4a4] ;  /* 0x0004a40001037983 */ /* 0x000ee80000100800 */
[----:B--2---:R0:W-:Y:S04]  /*1d620*/  STL [R1+0x118], R27 ;  /* 0x0001181b01007387 */ /* 0x0041e80000100800 */
[----:B0-----:R-:W2:Y:S04]  /*1d630*/  LDL.LU R27, [R1+0x30] ;  /* 0x00003000011b7983 */ /* 0x001ea80000300800 */
[----:B------:R-:W2:Y:S01]  /*1d640*/  LDL.LU R22, [R1+0x1264] ;  /* 0x0012640001167983 */ /* 0x000ea20000300800 */
[----:B---3--:R-:W-:-:S04]  /*1d650*/  @!P0 LOP3.LUT R3, R3, R2, RZ, 0x3c, !PT ;  /* 0x0000000203038212 */ /* 0x008fc800078e3cff */
[----:B------:R-:W-:-:S04]  /*1d660*/  @!P0 LOP3.LUT R2, R3, R2, RZ, 0x3c, !PT ;  /* 0x0000000203028212 */ /* 0x000fc800078e3cff */
[----:B------:R-:W-:Y:S02]  /*1d670*/  @!P0 LOP3.LUT R3, R3, R2, RZ, 0x3c, !PT ;  /* 0x0000000203038212 */ /* 0x000fe400078e3cff */
[----:B--2---:R-:W-:-:S06]  /*1d680*/  PRMT R22, RZ, 0x7610, R22 ;  /* 0x00007610ff167816 */ /* 0x004fcc0000000016 */
[----:B------:R0:W2:Y:S04]  /*1d690*/  @!P0 LDG.E.U16 R22, [R2.64] ;  /* 0x0000000a02168981 */ /* 0x0000a8000c1e1500 */
[----:B0-----:R-:W3:Y:S01]  /*1d6a0*/  LDL R3, [R1+0x460] ;  /* 0x0004600001037983 */ /* 0x001ee20000100800 */
[----:B------:R-:W-:Y:S01]  /*1d6b0*/  PRMT R20, RZ, 0x7610, R20 ;  /* 0x00007610ff147816 */ /* 0x000fe20000000014 */
[----:B----4-:R-:W-:Y:S02]  /*1d6c0*/  @!P0 IMAD.MOV.U32 R2, RZ, RZ, R29 ;  /* 0x000000ffff028224 */ /* 0x010fe400078e001d */
[----:B------:R0:W-:Y:S04]  /*1d6d0*/  STS.U16 [R28+0x4800], R23 ;  /* 0x004800171c007388 */ /* 0x0001e80000000400 */
[----:B0-----:R-:W4:Y:S04]  /*1d6e0*/  LDL R23, [R1+0x3e0] ;  /* 0x0003e00001177983 */ /* 0x001f280000100800 */
[----:B--2---:R0:W-:Y:S04]  /*1d6f0*/  STL [R1+0x114], R22 ;  /* 0x0001141601007387 */ /* 0x0041e80000100800 */
[----:B0-----:R-:W2:Y:S04]  /*1d700*/  LDL R22, [R1+0x3e4] ;  /* 0x0003e40001167983 */ /* 0x001ea80000100800 */
[----:B------:R-:W2:Y:S04]  /*1d710*/  LDL.LU R29, [R1+0x2c] ;  /* 0x00002c00011d7983 */ /* 0x000ea80000300800 */
[----:B---3--:R0:W3:Y:S04]  /*1d720*/  @!P0 LDG.E.U16 R20, [R2.64] ;  /* 0x0000000a02148981 */ /* 0x0080e8000c1e1500 */
[----:B0-----:R-:W2:Y:S01]  /*1d730*/  LDL.LU R3, [R1+0x38] ;  /* 0x0000380001037983 */ /* 0x001ea20000300800 */
[----:B------:R-:W-:Y:S01]  /*1d740*/  PRMT R19, RZ, 0x7610, R19 ;  /* 0x00007610ff137816 */ /* 0x000fe20000000013 */
[----:B------:R-:W-:-:S02]  /*1d750*/  @!P0 IMAD.MOV.U32 R2, RZ, RZ, R25 ;  /* 0x000000ffff028224 */ /* 0x000fc400078e0019 */
[----:B---3--:R-:W-:Y:S04]  /*1d760*/  STL [R1+0x11a0], R20 ;  /* 0x0011a01401007387 */ /* 0x008fe80000100800 */
[----:B------:R-:W3:Y:S04]  /*1d770*/  LDL R25, [R1+0x3a4] ;  /* 0x0003a40001197983 */ /* 0x000ee80000100800 */
[----:B--2---:R0:W-:Y:S02]  /*1d780*/  STS.U16 [R28+0x5000], R3 ;  /* 0x005000031c007388 */ /* 0x0041e40000000400 */
[----:B0-----:R-:W-:-:S02]  /*1d790*/  @!P0 IMAD.MOV.U32 R3, RZ, RZ, R26 ;  /* 0x000000ffff038224 */ /* 0x001fc400078e001a */
[----:B------:R-:W2:Y:S04]  /*1d7a0*/  LDL R26, [R1+0x3a0] ;  /* 0x0003a000011a7983 */ /* 0x000ea80000100800 */
[----:B------:R0:W2:Y:S01]  /*1d7b0*/  @!P0 LDG.E.U16 R19, [R2.64] ;  /* 0x0000000a02138981 */ /* 0x0000a2000c1e1500 */
[----:B------:R-:W-:Y:S02]  /*1d7c0*/  PRMT R18, RZ, 0x7610, R18 ;  /* 0x00007610ff127816 */ /* 0x000fe40000000012 */
[----:B------:R-:W-:Y:S01]  /*1d7d0*/  PRMT R16, RZ, 0x7610, R16 ;  /* 0x00007610ff107816 */ /* 0x000fe20000000010 */
[----:B0-----:R-:W-:Y:S02]  /*1d7e0*/  @!P0 IMAD.MOV.U32 R2, RZ, RZ, R22 ;  /* 0x000000ffff028224 */ /* 0x001fe400078e0016 */
[----:B----4-:R-:W-:-:S05]  /*1d7f0*/  @!P0 IMAD.MOV.U32 R3, RZ, RZ, R23 ;  /* 0x000000ffff038224 */ /* 0x010fca00078e0017 */
[----:B------:R3:W4:Y:S02]  /*1d800*/  @!P0 LDG.E.U16 R18, [R2.64] ;  /* 0x0000000a02128981 */ /* 0x000724000c1e1500 */
[----:B---3--:R-:W-:Y:S02]  /*1d810*/  @!P0 IMAD.MOV.U32 R2, RZ, RZ, R25 ;  /* 0x000000ffff028224 */ /* 0x008fe400078e0019 */
[----:B--2---:R-:W-:Y:S01]  /*1d820*/  @!P0 IMAD.MOV.U32 R3, RZ, RZ, R26 ;  /* 0x000000ffff038224 */ /* 0x004fe200078e001a */
[----:B------:R-:W-:Y:S04]  /*1d830*/  STL [R1+0x11a4], R19 ;  /* 0x0011a41301007387 */ /* 0x000fe80000100800 */
[----:B------:R-:W-:Y:S04]  /*1d840*/  STL [R1+0x11a8], R19 ;  /* 0x0011a81301007387 */ /* 0x000fe80000100800 */
[----:B------:R-:W-:Y:S04]  /*1d850*/  STL [R1+0x11ac], R19 ;  /* 0x0011ac1301007387 */ /* 0x000fe80000100800 */
[----:B------:R-:W2:Y:S04]  /*1d860*/  @!P0 LDG.E.U16 R16, [R2.64] ;  /* 0x0000000a02108981 */ /* 0x000ea8000c1e1500 */
[----:B------:R-:W3:Y:S04]  /*1d870*/  LDL R23, [R1+0x360] ;  /* 0x0003600001177983 */ /* 0x000ee80000100800 */
[----:B------:R-:W3:Y:S04]  /*1d880*/  LDL R22, [R1+0x364] ;  /* 0x0003640001167983 */ /* 0x000ee80000100800 */
[----:B------:R0:W-:Y:S01]  /*1d890*/  STS.U16 [R28+0x5800], R24 ;  /* 0x005800181c007388 */ /* 0x0001e20000000400 */
[----:B------:R-:W-:-:S03]  /*1d8a0*/  PRMT R15, RZ, 0x7610, R15 ;  /* 0x00007610ff0f7816 */ /* 0x000fc6000000000f */
[----:B------:R1:W-:Y:S04]  /*1d8b0*/  STS.U16 [R28+0x6000], R27 ;  /* 0x0060001b1c007388 */ /* 0x0003e80000000400 */
[----:B0-----:R-:W3:Y:S04]  /*1d8c0*/  LDL.LU R24, [R1+0x28] ;  /* 0x0000280001187983 */ /* 0x001ee80000300800 */
[----:B----4-:R-:W-:Y:S04]  /*1d8d0*/  STL [R1+0x11b0], R18 ;  /* 0x0011b01201007387 */ /* 0x010fe80000100800 */
[----:B------:R-:W-:Y:S04]  /*1d8e0*/  STL [R1+0x11b4], R18 ;  /* 0x0011b41201007387 */ /* 0x000fe80000100800 */
[----:B------:R-:W-:Y:S04]  /*1d8f0*/  STL [R1+0x11d0], R18 ;  /* 0x0011d01201007387 */ /* 0x000fe80000100800 */
[----:B------:R-:W-:Y:S04]  /*1d900*/  STL [R1+0x11d4], R18 ;  /* 0x0011d41201007387 */ /* 0x000fe80000100800 */
[----:B-1----:R-:W4:Y:S04]  /*1d910*/  LDL.LU R27, [R1+0x24] ;  /* 0x00002400011b7983 */ /* 0x002f280000300800 */
[----:B--2---:R-:W-:Y:S04]  /*1d920*/  STL [R1+0x11b8], R16 ;  /* 0x0011b81001007387 */ /* 0x004fe80000100800 */
[----:B------:R-:W-:Y:S01]  /*1d930*/  STL [R1+0x11bc], R16 ;  /* 0x0011bc1001007387 */ /* 0x000fe20000100800 */
[----:B---3--:R-:W-:-:S02]  /*1d940*/  @!P0 IMAD.MOV.U32 R3, RZ, RZ, R23 ;  /* 0x000000ffff038224 */ /* 0x008fc400078e0017 */
[----:B------:R-:W-:Y:S01]  /*1d950*/  @!P0 IMAD.MOV.U32 R2, RZ, RZ, R22 ;  /* 0x000000ffff028224 */ /* 0x000fe200078e0016 */
[----:B------:R-:W-:Y:S04]  /*1d960*/  STL [R1+0x11f8], R16 ;  /* 0x0011f81001007387 */ /* 0x000fe80000100800 */
[----:B------:R-:W-:Y:S04]  /*1d970*/  STL [R1+0x1228], R16 ;  /* 0x0012281001007387 */ /* 0x000fe80000100800 */
[----:B------:R-:W-:Y:S04]  /*1d980*/  STL [R1+0x1230], R16 ;  /* 0x0012301001007387 */ /* 0x000fe80000100800 */
[----:B------:R-:W2:Y:S04]  /*1d990*/  LDL R26, [R1+0x320] ;  /* 0x00032000011a7983 */ /* 0x000ea80000100800 */
[----:B------:R-:W3:Y:S04]  /*1d9a0*/  LDL R25, [R1+0x324] ;  /* 0x0003240001197983 */ /* 0x000ee80000100800 */
[----:B------:R2:W4:Y:S01]  /*1d9b0*/  @!P0 LDG.E.U16 R15, [R2.64] ;  /* 0x0000000a020f8981 */ /* 0x000522000c1e1500 */
[----:B------:R-:W-:-:S03]  /*1d9c0*/  PRMT R14, RZ, 0x7610, R14 ;  /* 0x00007610ff0e7816 */ /* 0x000fc6000000000e */
[----:B------:R0:W-:Y:S04]  /*1d9d0*/  STS.U16 [R28+0x6800], R29 ;  /* 0x0068001d1c007388 */ /* 0x0001e80000000400 */
[----:B0-----:R-:W4:Y:S04]  /*1d9e0*/  LDL R29, [R1+0x2e4] ;  /* 0x0002e400011d7983 */ /* 0x001f280000100800 */
[----:B------:R-:W4:Y:S04]  /*1d9f0*/  LDL.LU R22, [R1+0x20] ;  /* 0x0000200001167983 */ /* 0x000f280000300800 */
[----:B------:R-:W4:Y:S04]  /*1da00*/  LDL.LU R23, [R1+0x1c] ;  /* 0x00001c0001177983 */ /* 0x000f280000300800 */
[----:B------:R0:W-:Y:S01]  /*1da10*/  STS.U16 [R28+0x7000], R24 ;  /* 0x007000181c007388 */ /* 0x0001e20000000400 */
[----:B--2---:R-:W-:-:S02]  /*1da20*/  @!P0 IMAD.MOV.U32 R3, RZ, RZ, R26 ;  /* 0x000000ffff038224 */ /* 0x004fc400078e001a */
[----:B---3--:R-:W-:Y:S01]  /*1da30*/  @!P0 IMAD.MOV.U32 R2, RZ, RZ, R25 ;  /* 0x000000ffff028224 */ /* 0x008fe200078e0019 */
[----:B----4-:R-:W-:Y:S04]  /*1da40*/  STL [R1+0x11d8], R15 ;  /* 0x0011d80f01007387 */ /* 0x010fe80000100800 */
[----:B------:R-:W-:Y:S04]  /*1da50*/  STL [R1+0x11dc], R15 ;  /* 0x0011dc0f01007387 */ /* 0x000fe80000100800 */
[----:B------:R-:W-:Y:S04]  /*1da60*/  STL [R1+0x121c], R15 ;  /* 0x00121c0f01007387 */ /* 0x000fe80000100800 */
[----:B------:R-:W-:Y:S04]  /*1da70*/  STL [R1+0x1220], R15 ;  /* 0x0012200f01007387 */ /* 0x000fe80000100800 */
[----:B------:R-:W-:Y:S04]  /*1da80*/  STL [R1+0x1224], R15 ;  /* 0x0012240f01007387 */ /* 0x000fe80000100800 */
[----:B------:R1:W2:Y:S04]  /*1da90*/  @!P0 LDG.E.U16 R14, [R2.64] ;  /* 0x0000000a020e8981 */ /* 0x0002a8000c1e1500 */
[----:B------:R-:W-:Y:S04]  /*1daa0*/  STL [R1+0x1234], R15 ;  /* 0x0012340f01007387 */ /* 0x000fe80000100800 */
[----:B------:R-:W-:Y:S04]  /*1dab0*/  STL [R1+0x1238], R15 ;  /* 0x0012380f01007387 */ /* 0x000fe80000100800 */
[----:B0-----:R-:W3:Y:S04]  /*1dac0*/  LDL.LU R24, [R1+0x18] ;  /* 0x0000180001187983 */ /* 0x001ee80000300800 */
[----:B------:R-:W4:Y:S04]  /*1dad0*/  LDL.LU R25, [R1+0x14] ;  /* 0x0000140001197983 */ /* 0x000f280000300800 */
[----:B------:R-:W3:Y:S04]  /*1dae0*/  LDL.LU R26, [R1+0x10] ;  /* 0x00001000011a7983 */ /* 0x000ee80000300800 */
[----:B-1----:R-:W3:Y:S01]  /*1daf0*/  LDL R3, [R1+0x2e0] ;  /* 0x0002e00001037983 */ /* 0x002ee20000100800 */
[----:B------:R-:W-:Y:S01]  /*1db00*/  PRMT R17, RZ, 0x7610, R17 ;  /* 0x00007610ff117816 */ /* 0x000fe20000000011 */
[----:B------:R-:W-:-:S02]  /*1db10*/  @!P0 IMAD.MOV.U32 R2, RZ, RZ, R29 ;  /* 0x000000ffff028224 */ /* 0x000fc400078e001d */
[----:B------:R0:W-:Y:S04]  /*1db20*/  STS.U16 [R28+0x7800], R27 ;  /* 0x0078001b1c007388 */ /* 0x0001e80000000400 */
[----:B--2---:R-:W-:Y:S04]  /*1db30*/  STL [R1+0x11e0], R14 ;  /* 0x0011e00e01007387 */ /* 0x004fe80000100800 */
[----:B------:R-:W-:Y:S04]  /*1db40*/  STL [R1+0x11e4], R14 ;  /* 0x0011e40e01007387 */ /* 0x000fe80000100800 */
[----:B------:R-:W-:Y:S04]  /*1db50*/  STL [R1+0x11fc], R14 ;  /* 0x0011fc0e01007387 */ /* 0x000fe80000100800 */
[----:B------:R-:W-:Y:S04]  /*1db60*/  STL [R1+0x1200], R14 ;  /* 0x0012000e01007387 */ /* 0x000fe80000100800 */
[----:B------:R-:W-:Y:S04]  /*1db70*/  STL [R1+0x123c], R14 ;  /* 0x00123c0e01007387 */ /* 0x000fe80000100800 */
[----:B0-----:R-:W2:Y:S04]  /*1db80*/  LDL.LU R27, [R1+0xc] ;  /* 0x00000c00011b7983 */ /* 0x001ea80000300800 */
[----:B------:R-:W2:Y:S04]  /*1db90*/  LDL.LU R29, [R1] ;  /* 0x00000000011d7983 */ /* 0x000ea80000300800 */
[----:B---3--:R0:W3:Y:S04]  /*1dba0*/  @!P0 LDG.E.U16 R17, [R2.64] ;  /* 0x0000000a02118981 */ /* 0x0080e8000c1e1500 */
[----:B0-----:R-:W2:Y:S04]  /*1dbb0*/  LDL R2, [R1+0x2ac] ;  /* 0x0002ac0001027983 */ /* 0x001ea80000100800 */
[----:B------:R-:W2:Y:S04]  /*1dbc0*/  LDL R3, [R1+0xa88] ;  /* 0x000a880001037983 */ /* 0x000ea80000100800 */
[----:B------:R0:W-:Y:S02]  /*1dbd0*/  STS.U16 [R28+0x8000], R22 ;  /* 0x008000161c007388 */ /* 0x0001e40000000400 */
[----:B0-----:R-:W-:-:S02]  /*1dbe0*/  PRMT R28, RZ, 0x7610, R28 ;  /* 0x00007610ff1c7816 */ /* 0x001fc4000000001c */
[----:B--2---:R-:W-:-:S04]  /*1dbf0*/  @!P0 LOP3.LUT R3, R3, R2, RZ, 0x3c, !PT ;  /* 0x0000000203038212 */ /* 0x004fc800078e3cff */
[----:B------:R-:W-:-:S04]  /*1dc00*/  @!P0 LOP3.LUT R2, R3, R2, RZ, 0x3c, !PT ;  /* 0x0000000203028212 */ /* 0x000fc800078e3cff */
[----:B------:R-:W-:-:S05]  /*1dc10*/  @!P0 LOP3.LUT R3, R3, R2, RZ, 0x3c, !PT ;  /* 0x0000000203038212 */ /* 0x000fca00078e3cff */
[----:B------:R-:W2:Y:S04]  /*1dc20*/  @!P0 LDG.E.U16 R28, [R2.64] ;  /* 0x0000000a021c8981 */ /* 0x000ea8000c1e1500 */
[----:B---3--:R-:W-:Y:S04]  /*1dc30*/  STL [R1+0x11e8], R17 ;  /* 0x0011e81101007387 */ /* 0x008fe80000100800 */
[----:B------:R-:W-:Y:S04]  /*1dc40*/  STL [R1+0x11ec], R17 ;  /* 0x0011ec1101007387 */ /* 0x000fe80000100800 */
[----:B------:R-:W-:Y:S04]  /*1dc50*/  STL [R1+0x11f4], R17 ;  /* 0x0011f41101007387 */ /* 0x000fe80000100800 */
[----:B------:R-:W-:Y:S04]  /*1dc60*/  STL [R1+0x1204], R17 ;  /* 0x0012041101007387 */ /* 0x000fe80000100800 */
[----:B------:R-:W-:Y:S04]  /*1dc70*/  STL [R1+0x1208], R17 ;  /* 0x0012081101007387 */ /* 0x000fe80000100800 */
[----:B------:R-:W3:Y:S04]  /*1dc80*/  LDL.LU R22, [R1+0x1260] ;  /* 0x0012600001167983 */ /* 0x000ee80000300800 */
        /* <DEDUP_REMOVED lines=32> */
[----:B----4-:R0:W-:Y:S02]  /*1de90*/  STS.U16 [R28+0x9800], R25 ;  /* 0x009800191c007388 */ /* 0x0101e40000000400 */
[----:B0-----:R-:W-:Y:S02]  /*1dea0*/  PRMT R28, RZ, 0x7610, R28 ;  /* 0x00007610ff1c7816 */ /* 0x001fe4000000001c */
[----:B------:R-:W4:Y:S01]  /*1deb0*/  LDL.LU R25, [R1+0x1254] ;  /* 0x0012540001197983 */ /* 0x000f220000300800 */
        /* <DEDUP_REMOVED lines=49> */
[----:B---3--:R0:W-:Y:S02]  /*1e1d0*/  STS.U16 [R28+0xb800], R29 ;  /* 0x00b8001d1c007388 */ /* 0x0081e40000000400 */
[----:B0-----:R-:W-:Y:S02]  /*1e1e0*/  PRMT R28, RZ, 0x7610, R28 ;  /* 0x00007610ff1c7816 */ /* 0x001fe4000000001c */
[----:B--2---:R-:W-:-:S04]  /*1e1f0*/  @!P0 LOP3.LUT R3, R3, R2, RZ, 0x3c, !PT ;  /* 0x0000000203038212 */ /* 0x004fc800078e3cff */
[----:B------:R-:W-:-:S04]  /*1e200*/  @!P0 LOP3.LUT R2, R3, R2, RZ, 0x3c, !PT ;  /* 0x0000000203028212 */ /* 0x000fc800078e3cff */
[----:B------:R-:W-:-:S05]  /*1e210*/  @!P0 LOP3.LUT R3, R3, R2, RZ, 0x3c, !PT ;  /* 0x0000000203038212 */ /* 0x000fca00078e3cff */
[----:B------:R-:W2:Y:S04]  /*1e220*/  @!P0 LDG.E.U16 R28, [R2.64] ;  /* 0x0000000a021c8981 */ /* 0x000ea8000c1e1500 */
[----:B------:R-:W-:Y:S04]  /*1e230*/  STL [R1+0x1218], R29 ;  /* 0x0012181d01007387 */ /* 0x000fe80000100800 */
        /* <DEDUP_REMOVED lines=62> */
[----:B------:R-:W2:Y:S01]  /*1e620*/  LDL R3, [R1+0x75c] ;  /* 0x00075c0001037983 */ /* 0x000ea20000100800 */
[----:B------:R-:W-:-:S03]  /*1e630*/  PRMT R18, RZ, 0x7610, R18 ;  /* 0x00007610ff127816 */ /* 0x000fc60000000012 */
[----:B0-----:R-:W0:Y:S01]  /*1e640*/  S2R R28, SR_TID.X ;  /* 0x00000000001c7919 */ /* 0x001e220000002100 */
[----:B--2---:R-:W-:-:S04]  /*1e650*/  @!P0 LOP3.LUT R3, R3, R2, RZ, 0x3c, !PT ;  /* 0x0000000203038212 */ /* 0x004fc800078e3cff */
[----:B------:R-:W-:-:S04]  /*1e660*/  @!P0 LOP3.LUT R2, R3, R2, RZ, 0x3c, !PT ;  /* 0x0000000203028212 */ /* 0x000fc800078e3cff */
[----:B------:R-:W-:-:S05]  /*1e670*/  @!P0 LOP3.LUT R3, R3, R2, RZ, 0x3c, !PT ;  /* 0x0000000203038212 */ /* 0x000fca00078e3cff */
[----:B------:R1:W2:Y:S04]  /*1e680*/  @!P0 LDG.E.U16 R18, [R2.64] ;  /* 0x0000000a02128981 */ /* 0x0002a8000c1e1500 */
[----:B-1----:R-:W3:Y:S04]  /*1e690*/  LDL R2, [R1+0x718] ;  /* 0x0007180001027983 */ /* 0x002ee80000100800 */
[----:B------:R-:W3:Y:S01]  /*1e6a0*/  LDL R3, [R1+0x71c] ;  /* 0x00071c0001037983 */ /* 0x000ee20000100800 */
[----:B0-----:R-:W-:-:S05]  /*1e6b0*/  LOP3.LUT R28, R28, 0x7f, RZ, 0xc0, !PT ;  /* 0x0000007f1c1c7812 */ /* 0x001fca00078ec0ff */
[----:B------:R-:W-:-:S05]  /*1e6c0*/  IMAD.SHL.U32 R28, R28, 0x2, RZ ;  /* 0x000000021c1c7824 */ /* 0x000fca00078e00ff */
[----:B------:R-:W-:Y:S04]  /*1e6d0*/  STS.U16 [R28+0xe800], R22 ;  /* 0x00e800161c007388 */ /* 0x000fe80000000400 */
[----:B------:R0:W-:Y:S02]  /*1e6e0*/  STS.U16 [R28+0xf000], R21 ;  /* 0x00f000151c007388 */ /* 0x0001e40000000400 */
[----:B0-----:R-:W-:Y:S02]  /*1e6f0*/  PRMT R28, RZ, 0x7610, R28 ;  /* 0x00007610ff1c7816 */ /* 0x001fe4000000001c */
[----:B---3--:R-:W-:-:S04]  /*1e700*/  @!P0 LOP3.LUT R3, R3, R2, RZ, 0x3c, !PT ;  /* 0x0000000203038212 */ /* 0x008fc800078e3cff */
[----:B------:R-:W-:-:S04]  /*1e710*/  @!P0 LOP3.LUT R2, R3, R2, RZ, 0x3c, !PT ;  /* 0x0000000203028212 */ /* 0x000fc800078e3cff */
[----:B------:R-:W-:-:S05]  /*1e720*/  @!P0 LOP3.LUT R3, R3, R2, RZ, 0x3c, !PT ;  /* 0x0000000203038212 */ /* 0x000fca00078e3cff */
[----:B------:R-:W3:Y:S04]  /*1e730*/  @!P0 LDG.E.U16 R28, [R2.64] ;  /* 0x0000000a021c8981 */ /* 0x000ee8000c1e1500 */
[----:B--2---:R-:W-:Y:S04]  /*1e740*/  STL [R1+0xbc], R18 ;  /* 0x0000bc1201007387 */ /* 0x004fe80000100800 */
[----:B---3--:R-:W-:Y:S04]  /*1e750*/  STL [R1+0xb8], R28 ;  /* 0x0000b81c01007387 */ /* 0x008fe80000100800 */
        /* <DEDUP_REMOVED lines=8> */
[----:B------:R-:W3:Y:S01]  /*1e7e0*/  LDL R3, [R1+0x69c] ;  /* 0x00069c0001037983 */ /* 0x000ee20000100800 */
[----:B------:R-:W-:-:S03]  /*1e7f0*/  PRMT R15, RZ, 0x7610, R15 ;  /* 0x00007610ff0f7816 */ /* 0x000fc6000000000f */
[----:B--2---:R0:W-:Y:S01]  /*1e800*/  STL [R1+0xb4], R14 ;  /* 0x0000b40e01007387 */ /* 0x0041e20000100800 */
[----:B------:R-:W-:-:S03]  /*1e810*/  PRMT R13, RZ, 0x7610, R13 ;  /* 0x00007610ff0d7816 */ /* 0x000fc6000000000d */
[----:B0-----:R-:W2:Y:S01]  /*1e820*/  LDL R14, [R1+0x5dc] ;  /* 0x0005dc00010e7983 */ /* 0x001ea20000100800 */
[----:B---3--:R-:W-:-:S04]  /*1e830*/  @!P0 LOP3.LUT R3, R3, R2, RZ, 0x3c, !PT ;  /* 0x0000000203038212 */ /* 0x008fc800078e3cff */
[----:B------:R-:W-:-:S04]  /*1e840*/  @!P0 LOP3.LUT R2, R3, R2, RZ, 0x3c, !PT ;  /* 0x0000000203028212 */ /* 0x000fc800078e3cff */
[----:B------:R-:W-:-:S05]  /*1e850*/  @!P0 LOP3.LUT R3, R3, R2, RZ, 0x3c, !PT ;  /* 0x0000000203038212 */ /* 0x000fca00078e3cff */
[----:B------:R0:W3:Y:S04]  /*1e860*/  @!P0 LDG.E.U16 R15, [R2.64] ;  /* 0x0000000a020f8981 */ /* 0x0000e8000c1e1500 */
[----:B0-----:R-:W4:Y:S04]  /*1e870*/  LDL R2, [R1+0x658] ;  /* 0x0006580001027983 */ /* 0x001f280000100800 */
[----:B------:R-:W4:Y:S04]  /*1e880*/  LDL R3, [R1+0x65c] ;  /* 0x00065c0001037983 */ /* 0x000f280000100800 */
[----:B---3--:R0:W-:Y:S01]  /*1e890*/  STL [R1+0xb0], R15 ;  /* 0x0000b00f01007387 */ /* 0x0081e20000100800 */
[----:B------:R-:W-:-:S03]  /*1e8a0*/  PRMT R8, RZ, 0x7610, R8 ;  /* 0x00007610ff087816 */ /* 0x000fc60000000008 */
[----:B0-----:R-:W3:Y:S01]  /*1e8b0*/  LDL R15, [R1+0x59c] ;  /* 0x00059c00010f7983 */ /* 0x001ee20000100800 */
[----:B----4-:R-:W-:-:S04]  /*1e8c0*/  @!P0 LOP3.LUT R3, R3, R2, RZ, 0x3c, !PT ;  /* 0x0000000203038212 */ /* 0x010fc800078e3cff */
[----:B------:R-:W-:-:S04]  /*1e8d0*/  @!P0 LOP3.LUT R2, R3, R2, RZ, 0x3c, !PT ;  /* 0x0000000203028212 */ /* 0x000fc800078e3cff */
[----:B------:R-:W-:-:S05]  /*1e8e0*/  @!P0 LOP3.LUT R3, R3, R2, RZ, 0x3c, !PT ;  /* 0x0000000203038212 */ /* 0x000fca00078e3cff */
[----:B------:R0:W4:Y:S04]  /*1e8f0*/  @!P0 LDG.E.U16 R13, [R2.64] ;  /* 0x0000000a020d8981 */ /* 0x000128000c1e1500 */
[----:B0-----:R-:W2:Y:S04]  /*1e900*/  LDL R2, [R1+0x618] ;  /* 0x0006180001027983 */ /* 0x001ea80000100800 */
[----:B------:R-:W2:Y:S02]  /*1e910*/  LDL R3, [R1+0x61c] ;  /* 0x00061c0001037983 */ /* 0x000ea40000100800 */
[----:B--2---:R-:W-:-:S04]  /*1e920*/  @!P0 LOP3.LUT R3, R3, R2, RZ, 0x3c, !PT ;  /* 0x0000000203038212 */ /* 0x004fc800078e3cff */
[----:B------:R-:W-:-:S04]  /*1e930*/  @!P0 LOP3.LUT R2, R3, R2, RZ, 0x3c, !PT ;  /* 0x0000000203028212 */ /* 0x000fc800078e3cff */
[----:B------:R-:W-:-:S05]  /*1e940*/  @!P0 LOP3.LUT R3, R3, R2, RZ, 0x3c, !PT ;  /* 0x0000000203038212 */ /* 0x000fca00078e3cff */
[----:B------:R-:W2:Y:S04]  /*1e950*/  @!P0 LDG.E.U16 R8, [R2.64] ;  /* 0x0000000a02088981 */ /* 0x000ea8000c1e1500 */
[----:B----4-:R0:W-:Y:S04]  /*1e960*/  STL [R1+0xac], R13 ;  /* 0x0000ac0d01007387 */ /* 0x0101e80000100800 */
[----:B0-----:R-:W4:Y:S04]  /*1e970*/  LDL.LU R13, [R1+0x78] ;  /* 0x00007800010d7983 */ /* 0x001f280000300800 */
[----:B--2---:R0:W-:Y:S04]  /*1e980*/  STL [R1+0xa8], R8 ;  /* 0x0000a80801007387 */ /* 0x0041e80000100800 */
[----:B0-----:R-:W2:Y:S04]  /*1e990*/  LDL.LU R8, [R1+0x1244] ;  /* 0x0012440001087983 */ /* 0x001ea80000300800 */
[----:B------:R-:W2:Y:S01]  /*1e9a0*/  LDL R3, [R1+0x5d8] ;  /* 0x0005d80001037983 */ /* 0x000ea20000100800 */
[----:B------:R-:W-:Y:S01]  /*1e9b0*/  PRMT R9, RZ, 0x7610, R9 ;  /* 0x00007610ff097816 */ /* 0x000fe20000000009 */
[----:B------:R-:W-:-:S02]  /*1e9c0*/  @!P0 IMAD.MOV.U32 R2, RZ, RZ, R14 ;  /* 0x000000ffff028224 */ /* 0x000fc400078e000e */
[----:B------:R-:W3:Y:S04]  /*1e9d0*/  LDL.LU R14, [R1+0x7c] ;  /* 0x00007c00010e7983 */ /* 0x000ee80000300800 */
[----:B--2---:R-:W2:Y:S01]  /*1e9e0*/  @!P0 LDG.E.U16 R9, [R2.64] ;  /* 0x0000000a02098981 */ /* 0x004ea2000c1e1500 */
[----:B------:R-:W-:-:S03]  /*1e9f0*/  PRMT R19, RZ, 0x7610, R19 ;  /* 0x00007610ff137816 */ /* 0x000fc60000000013 */
[----:B--2---:R0:W-:Y:S04]  /*1ea00*/  STL [R1+0xa4], R9 ;  /* 0x0000a40901007387 */ /* 0x0041e80000100800 */
[----:B0-----:R-:W2:Y:S04]  /*1ea10*/  LDL.LU R9, [R1+0x1240] ;  /* 0x0012400001097983 */ /* 0x001ea80000300800 */
[----:B------:R-:W2:Y:S01]  /*1ea20*/  LDL R3, [R1+0x598] ;  /* 0x0005980001037983 */ /* 0x000ea20000100800 */
[----:B---3--:R-:W-:-:S03]  /*1ea30*/  @!P0 IMAD.MOV.U32 R2, RZ, RZ, R15 ;  /* 0x000000ffff028224 */ /* 0x008fc600078e000f */
[----:B------:R-:W3:Y:S04]  /*1ea40*/  LDL.LU R15, [R1+0x80] ;  /* 0x00008000010f7983 */ /* 0x000ee80000300800 */
[----:B--2---:R0:W2:Y:S04]  /*1ea50*/  @!P0 LDG.E.U16 R19, [R2.64] ;  /* 0x0000000a02138981 */ /* 0x0040a8000c1e1500 */
[----:B0-----:R-:W3:Y:S04]  /*1ea60*/  LDL R2, [R1+0x558] ;  /* 0x0005580001027983 */ /* 0x001ee80000100800 */
[----:B------:R-:W3:Y:S01]  /*1ea70*/  LDL R3, [R1+0x55c] ;  /* 0x00055c0001037983 */ /* 0x000ee20000100800 */
[----:B------:R-:W-:-:S03]  /*1ea80*/  PRMT R16, RZ, 0x7610, R16 ;  /* 0x00007610ff107816 */ /* 0x000fc60000000010 */
[----:B--2---:R0:W-:Y:S04]  /*1ea90*/  STL [R1+0xa0], R19 ;  /* 0x0000a01301007387 */ /* 0x0041e80000100800 */
[----:B0-----:R-:W2:Y:S01]  /*1eaa0*/  LDL.LU R19, [R1+0x84] ;  /* 0x0000840001137983 */ /* 0x001ea20000300800 */
[----:B---3--:R-:W-:-:S04]  /*1eab0*/  @!P0 LOP3.LUT R3, R3, R2, RZ, 0x3c, !PT ;  /* 0x0000000203038212 */ /* 0x008fc800078e3cff */
[----:B------:R-:W-:-:S04]  /*1eac0*/  @!P0 LOP3.LUT R2, R3, R2, RZ, 0x3c, !PT ;  /* 0x0000000203028212 */ /* 0x000fc800078e3cff */
[----:B------:R-:W-:-:S05]  /*1ead0*/  @!P0 LOP3.LUT R3, R3, R2, RZ, 0x3c, !PT ;  /* 0x0000000203038212 */ /* 0x000fca00078e3cff */
[----:B------:R0:W3:Y:S04]  /*1eae0*/  @!P0 LDG.E.U16 R16, [R2.64] ;  /* 0x0000000a02108981 */ /* 0x0000e8000c1e1500 */
[----:B0-----:R-:W2:Y:S04]  /*1eaf0*/  LDL R2, [R1+0x518] ;  /* 0x0005180001027983 */ /* 0x001ea80000100800 */
[----:B------:R-:W2:Y:S01]  /*1eb00*/  LDL R3, [R1+0x51c] ;  /* 0x00051c0001037983 */ /* 0x000ea20000100800 */
[----:B------:R-:W-:-:S03]  /*1eb10*/  PRMT R20, RZ, 0x7610, R20 ;  /* 0x00007610ff147816 */ /* 0x000fc60000000014 */
[----:B---3--:R0:W-:Y:S04]  /*1eb20*/  STL [R1+0x9c], R16 ;  /* 0x00009c1001007387 */ /* 0x0081e80000100800 */
[----:B0-----:R-:W3:Y:S01]  /*1eb30*/  LDL.LU R16, [R1+0x88] ;  /* 0x0000880001107983 */ /* 0x001ee20000300800 */
[----:B--2---:R-:W-:-:S04]  /*1eb40*/  @!P0 LOP3.LUT R3, R3, R2, RZ, 0x3c, !PT ;  /* 0x0000000203038212 */ /* 0x004fc800078e3cff */
[----:B------:R-:W-:-:S04]  /*1eb50*/  @!P0 LOP3.LUT R2, R3, R2, RZ, 0x3c, !PT ;  /* 0x0000000203028212 */ /* 0x000fc800078e3cff */
[----:B------:R-:W-:-:S05]  /*1eb60*/  @!P0 LOP3.LUT R3, R3, R2, RZ, 0x3c, !PT ;  /* 0x0000000203038212 */ /* 0x000fca00078e3cff */
[----:B------:R0:W2:Y:S04]  /*1eb70*/  @!P0 LDG.E.U16 R20, [R2.64] ;  /* 0x0000000a02148981 */ /* 0x0000a8000c1e1500 */
        /* <DEDUP_REMOVED lines=12> */
[----:B------:R-:W0:Y:S04]  /*1ec40*/  S2R R18, SR_TID.X ;  /* 0x0000000000127919 */ /* 0x000e280000002100 */
[----:B------:R-:W1:Y:S01]  /*1ec50*/  S2R R28, SR_TID.X ;  /* 0x00000000001c7919 */ /* 0x000e620000002100 */
[----:B--2---:R-:W-:-:S04]  /*1ec60*/  @!P0 LOP3.LUT R3, R3, R2, RZ, 0x3c, !PT ;  /* 0x0000000203038212 */ /* 0x004fc800078e3cff */
[----:B------:R-:W-:-:S04]  /*1ec70*/  @!P0 LOP3.LUT R2, R3, R2, RZ, 0x3c, !PT ;  /* 0x0000000203028212 */ /* 0x000fc800078e3cff */
[----:B------:R-:W-:-:S05]  /*1ec80*/  @!P0 LOP3.LUT R3, R3, R2, RZ, 0x3c, !PT ;  /* 0x0000000203038212 */ /* 0x000fca00078e3cff */
[----:B------:R3:W2:Y:S01]  /*1ec90*/  @!P0 LDG.E.U16 R0, [R2.64] ;  /* 0x0000000a02008981 */ /* 0x0006a2000c1e1500 */
[----:B0-----:R-:W-:Y:S02]  /*1eca0*/  LOP3.LUT R18, R18, 0x7f, RZ, 0xc0, !PT ;  /* 0x0000007f12127812 */ /* 0x001fe400078ec0ff */
[----:B-1----:R-:W-:-:S03]  /*1ecb0*/  LOP3.LUT R28, R28, 0x7f, RZ, 0xc0, !PT ;  /* 0x0000007f1c1c7812 */ /* 0x002fc600078ec0ff */
[----:B------:R-:W-:Y:S02]  /*1ecc0*/  IMAD.SHL.U32 R18, R18, 0x2, RZ ;  /* 0x0000000212127824 */ /* 0x000fe400078e00ff */
[----:B------:R-:W-:-:S03]  /*1ecd0*/  IMAD.SHL.U32 R28, R28, 0x2, RZ ;  /* 0x000000021c1c7824 */ /* 0x000fc600078e00ff */
[----:B------:R-:W-:Y:S02]  /*1ece0*/  LOP3.LUT R18, R18, 0x10, RZ, 0x3c, !PT ;  /* 0x0000001012127812 */ /* 0x000fe400078e3cff */
[----:B------:R-:W-:Y:S04]  /*1ecf0*/  STS.U16 [R28+0xf800], R4 ;  /* 0x00f800041c007388 */ /* 0x000fe80000000400 */
        /* <DEDUP_REMOVED lines=8> */
[----:B---3--:R0:W-:Y:S04]  /*1ed80*/  STL [R1+0x38], R17 ;  /* 0x0000381101007387 */ /* 0x0081e80000100800 */
[----:B----4-:R1:W-:Y:S04]  /*1ed90*/  STS.U16 [R18+0x4100], R13 ;  /* 0x0041000d12007388 */ /* 0x0103e80000000400 */
[----:B0-----:R-:W3:Y:S04]  /*1eda0*/  LDL R17, [R1+0x3dc] ;  /* 0x0003dc0001117983 */ /* 0x001ee80000100800 */
[----:B-1----:R-:W4:Y:S04]  /*1edb0*/  LDL.LU R13, [R1+0x90] ;  /* 0x00009000010d7983 */ /* 0x002f280000300800 */
[----:B------:R-:W3:Y:S04]  /*1edc0*/  LDL R2, [R1+0x458] ;  /* 0x0004580001027983 */ /* 0x000ee80000100800 */
[----:B------:R-:W3:Y:S04]  /*1edd0*/  LDL R3, [R1+0x45c] ;  /* 0x00045c0001037983 */ /* 0x000ee80000100800 */
[----:B------:R-:W-:Y:S04]  /*1ede0*/  STS.U16 [R18+0x4900], R14 ;  /* 0x0049000e12007388 */ /* 0x000fe80000000400 */
        /* <DEDUP_REMOVED lines=18> */
[----:B------:R-:W2:Y:S01]  /*1ef10*/  @!P0 LDG.E.U16 R15, [R2.64] ;  /* 0x0000000a020f8981 */ /* 0x000ea2000c1e1500 */
[----:B------:R-:W-:-:S03]  /*1ef20*/  PRMT R11, RZ, 0x7610, R11 ;  /* 0x00007610ff0b7816 */ /* 0x000fc6000000000b */
[----:B--2---:R0:W-:Y:S04]  /*1ef30*/  STL [R1+0x20], R15 ;  /* 0x0000200f01007387 */ /* 0x0041e80000100800 */
[----:B0-----:R-:W2:Y:S04]  /*1ef40*/  LDL.LU R15, [R1+0x1234] ;  /* 0x00123400010f7983 */ /* 0x001ea80000300800 */
[----:B------:R-:W3:Y:S01]  /*1ef50*/  LDL R3, [R1+0x3d8] ;  /* 0x0003d80001037983 */ /* 0x000ee20000100800 */
[----:B------:R-:W-:-:S03]  /*1ef60*/  @!P0 IMAD.MOV.U32 R2, RZ, RZ, R17 ;  /* 0x000000ffff028224 */ /* 0x000fc600078e0011 */
[----:B------:R0:W-:Y:S04]  /*1ef70*/  STS.U16 [R18+0x5900], R19 ;  /* 0x0059001312007388 */ /* 0x0001e80000000400 */
[----:B0-----:R-:W2:Y:S04]  /*1ef80*/  LDL.LU R19, [R1+0xc8] ;  /* 0x0000c80001137983 */ /* 0x001ea80000300800 */
[----:B------:R-:W2:Y:S04]  /*1ef90*/  LDL.LU R17, [R1+0xcc] ;  /* 0x0000cc0001117983 */ /* 0x000ea80000300800 */
[----:B---3--:R0:W3:Y:S04]  /*1efa0*/  @!P0 LDG.E.U16 R11, [R2.64] ;  /* 0x0000000a020b8981 */ /* 0x0080e8000c1e1500 */
[----:B0-----:R-:W2:Y:S04]  /*1efb0*/  LDL R2, [R1+0x398] ;  /* 0x0003980001027983 */ /* 0x001ea80000100800 */
[----:B------:R-:W2:Y:S01]  /*1efc0*/  LDL R3, [R1+0x39c] ;  /* 0x00039c0001037983 */ /* 0x000ea20000100800 */
[----:B------:R-:W-:-:S03]  /*1efd0*/  PRMT R10, RZ, 0x7610, R10 ;  /* 0x00007610ff0a7816 */ /* 0x000fc6000000000a */
[----:B------:R0:W-:Y:S04]  /*1efe0*/  STS.U16 [R18+0x6100], R16 ;  /* 0x0061001012007388 */ /* 0x0001e80000000400 */
[----:B0-----:R-:W3:Y:S01]  /*1eff0*/  LDL.LU R16, [R1+0x1230] ;  /* 0x0012300001107983 */ /* 0x001ee20000300800 */
[----:B--2---:R-:W-:-:S04]  /*1f000*/  @!P0 LOP3.LUT R3, R3, R2, RZ, 0x3c, !PT ;  /* 0x0000000203038212 */ /* 0x004fc800078e3cff */
[----:B------:R-:W-:-:S04]  /*1f010*/  @!P0 LOP3.LUT R2, R3, R2, RZ, 0x3c, !PT ;  /* 0x0000000203028212 */ /* 0x000fc800078e3cff */
[----:B------:R-:W-:-:S05]  /*1f020*/  @!P0 LOP3.LUT R3, R3, R2, RZ, 0x3c, !PT ;  /* 0x0000000203038212 */ /* 0x000fca00078e3cff */
[----:B------:R0:W2:Y:S04]  /*1f030*/  @!P0 LDG.E.U16 R10, [R2.64] ;  /* 0x0000000a020a8981 */ /* 0x0000a8000c1e1500 */
        /* <DEDUP_REMOVED lines=12> */
[----:B----4-:R0:W-:Y:S04]  /*1f100*/  STS.U16 [R18+0x7100], R13 ;  /* 0x0071000d12007388 */ /* 0x0101e80000000400 */
[----:B0-----:R-:W4:Y:S01]  /*1f110*/  LDL.LU R13, [R1+0x122c] ;  /* 0x00122c00010d7983 */ /* 0x001f220000300800 */
        /* <DEDUP_REMOVED lines=10> */
[----:B------:R0:W2:Y:S04]  /*1f1c0*/  @!P0 LDG.E.U16 R7, [R2.64] ;  /* 0x0000000a02078981 */ /* 0x0000a8000c1e1500 */
[----:B0-----:R-:W2:Y:S04]  /*1f1d0*/  LDL R2, [R1+0x2a8] ;  /* 0x0002a80001027983 */ /* 0x001ea80000100800 */
[----:B------:R-:W2:Y:S01]  /*1f1e0*/  LDL R3, [R1+0xa84] ;  /* 0x000a840001037983 */ /* 0x000ea20000100800 */
[----:B----4-:R-:W-:-:S03]  /*1f1f0*/  PRMT R13, RZ, 0x7610, R13 ;  /* 0x00007610ff0d7816 */ /* 0x010fc6000000000d */
[----:B------:R0:W-:Y:S04]  /*1f200*/  STS.U16 [R18+0x7900], R0 ;  /* 0x0079000012007388 */ /* 0x0001e80000000400 */
[----:B------:R1:W-:Y:S04]  /*1f210*/  STS.U16 [R18+0x8100], R14 ;  /* 0x0081000e12007388 */ /* 0x0003e80000000400 */
[----:B0-----:R-:W4:Y:S04]  /*1f220*/  LDL R0, [R1+0xa14] ;  /* 0x000a140001007983 */ /* 0x001f280000100800 */
[----:B-1----:R-:W3:Y:S01]  /*1f230*/  LDL.LU R14, [R1+0xe0] ;  /* 0x0000e000010e7983 */ /* 0x002ee20000300800 */
[----:B--2---:R-:W-:-:S04]  /*1f240*/  @!P0 LOP3.LUT R3, R3, R2, RZ, 0x3c, !PT ;  /* 0x0000000203038212 */ /* 0x004fc800078e3cff */
[----:B------:R-:W-:-:S04]  /*1f250*/  @!P0 LOP3.LUT R2, R3, R2, RZ, 0x3c, !PT ;  /* 0x0000000203028212 */ /* 0x000fc800078e3cff */
[----:B------:R-:W-:-:S05]  /*1f260*/  @!P0 LOP3.LUT R3, R3, R2, RZ, 0x3c, !PT ;  /* 0x0000000203038212 */ /* 0x000fca00078e3cff */
[----:B------:R0:W2:Y:S04]  /*1f270*/  @!P0 LDG.E.U16 R13, [R2.64] ;  /* 0x0000000a020d8981 */ /* 0x0000a8000c1e1500 */
[----:B0-----:R-:W2:Y:S04]  /*1f280*/  LDL R2, [R1+0xa50] ;  /* 0x000a500001027983 */ /* 0x001ea80000100800 */
[----:B------:R-:W2:Y:S01]  /*1f290*/  LDL R3, [R1+0xa54] ;  /* 0x000a540001037983 */ /* 0x000ea20000100800 */
[----:B---3--:R-:W-:Y:S02]  /*1f2a0*/  PRMT R16, RZ, 0x7610, R16 ;  /* 0x00007610ff107816 */ /* 0x008fe40000000010 */
[----:B--2---:R-:W-:-:S04]  /*1f2b0*/  @!P0 LOP3.LUT R3, R3, R2, RZ, 0x3c, !PT ;  /* 0x0000000203038212 */ /* 0x004fc800078e3cff */
[----:B------:R-:W-:-:S04]  /*1f2c0*/  @!P0 LOP3.LUT R2, R3, R2, RZ, 0x3c, !PT ;  /* 0x0000000203028212 */ /* 0x000fc800078e3cff */
[----:B------:R-:W-:-:S05]  /*1f2d0*/  @!P0 LOP3.LUT R3, R3, R2, RZ, 0x3c, !PT ;  /* 0x0000000203038212 */ /* 0x000fca00078e3cff */
[----:B------:R-:W2:Y:S04]  /*1f2e0*/  @!P0 LDG.E.U16 R16, [R2.64] ;  /* 0x0000000a02108981 */ /* 0x000ea8000c1e1500 */
[----:B------:R0:W-:Y:S04]  /*1f2f0*/  STL [R1+0x94], R13 ;  /* 0x0000940d01007387 */ /* 0x0001e80000100800 */
[----:B------:R1:W-:Y:S04]  /*1f300*/  STS.U16 [R18+0x8900], R19 ;  /* 0x0089001312007388 */ /* 0x0003e80000000400 */
[----:B0-----:R-:W3:Y:S04]  /*1f310*/  LDL.LU R13, [R1+0xe8] ;  /* 0x0000e800010d7983 */ /* 0x001ee80000300800 */
[----:B-1----:R-:W3:Y:S04]  /*1f320*/  LDL R19, [R1+0x994] ;  /* 0x0009940001137983 */ /* 0x002ee80000100800 */
[----:B--2---:R0:W-:Y:S04]  /*1f330*/  STL [R1+0x90], R16 ;  /* 0x0000901001007387 */ /* 0x0041e80000100800 */
[----:B0-----:R-:W2:Y:S04]  /*1f340*/  LDL.LU R16, [R1+0x1228] ;  /* 0x0012280001107983 */ /* 0x001ea80000300800 */
[----:B------:R-:W3:Y:S01]  /*1f350*/  LDL R3, [R1+0xa10] ;  /* 0x000a100001037983 */ /* 0x000ee20000100800 */
[----:B----4-:R-:W-:-:S03]  /*1f360*/  @!P0 IMAD.MOV.U32 R2, RZ, RZ, R0 ;  /* 0x000000ffff028224 */ /* 0x010fc600078e0000 */
[----:B------:R0:W-:Y:S04]  /*1f370*/  STS.U16 [R18+0x9100], R17 ;  /* 0x0091001112007388 */ /* 0x0001e80000000400 */
[----:B0-----:R-:W4:Y:S04]  /*1f380*/  LDL R17, [R1+0x954] ;  /* 0x0009540001117983 */ /* 0x001f280000100800 */
[----:B------:R-:W4:Y:S01]  /*1f390*/  LDL.LU R0, [R1+0xec] ;  /* 0x0000ec0001007983 */ /* 0x000f220000300800 */
[----:B--2---:R-:W-:-:S06]  /*1f3a0*/  PRMT R16, RZ, 0x7610, R16 ;  /* 0x00007610ff107816 */ /* 0x004fcc0000000010 */
[----:B---3--:R0:W2:Y:S04]  /*1f3b0*/  @!P0 LDG.E.U16 R16, [R2.64] ;  /* 0x0000000a02108981 */ /* 0x0080a8000c1e1500 */
[----:B0-----:R-:W3:Y:S04]  /*1f3c0*/  LDL R2, [R1+0x9d0] ;  /* 0x0009d00001027983 */ /* 0x001ee80000100800 */
[----:B------:R-:W3:Y:S01]  /*1f3d0*/  LDL R3, [R1+0x9d4] ;  /* 0x0009d40001037983 */ /* 0x000ee20000100800 */
[----:B------:R-:W-:Y:S02]  /*1f3e0*/  PRMT R15, RZ, 0x7610, R15 ;  /* 0x00007610ff0f7816 */ /* 0x000fe4000000000f */
[----:B---3--:R-:W-:-:S04]  /*1f3f0*/  @!P0 LOP3.LUT R3, R3, R2, RZ, 0x3c, !PT ;  /* 0x0000000203038212 */ /* 0x008fc800078e3cff */
[----:B------:R-:W-:-:S04]  /*1f400*/  @!P0 LOP3.LUT R2, R3, R2, RZ, 0x3c, !PT ;  /* 0x0000000203028212 */ /* 0x000fc800078e3cff */
[----:B------:R-:W-:-:S05]  /*1f410*/  @!P0 LOP3.LUT R3, R3, R2, RZ, 0x3c, !PT ;  /* 0x0000000203038212 */ /* 0x000fca00078e3cff */
[----:B------:R-:W3:Y:S04]  /*1f420*/  @!P0 LDG.E.U16 R15, [R2.64] ;  /* 0x0000000a020f8981 */ /* 0x000ee8000c1e1500 */
[----:B--2---:R0:W-:Y:S04]  /*1f430*/  STL [R1+0x8c], R16 ;  /* 0x00008c1001007387 */ /* 0x0041e80000100800 */
[----:B------:R1:W-:Y:S04]  /*1f440*/  STS.U16 [R18+0x9900], R20 ;  /* 0x0099001412007388 */ /* 0x0003e80000000400 */
[----:B0-----:R-:W2:Y:S04]  /*1f450*/  LDL R16, [R1+0x914] ;  /* 0x0009140001107983 */ /* 0x001ea80000100800 */
[----:B-1----:R-:W2:Y:S04]  /*1f460*/  LDL.LU R20, [R1+0xf0] ;  /* 0x0000f00001147983 */ /* 0x002ea80000300800 */
[----:B---3--:R0:W-:Y:S04]  /*1f470*/  STL [R1+0x88], R15 ;  /* 0x0000880f01007387 */ /* 0x0081e80000100800 */
[----:B0-----:R-:W3:Y:S04]  /*1f480*/  LDL.LU R15, [R1+0x1224] ;  /* 0x00122400010f7983 */ /* 0x001ee80000300800 */
[----:B------:R-:W2:Y:S04]  /*1f490*/  LDL.LU R2, [R1+0xd8] ;  /* 0x0000d80001027983 */ /* 0x000ea80000300800 */
[----:B------:R-:W4:Y:S01]  /*1f4a0*/  LDL R3, [R1+0x990] ;  /* 0x0009900001037983 */ /* 0x000f220000100800 */
[----:B---3--:R-:W-:-:S03]  /*1f4b0*/  PRMT R15, RZ, 0x7610, R15 ;  /* 0x00007610ff0f7816 */ /* 0x008fc6000000000f */
[----:B--2---:R0:W-:Y:S02]  /*1f4c0*/  STS.U16 [R18+0xa100], R2 ;  /* 0x00a1000212007388 */ /* 0x0041e40000000400 */
[----:B0-----:R-:W-:Y:S02]  /*1f4d0*/  @!P0 IMAD.MOV.U32 R2, RZ, RZ, R19 ;  /* 0x000000ffff028224 */ /* 0x001fe400078e0013 */
[----:B------:R-:W2:Y:S04]  /*1f4e0*/  LDL R19, [R1+0x8d4] ;  /* 0x0008d40001137983 */ /* 0x000ea80000100800 */
[----:B----4-:R-:W3:Y:S04]  /*1f4f0*/  @!P0 LDG.E.U16 R15, [R2.64] ;  /* 0x0000000a020f8981 */ /* 0x010ee8000c1e1500 */
[----:B---3--:R0:W-:Y:S04]  /*1f500*/  STL [R1+0x84], R15 ;  /* 0x0000840f01007387 */ /* 0x0081e80000100800 */
[----:B0-----:R-:W3:Y:S04]  /*1f510*/  LDL.LU R15, [R1+0x1220] ;  /* 0x00122000010f7983 */ /* 0x001ee80000300800 */
[----:B------:R-:W4:Y:S04]  /*1f520*/  LDL.LU R2, [R1+0xdc] ;  /* 0x0000dc0001027983 */ /* 0x000f280000300800 */
[----:B------:R-:W2:Y:S01]  /*1f530*/  LDL R3, [R1+0x950] ;  /* 0x0009500001037983 */ /* 0x000ea20000100800 */
[----:B---3--:R-:W-:-:S03]  /*1f540*/  PRMT R15, RZ, 0x7610, R15 ;  /* 0x00007610ff0f7816 */ /* 0x008fc6000000000f */
[----:B----4-:R0:W-:Y:S02]  /*1f550*/  STS.U16 [R18+0xa900], R2 ;  /* 0x00a9000212007388 */ /* 0x0101e40000000400 */
[----:B0-----:R-:W-:Y:S02]  /*1f560*/  @!P0 IMAD.MOV.U32 R2, RZ, RZ, R17 ;  /* 0x000000ffff028224 */ /* 0x001fe400078e0011 */
[----:B------:R-:W3:Y:S04]  /*1f570*/  LDL.LU R17, [R1+0xfc] ;  /* 0x0000fc0001117983 */ /* 0x000ee80000300800 */
[----:B--2---:R-:W2:Y:S04]  /*1f580*/  @!P0 LDG.E.U16 R15, [R2.64] ;  /* 0x0000000a020f8981 */ /* 0x004ea8000c1e1500 */
[----:B--2---:R0:W-:Y:S04]  /*1f590*/  STL [R1+0x80], R15 ;  /* 0x0000800f01007387 */ /* 0x0041e80000100800 */
[----:B0-----:R-:W2:Y:S04]  /*1f5a0*/  LDL.LU R15, [R1+0x121c] ;  /* 0x00121c00010f7983 */ /* 0x001ea80000300800 */
[----:B------:R-:W4:Y:S01]  /*1f5b0*/  LDL R3, [R1+0x910] ;  /* 0x0009100001037983 */ /* 0x000f220000100800 */
[----:B------:R-:W-:-:S03]  /*1f5c0*/  @!P0 IMAD.MOV.U32 R2, RZ, RZ, R16 ;  /* 0x000000ffff028224 */ /* 0x000fc600078e0010 */
[----:B------:R0:W-:Y:S04]  /*1f5d0*/  STS.U16 [R18+0xb100], R14 ;  /* 0x00b1000e12007388 */ /* 0x0001e80000000400 */
[----:B0-----:R-:W3:Y:S01]  /*1f5e0*/  LDL.LU R14, [R1+0x100] ;  /* 0x00010000010e7983 */ /* 0x001ee20000300800 */
[----:B--2---:R-:W-:-:S06]  /*1f5f0*/  PRMT R15, RZ, 0x7610, R15 ;  /* 0x00007610ff0f7816 */ /* 0x004fcc000000000f */
[----:B----4-:R0:W2:Y:S04]  /*1f600*/  @!P0 LDG.E.U16 R15, [R2.64] ;  /* 0x0000000a020f8981 */ /* 0x0100a8000c1e1500 */
[----:B0-----:R-:W4:Y:S01]  /*1f610*/  LDL R3, [R1+0x8d0] ;  /* 0x0008d00001037983 */ /* 0x001f220000100800 */
[----:B------:R-:W-:Y:S01]  /*1f620*/  PRMT R29, RZ, 0x7610, R29 ;  /* 0x00007610ff1d7816 */ /* 0x000fe2000000001d */
[----:B------:R-:W-:Y:S02]  /*1f630*/  @!P0 IMAD.MOV.U32 R2, RZ, RZ, R19 ;  /* 0x000000ffff028224 */ /* 0x000fe400078e0013 */
[----:B------:R0:W-:Y:S04]  /*1f640*/  STS.U16 [R18+0xb900], R13 ;  /* 0x00b9000d12007388 */ /* 0x0001e80000000400 */
[----:B----4-:R-:W4:Y:S04]  /*1f650*/  @!P0 LDG.E.U16 R29, [R2.64] ;  /* 0x0000000a021d8981 */ /* 0x010f28000c1e1500 */
[----:B--2---:R1:W-:Y:S04]  /*1f660*/  STL [R1+0x7c], R15 ;  /* 0x00007c0f01007387 */ /* 0x0043e80000100800 */
[----:B0-----:R-:W2:Y:S04]  /*1f670*/  LDL R13, [R1+0x814] ;  /* 0x00081400010d7983 */ /* 0x001ea80000100800 */
[----:B-1----:R-:W2:Y:S04]  /*1f680*/  LDL R15, [R1+0x810] ;  /* 0x00081000010f7983 */ /* 0x002ea80000100800 */
[----:B------:R-:W2:Y:S04]  /*1f690*/  LDL.LU R16, [R1+0x108] ;  /* 0x0001080001107983 */ /* 0x000ea80000300800 */
[----:B------:R-:W2:Y:S04]  /*1f6a0*/  LDL.LU R19, [R1+0x10c] ;  /* 0x00010c0001137983 */ /* 0x000ea80000300800 */
[----:B------:R-:W-:Y:S04]  /*1f6b0*/  STS.U16 [R18+0xc100], R0 ;  /* 0x00c1000012007388 */ /* 0x000fe80000000400 */
[----:B----4-:R0:W-:Y:S04]  /*1f6c0*/  STL [R1+0x78], R29 ;  /* 0x0000781d01007387 */ /* 0x0101e80000100800 */
[----:B0-----:R-:W4:Y:S04]  /*1f6d0*/  LDL.LU R29, [R1+0x1218] ;  /* 0x00121800011d7983 */ /* 0x001f280000300800 */
[----:B------:R-:W2:Y:S04]  /*1f6e0*/  LDL R2, [R1+0x890] ;  /* 0x0008900001027983 */ /* 0x000ea80000100800 */
[----:B------:R-:W2:Y:S04]  /*1f6f0*/  LDL R3, [R1+0x894] ;  /* 0x0008940001037983 */ /* 0x000ea80000100800 */
[----:B------:R-:W3:Y:S01]  /*1f700*/  LDL.LU R0, [R1+0x1214] ;  /* 0x0012140001007983 */ /* 0x000ee20000300800 */
[----:B--2---:R-:W-:-:S04]  /*1f710*/  @!P0 LOP3.LUT R3, R3, R2, RZ, 0x3c, !PT ;  /* 0x0000000203038212 */ /* 0x004fc800078e3cff */
[C---:B------:R-:W-:Y:S02]  /*1f720*/  @!P0 LOP3.LUT R2, R3.reuse, R2, RZ, 0x3c, !PT ;  /* 0x0000000203028212 */ /* 0x040fe400078e3cff */
[----:B---3--:R-:W-:Y:S02]  /*1f730*/  PRMT R0, RZ, 0x7610, R0 ;  /* 0x00007610ff007816 */ /* 0x008fe40000000000 */
        /* <DEDUP_REMOVED lines=11> */
[----:B------:R0:W-:Y:S04]  /*1f7f0*/  STS.U16 [R18+0xc900], R20 ;  /* 0x00c9001412007388 */ /* 0x0001e80000000400 */
[----:B0-----:R-:W3:Y:S04]  /*1f800*/  LDL.LU R20, [R1+0x110] ;  /* 0x0001100001147983 */ /* 0x001ee80000300800 */
[----:B--2---:R0:W-:Y:S04]  /*1f810*/  STL [R1+0x70], R0 ;  /* 0x0000700001007387 */ /* 0x0041e80000100800 */
[----:B0-----:R-:W2:Y:S04]  /*1f820*/  LDL.LU R0, [R1+0x120c] ;  /* 0x00120c0001007983 */ /* 0x001ea80000300800 */
[----:B------:R-:W3:Y:S01]  /*1f830*/  LDL.LU R3, [R1+0xf8] ;  /* 0x0000f80001037983 */ /* 0x000ee20000300800 */
[----:B------:R-:W-:-:S03]  /*1f840*/  @!P0 IMAD.MOV.U32 R2, RZ, RZ, R13 ;  /* 0x000000ffff028224 */ /* 0x000fc600078e000d */
[----:B------:R-:W4:Y:S01]  /*1f850*/  LDL R13, [R1+0x714] ;  /* 0x00071400010d7983 */ /* 0x000f220000100800 */
[----:B--2---:R-:W-:-:S03]  /*1f860*/  PRMT R0, RZ, 0x7610, R0 ;  /* 0x00007610ff007816 */ /* 0x004fc60000000000 */
[----:B---3--:R0:W-:Y:S02]  /*1f870*/  STS.U16 [R18+0xd100], R3 ;  /* 0x00d1000312007388 */ /* 0x0081e40000000400 */
[----:B0-----:R-:W-:Y:S02]  /*1f880*/  @!P0 IMAD.MOV.U32 R3, RZ, RZ, R15 ;  /* 0x000000ffff038224 */ /* 0x001fe400078e000f */
[----:B------:R-:W2:Y:S04]  /*1f890*/  LDL R15, [R1+0x710] ;  /* 0x00071000010f7983 */ /* 0x000ea80000100800 */
[----:B------:R0:W3:Y:S04]  /*1f8a0*/  @!P0 LDG.E.U16 R0, [R2.64] ;  /* 0x0000000a02008981 */ /* 0x0000e8000c1e1500 */
[----:B------:R-:W-:Y:S04]  /*1f8b0*/  STS.U16 [R18+0xd900], R17 ;  /* 0x00d9001112007388 */ /* 0x000fe80000000400 */
[----:B0-----:R-:W2:Y:S04]  /*1f8c0*/  LDL R2, [R1+0x7d0] ;  /* 0x0007d00001027983 */ /* 0x001ea80000100800 */
[----:B------:R-:W2:Y:S04]  /*1f8d0*/  LDL R3, [R1+0x7d4] ;  /* 0x0007d40001037983 */ /* 0x000ea80000100800 */
[----:B---3--:R0:W-:Y:S04]  /*1f8e0*/  STL [R1+0x6c], R0 ;  /* 0x00006c0001007387 */ /* 0x0081e80000100800 */
[----:B0-----:R-:W3:Y:S04]  /*1f8f0*/  LDL.LU R0, [R1+0x190] ;  /* 0x0001900001007983 */ /* 0x001ee80000300800 */
[----:B------:R-:W3:Y:S01]  /*1f900*/  LDL.LU R17, [R1+0x1208] ;  /* 0x0012080001117983 */ /* 0x000ee20000300800 */
[----:B--2---:R-:W-:-:S04]  /*1f910*/  @!P0 LOP3.LUT R3, R3, R2, RZ, 0x3c, !PT ;  /* 0x0000000203038212 */ /* 0x004fc800078e3cff */
[----:B------:R-:W-:-:S04]  /*1f920*/  @!P0 LOP3.LUT R2, R3, R2, RZ, 0x3c, !PT ;  /* 0x0000000203028212 */ /* 0x000fc800078e3cff */
[----:B------:R-:W-:Y:S02]  /*1f930*/  @!P0 LOP3.LUT R3, R3, R2, RZ, 0x3c, !PT ;  /* 0x0000000203038212 */ /* 0x000fe400078e3cff */
[----:B---3--:R-:W-:-:S06]  /*1f940*/  PRMT R17, RZ, 0x7610, R17 ;  /* 0x00007610ff117816 */ /* 0x008fcc0000000011 */
[----:B------:R-:W2:Y:S04]  /*1f950*/  @!P0 LDG.E.U16 R17, [R2.64] ;  /* 0x0000000a02118981 */ /* 0x000ea8000c1e1500 */
[----:B------:R-:W-:Y:S04]  /*1f960*/  STS.U16 [R18+0xe100], R14 ;  /* 0x00e1000e12007388 */ /* 0x000fe80000000400 */
[----:B--2---:R0:W-:Y:S04]  /*1f970*/  STL [R1+0x68], R17 ;  /* 0x0000681101007387 */ /* 0x0041e80000100800 */
[----:B0-----:R-:W2:Y:S04]  /*1f980*/  LDL.LU R17, [R1+0x1204] ;  /* 0x0012040001117983 */ /* 0x001ea80000300800 */
[----:B------:R-:W3:Y:S04]  /*1f990*/  LDL R2, [R1+0x790] ;  /* 0x0007900001027983 */ /* 0x000ee80000100800 */
[----:B------:R-:W3:Y:S04]  /*1f9a0*/  LDL R3, [R1+0x794] ;  /* 0x0007940001037983 */ /* 0x000ee80000100800 */
[----:B------:R-:W2:Y:S01]  /*1f9b0*/  LDL.LU R14, [R1+0x1200] ;  /* 0x00120000010e7983 */ /* 0x000ea20000300800 */
[----:B---3--:R-:W-:-:S04]  /*1f9c0*/  @!P0 LOP3.LUT R3, R3, R2, RZ, 0x3c, !PT ;  /* 0x0000000203038212 */ /* 0x008fc800078e3cff */
[C---:B------:R-:W-:Y:S02]  /*1f9d0*/  @!P0 LOP3.LUT R2, R3.reuse, R2, RZ, 0x3c, !PT ;  /* 0x0000000203028212 */ /* 0x040fe400078e3cff */
[----:B--2---:R-:W-:Y:S02]  /*1f9e0*/  PRMT R14, RZ, 0x7610, R14 ;  /* 0x00007610ff0e7816 */ /* 0x004fe4000000000e */
[----:B------:R-:W-:-:S05]  /*1f9f0*/  @!P0 LOP3.LUT R3, R3, R2, RZ, 0x3c, !PT ;  /* 0x0000000203038212 */ /* 0x000fca00078e3cff */
[----:B------:R-:W2:Y:S04]  /*1fa00*/  @!P0 LDG.E.U16 R14, [R2.64] ;  /* 0x0000000a020e8981 */ /* 0x000ea8000c1e1500 */
[----:B--2---:R0:W-:Y:S04]  /*1fa10*/  STL [R1+0x64], R14 ;  /* 0x0000640e01007387 */ /* 0x0041e80000100800 */
[----:B0-----:R-:W2:Y:S04]  /*1fa20*/  LDL.LU R14, [R1+0x11fc] ;  /* 0x0011fc00010e7983 */ /* 0x001ea80000300800 */
[----:B------:R-:W3:Y:S04]  /*1fa30*/  LDL R2, [R1+0x750] ;  /* 0x0007500001027983 */ /* 0x000ee80000100800 */
[----:B------:R-:W3:Y:S04]  /*1fa40*/  LDL R3, [R1+0x754] ;  /* 0x0007540001037983 */ /* 0x000ee80000100800 */
[----:B------:R0:W-:Y:S04]  /*1fa50*/  STS.U16 [R18+0xe900], R16 ;  /* 0x00e9001012007388 */ /* 0x0001e80000000400 */
[----:B0-----:R-:W4:Y:S01]  /*1fa60*/  LDL.LU R16, [R1+0x11f8] ;  /* 0x0011f80001107983 */ /* 0x001f220000300800 */
[----:B--2---:R-:W-:-:S02]  /*1fa70*/  PRMT R14, RZ, 0x7610, R14 ;  /* 0x00007610ff0e7816 */ /* 0x004fc4000000000e */
[----:B---3--:R-:W-:-:S04]  /*1fa80*/  @!P0 LOP3.LUT R3, R3, R2, RZ, 0x3c, !PT ;  /* 0x0000000203038212 */ /* 0x008fc800078e3cff */
[----:B------:R-:W-:-:S04]  /*1fa90*/  @!P0 LOP3.LUT R2, R3, R2, RZ, 0x3c, !PT ;  /* 0x0000000203028212 */ /* 0x000fc800078e3cff */
[----:B------:R-:W-:-:S05]  /*1faa0*/  @!P0 LOP3.LUT R3, R3, R2, RZ, 0x3c, !PT ;  /* 0x0000000203038212 */ /* 0x000fca00078e3cff */
[----:B------:R0:W2:Y:S01]  /*1fab0*/  @!P0 LDG.E.U16 R14, [R2.64] ;  /* 0x0000000a020e8981 */ /* 0x0000a2000c1e1500 */
[----:B----4-:R-:W-:Y:S01]  /*1fac0*/  PRMT R16, RZ, 0x7610, R16 ;  /* 0x00007610ff107816 */ /* 0x010fe20000000010 */
[----:B0-----:R-:W-:Y:S02]  /*1fad0*/  @!P0 IMAD.MOV.U32 R2, RZ, RZ, R13 ;  /* 0x000000ffff028224 */ /* 0x001fe400078e000d */
[----:B------:R-:W-:-:S05]  /*1fae0*/  @!P0 IMAD.MOV.U32 R3, RZ, RZ, R15 ;  /* 0x000000ffff038224 */ /* 0x000fca00078e000f */
[----:B------:R0:W3:Y:S04]  /*1faf0*/  @!P0 LDG.E.U16 R16, [R2.64] ;  /* 0x0000000a02108981 */ /* 0x0000e8000c1e1500 */
[----:B--2---:R1:W-:Y:S04]  /*1fb00*/  STL [R1+0x60], R14 ;  /* 0x0000600e01007387 */ /* 0x0043e80000100800 */
[----:B-1----:R-:W2:Y:S04]  /*1fb10*/  LDL.LU R14, [R1+0x178] ;  /* 0x00017800010e7983 */ /* 0x002ea80000300800 */
[----:B------:R-:W4:Y:S04]  /*1fb20*/  LDL.LU R15, [R1+0x170] ;  /* 0x00017000010f7983 */ /* 0x000f280000300800 */
        /* <DEDUP_REMOVED lines=8> */
[----:B0-----:R-:W-:-:S03]  /*1fbb0*/  LOP3.LUT R13, R13, 0x7f, RZ, 0xc0, !PT ;  /* 0x0000007f0d0d7812 */ /* 0x001fc600078ec0ff */
[----:B------:R0:W-:Y:S04]  /*1fbc0*/  STS.U16 [R18+0xf100], R19 ;  /* 0x00f1001312007388 */ /* 0x0001e80000000400 */
[----:B------:R1:W-:Y:S04]  /*1fbd0*/  STS.U16 [R18+0xf900], R20 ;  /* 0x00f9001412007388 */ /* 0x0003e80000000400 */
[----:B---3--:R3:W-:Y:S04]  /*1fbe0*/  STL [R1+0x5c], R16 ;  /* 0x00005c1001007387 */ /* 0x0087e80000100800 */
[----:B0-----:R-:W4:Y:S01]  /*1fbf0*/  LDL R19, [R1+0x610] ;  /* 0x0006100001137983 */ /* 0x001f220000100800 */
[----:B-1----:R-:W-:-:S03]  /*1fc00*/  IMAD.SHL.U32 R20, R13, 0x2, RZ ;  /* 0x000000020d147824 */ /* 0x002fc600078e00ff */
[----:B------:R-:W4:Y:S04]  /*1fc10*/  LDL R13, [R1+0x614] ;  /* 0x00061400010d7983 */ /* 0x000f280000100800 */
[----:B---3--:R-:W3:Y:S04]  /*1fc20*/  LDL R16, [R1+0x654] ;  /* 0x0006540001107983 */ /* 0x008ee80000100800 */
[----:B------:R-:W3:Y:S01]  /*1fc30*/  LDL.LU R18, [R1+0x168] ;  /* 0x0001680001127983 */ /* 0x000ee20000300800 */
[----:B------:R-:W-:-:S05]  /*1fc40*/  LOP3.LUT R20, R20, 0x20, RZ, 0x3c, !PT ;  /* 0x0000002014147812 */ /* 0x000fca00078e3cff */
[----:B------:R-:W-:Y:S04]  /*1fc50*/  STS.U16 [R20+0x200], R0 ;  /* 0x0002000014007388 */ /* 0x000fe80000000400 */
[----:B--2---:R0:W-:Y:S04]  /*1fc60*/  STL [R1+0x58], R17 ;  /* 0x0000581101007387 */ /* 0x0041e80000100800 */
[----:B0-----:R-:W2:Y:S04]  /*1fc70*/  LDL.LU R17, [R1+0x11f4] ;  /* 0x0011f40001117983 */ /* 0x001ea80000300800 */
[----:B------:R-:W2:Y:S04]  /*1fc80*/  LDL R2, [R1+0x690] ;  /* 0x0006900001027983 */ /* 0x000ea80000100800 */
[----:B------:R-:W2:Y:S04]  /*1fc90*/  LDL R3, [R1+0x694] ;  /* 0x0006940001037983 */ /* 0x000ea80000100800 */
[----:B------:R-:W3:Y:S01]  /*1fca0*/  LDL.LU R0, [R1+0x11f0] ;  /* 0x0011f00001007983 */ /* 0x000ee20000300800 */
[----:B--2---:R-:W-:-:S04]  /*1fcb0*/  @!P0 LOP3.LUT R3, R3, R2, RZ, 0x3c, !PT ;  /* 0x0000000203038212 */ /* 0x004fc800078e3cff */
[C---:B------:R-:W-:Y:S02]  /*1fcc0*/  @!P0 LOP3.LUT R2, R3.reuse, R2, RZ, 0x3c, !PT ;  /* 0x0000000203028212 */ /* 0x040fe400078e3cff */
[----:B---3--:R-:W-:Y:S02]  /*1fcd0*/  PRMT R0, RZ, 0x7610, R0 ;  /* 0x00007610ff007816 */ /* 0x008fe40000000000 */
[----:B------:R-:W-:-:S05]  /*1fce0*/  @!P0 LOP3.LUT R3, R3, R2, RZ, 0x3c, !PT ;  /* 0x0000000203038212 */ /* 0x000fca00078e3cff */
[----:B------:R0:W2:Y:S04]  /*1fcf0*/  @!P0 LDG.E.U16 R0, [R2.64] ;  /* 0x0000000a02008981 */ /* 0x0000a8000c1e1500 */
[----:B0-----:R-:W3:Y:S04]  /*1fd00*/  LDL.LU R2, [R1+0x188] ;  /* 0x0001880001027983 */ /* 0x001ee80000300800 */
[----:B------:R-:W2:Y:S01]  /*1fd10*/  LDL R3, [R1+0x650] ;  /* 0x0006500001037983 */ /* 0x000ea20000100800 */
[----:B------:R-:W-:-:S03]  /*1fd20*/  PRMT R17, RZ, 0x7610, R17 ;  /* 0x00007610ff117816 */ /* 0x000fc60000000011 */
[----:B---3--:R0:W-:Y:S02]  /*1fd30*/  STS.U16 [R20+0xa00], R2 ;  /* 0x000a000214007388 */ /* 0x0081e40000000400 */
[----:B0-----:R-:W-:-:S05]  /*1fd40*/  @!P0 IMAD.MOV.U32 R2, RZ, RZ, R16 ;  /* 0x000000ffff028224 */ /* 0x001fca00078e0010 */
[----:B--2---:R-:W2:Y:S04]  /*1fd50*/  @!P0 LDG.E.U16 R17, [R2.64] ;  /* 0x0000000a02118981 */ /* 0x004ea8000c1e1500 */
[----:B------:R0:W-:Y:S04]  /*1fd60*/  STL [R1+0x54], R0 ;  /* 0x0000540001007387 */ /* 0x0001e80000100800 */
[----:B0-----:R-:W3:Y:S04]  /*1fd70*/  LDL.LU R0, [R1+0x158] ;  /* 0x0001580001007983 */ /* 0x001ee80000300800 */
[----:B------:R-:W3:Y:S04]  /*1fd80*/  LDL.LU R16, [R1+0x150] ;  /* 0x0001500001107983 */ /* 0x000ee80000300800 */
[----:B--2---:R0:W-:Y:S04]  /*1fd90*/  STL [R1+0x50], R17 ;  /* 0x0000501101007387 */ /* 0x0041e80000100800 */
[----:B0-----:R-:W2:Y:S04]  /*1fda0*/  LDL.LU R17, [R1+0x11ec] ;  /* 0x0011ec0001117983 */ /* 0x001ea80000300800 */
[----:B------:R-:W3:Y:S01]  /*1fdb0*/  LDL.LU R3, [R1+0x180] ;  /* 0x0001800001037983 */ /* 0x000ee20000300800 */
[----:B----4-:R-:W-:Y:S01]  /*1fdc0*/  @!P0 IMAD.MOV.U32 R2, RZ, RZ, R13 ;  /* 0x000000ffff028224 */ /* 0x010fe200078e000d */
[----:B--2---:R-:W-:-:S02]  /*1fdd0*/  PRMT R17, RZ, 0x7610, R17 ;  /* 0x00007610ff117816 */ /* 0x004fc40000000011 */
[----:B---3--:R0:W-:Y:S02]  /*1fde0*/  STS.U16 [R20+0x1200], R3 ;  /* 0x0012000314007388 */ /* 0x0081e40000000400 */
[----:B0-----:R-:W-:Y:S02]  /*1fdf0*/  @!P0 IMAD.MOV.U32 R3, RZ, RZ, R19 ;  /* 0x000000ffff038224 */ /* 0x001fe400078e0013 */
[----:B------:R-:W2:Y:S04]  /*1fe00*/  LDL R19, [R1+0x514] ;  /* 0x0005140001137983 */ /* 0x000ea80000100800 */
[----:B------:R-:W3:Y:S04]  /*1fe10*/  @!P0 LDG.E.U16 R17, [R2.64] ;  /* 0x0000000a02118981 */ /* 0x000ee8000c1e1500 */
[----:B------:R-:W4:Y:S04]  /*1fe20*/  LDL.LU R13, [R1+0x14c] ;  /* 0x00014c00010d7983 */ /* 0x000f280000300800 */
[----:B------:R-:W-:Y:S04]  /*1fe30*/  STS.U16 [R20+0x1a00], R14 ;  /* 0x001a000e14007388 */ /* 0x000fe80000000400 */
[----:B---3--:R0:W-:Y:S04]  /*1fe40*/  STL [R1+0x4c], R17 ;  /* 0x00004c1101007387 */ /* 0x0081e80000100800 */
[----:B0-----:R-:W3:Y:S04]  /*1fe50*/  LDL.LU R17, [R1+0x11e8] ;  /* 0x0011e80001117983 */ /* 0x001ee80000300800 */
        /* <DEDUP_REMOVED lines=32> */
[----:B------:R-:W3:Y:S04]  /*20060*/  LDL.LU R2, [R1+0x160] ;  /* 0x0001600001027983 */ /* 0x000ee80000300800 */
[----:B------:R-:W2:Y:S01]  /*20070*/  LDL R3, [R1+0x510] ;  /* 0x0005100001037983 */ /* 0x000ea20000100800 */
[----:B------:R-:W-:-:S03]  /*20080*/  PRMT R12, RZ, 0x7610, R12 ;  /* 0x00007610ff0c7816 */ /* 0x000fc6000000000c */
[----:B---3--:R0:W-:Y:S02]  /*20090*/  STS.U16 [R20+0x3200], R2 ;  /* 0x0032000214007388 */ /* 0x0081e40000000400 */
[----:B0-----:R-:W-:Y:S02]  /*200a0*/  @!P0 IMAD.MOV.U32 R2, RZ, RZ, R19 ;  /* 0x000000ffff028224 */ /* 0x001fe400078e0013 */
[----:B------:R-:W3:Y:S04]  /*200b0*/  LDL R19, [R1+0x410] ;  /* 0x0004100001137983 */ /* 0x000ee80000100800 */
[----:B--2---:R0:W2:Y:S04]  /*200c0*/  @!P0 LDG.E.U16 R12, [R2.64] ;  /* 0x0000000a020c8981 */ /* 0x0040a8000c1e1500 */
[----:B------:R-:W-:Y:S04]  /*200d0*/  STS.U16 [R20+0x3a00], R0 ;  /* 0x003a000014007388 */ /* 0x000fe80000000400 */
[----:B0-----:R-:W3:Y:S04]  /*200e0*/  LDL R2, [R1+0x4d0] ;  /* 0x0004d00001027983 */ /* 0x001ee80000100800 */
[----:B------:R-:W3:Y:S04]  /*200f0*/  LDL R3, [R1+0x4d4] ;  /* 0x0004d40001037983 */ /* 0x000ee80000100800 */
[----:B--2---:R0:W-:Y:S04]  /*20100*/  STL [R1+0x3c], R12 ;  /* 0x00003c0c01007387 */ /* 0x0041e80000100800 */
[----:B0-----:R-:W2:Y:S04]  /*20110*/  LDL R12, [R1+0x414] ;  /* 0x00041400010c7983 */ /* 0x001ea80000100800 */
[----:B------:R-:W2:Y:S01]  /*20120*/  LDL.LU R0, [R1+0x11cc] ;  /* 0x0011cc0001007983 */ /* 0x000ea20000300800 */
[----:B---3--:R-:W-:-:S04]  /*20130*/  @!P0 LOP3.LUT R3, R3, R2, RZ, 0x3c, !PT ;  /* 0x0000000203038212 */ /* 0x008fc800078e3cff */
[----:B------:R-:W-:-:S04]  /*20140*/  @!P0 LOP3.LUT R2, R3, R2, RZ, 0x3c, !PT ;  /* 0x0000000203028212 */ /* 0x000fc800078e3cff */
[----:B------:R-:W-:Y:S02]  /*20150*/  @!P0 LOP3.LUT R3, R3, R2, RZ, 0x3c, !PT ;  /* 0x0000000203038212 */ /* 0x000fe400078e3cff */
[----:B--2---:R-:W-:-:S06]  /*20160*/  PRMT R0, RZ, 0x7610, R0 ;  /* 0x00007610ff007816 */ /* 0x004fcc0000000000 */
        /* <DEDUP_REMOVED lines=11> */
[----:B0-----:R-:W3:Y:S04]  /*20220*/  LDL R16, [R1+0x3d4] ;  /* 0x0003d40001107983 */ /* 0x001ee80000100800 */
[----:B--2---:R0:W-:Y:S04]  /*20230*/  STL [R1+0x2c], R0 ;  /* 0x00002c0001007387 */ /* 0x0041e80000100800 */
[----:B0-----:R-:W2:Y:S04]  /*20240*/  LDL.LU R0, [R1+0x11c4] ;  /* 0x0011c40001007983 */ /* 0x001ea80000300800 */
[----:B------:R-:W2:Y:S04]  /*20250*/  LDL R2, [R1+0x450] ;  /* 0x0004500001027983 */ /* 0x000ea80000100800 */
        /* <DEDUP_REMOVED lines=8> */
[----:B0-----:R-:W3:Y:S01]  /*202e0*/  LDL.LU R3, [R1+0x148] ;  /* 0x0001480001037983 */ /* 0x001ee20000300800 */
[----:B------:R-:W-:Y:S01]  /*202f0*/  PRMT R6, RZ, 0x7610, R6 ;  /* 0x00007610ff067816 */ /* 0x000fe20000000006 */
[----:B------:R-:W-:Y:S02]  /*20300*/  @!P0 IMAD.MOV.U32 R2, RZ, RZ, R12 ;  /* 0x000000ffff028224 */ /* 0x000fe400078e000c */
[----:B--2---:R0:W-:Y:S04]  /*20310*/  STL [R1+0x24], R18 ;  /* 0x0000241201007387 */ /* 0x0041e80000100800 */
[----:B------:R-:W2:Y:S04]  /*20320*/  LDL R12, [R1+0x354] ;  /* 0x00035400010c7983 */ /* 0x000ea80000100800 */
[----:B---3--:R1:W-:Y:S04]  /*20330*/  STS.U16 [R20+0x5200], R3 ;  /* 0x0052000314007388 */ /* 0x0083e80000000400 */
[----:B0-----:R-:W3:Y:S01]  /*20340*/  LDL R18, [R1+0x394] ;  /* 0x0003940001127983 */ /* 0x001ee20000100800 */
[----:B-1----:R-:W-:-:S03]  /*20350*/  @!P0 IMAD.MOV.U32 R3, RZ, RZ, R19 ;  /* 0x000000ffff038224 */ /* 0x002fc600078e0013 */
[----:B------:R-:W2:Y:S04]  /*20360*/  LDL R19, [R1+0x350] ;  /* 0x0003500001137983 */ /* 0x000ea80000100800 */
[----:B------:R0:W2:Y:S04]  /*20370*/  @!P0 LDG.E.U16 R6, [R2.64] ;  /* 0x0000000a02068981 */ /* 0x0000a8000c1e1500 */
[----:B0-----:R-:W3:Y:S04]  /*20380*/  LDL.LU R2, [R1+0x144] ;  /* 0x0001440001027983 */ /* 0x001ee80000300800 */
[----:B------:R-:W4:Y:S01]  /*20390*/  LDL R3, [R1+0x3d0] ;  /* 0x0003d00001037983 */ /* 0x000f220000100800 */
[----:B------:R-:W-:-:S03]  /*203a0*/  PRMT R5, RZ, 0x7610, R5 ;  /* 0x00007610ff057816 */ /* 0x000fc60000000005 */
[----:B--2---:R0:W-:Y:S04]  /*203b0*/  STL [R1+0x1154], R6 ;  /* 0x0011540601007387 */ /* 0x0041e80000100800 */
[----:B---3--:R1:W-:Y:S04]  /*203c0*/  STS.U16 [R20+0x5a00], R2 ;  /* 0x005a000214007388 */ /* 0x0083e80000000400 */
[----:B0-----:R-:W2:Y:S01]  /*203d0*/  LDL R6, [R1+0x314] ;  /* 0x0003140001067983 */ /* 0x001ea20000100800 */
[----:B-1----:R-:W-:-:S03]  /*203e0*/  @!P0 IMAD.MOV.U32 R2, RZ, RZ, R16 ;  /* 0x000000ffff028224 */ /* 0x002fc600078e0010 */
[----:B------:R-:W3:Y:S04]  /*203f0*/  LDL.LU R16, [R1+0x12c] ;  /* 0x00012c0001107983 */ /* 0x000ee80000300800 */
[----:B----4-:R0:W4:Y:S04]  /*20400*/  @!P0 LDG.E.U16 R5, [R2.64] ;  /* 0x0000000a02058981 */ /* 0x010128000c1e1500 */
[----:B0-----:R-:W2:Y:S04]  /*20410*/  LDL.LU R2, [R1+0x140] ;  /* 0x0001400001027983 */ /* 0x001ea80000300800 */
[----:B------:R-:W3:Y:S01]  /*20420*/  LDL R3, [R1+0x390] ;  /* 0x0003900001037983 */ /* 0x000ee20000100800 */
[----:B------:R-:W-:-:S03]  /*20430*/  PRMT R4, RZ, 0x7610, R4 ;  /* 0x00007610ff047816 */ /* 0x000fc60000000004 */
[----:B--2---:R0:W-:Y:S02]  /*20440*/  STS.U16 [R20+0x6200], R2 ;  /* 0x0062000214007388 */ /* 0x0041e40000000400 */
[----:B0-----:R-:W-:-:S05]  /*20450*/  @!P0 IMAD.MOV.U32 R2, RZ, RZ, R18 ;  /* 0x000000ffff028224 */ /* 0x001fca00078e0012 */
[----:B---3--:R0:W2:Y:S04]  /*20460*/  @!P0 LDG.E.U16 R4, [R2.64] ;  /* 0x0000000a02048981 */ /* 0x0080a8000c1e1500 */
[----:B------:R1:W-:Y:S01]  /*20470*/  STS.U16 [R20+0x6a00], R13 ;  /* 0x006a000d14007388 */ /* 0x0003e20000000400 */
[----:B0-----:R-:W-:-:S03]  /*20480*/  PRMT R3, RZ, 0x7610, R3 ;  /* 0x00007610ff037816 */ /* 0x001fc60000000003 */
[----:B----4-:R-:W-:Y:S01]  /*20490*/  STL [R1+0x1158], R5 ;  /* 0x0011580501007387 */ /* 0x010fe20000100800 */
[----:B-1----:R-:W-:-:S03]  /*204a0*/  @!P0 IMAD.MOV.U32 R13, RZ, RZ, R19 ;  /* 0x000000ffff0d8224 */ /* 0x002fc600078e0013 */
[----:B------:R-:W3:Y:S04]  /*204b0*/  LDL.LU R18, [R1+0x124] ;  /* 0x0001240001127983 */ /* 0x000ee80000300800 */
[----:B------:R0:W4:Y:S04]  /*204c0*/  @!P0 LDG.E.U16 R3, [R12.64] ;  /* 0x0000000a0c038981 */ /* 0x000128000c1e1500 */
[----:B--2---:R-:W-:Y:S04]  /*204d0*/  STL [R1+0x115c], R4 ;  /* 0x00115c0401007387 */ /* 0x004fe80000100800 */
[----:B------:R-:W2:Y:S04]  /*204e0*/  LDL.LU R19, [R1+0x120] ;  /* 0x0001200001137983 */ /* 0x000ea80000300800 */
[----:B0-----:R-:W2:Y:S04]  /*204f0*/  LDL.LU R12, [R1+0x13c] ;  /* 0x00013c00010c7983 */ /* 0x001ea80000300800 */
[----:B------:R-:W3:Y:S01]  /*20500*/  LDL R13, [R1+0x310] ;  /* 0x00031000010d7983 */ /* 0x000ee20000100800 */
[----:B------:R-:W-:-:S03]  /*20510*/  PRMT R2, RZ, 0x7610, R2 ;  /* 0x00007610ff027816 */ /* 0x000fc60000000002 */
[----:B----4-:R-:W-:Y:S04]  /*20520*/  STL [R1+0x1160], R3 ;  /* 0x0011600301007387 */ /* 0x010fe80000100800 */
[----:B--2---:R0:W-:Y:S02]  /*20530*/  STS.U16 [R20+0x7200], R12 ;  /* 0x0072000c14007388 */ /* 0x0041e40000000400 */
[----:B0-----:R-:W-:Y:S02]  /*20540*/  @!P0 IMAD.MOV.U32 R12, RZ, RZ, R6 ;  /* 0x000000ffff0c8224 */ /* 0x001fe400078e0006 */
[----:B------:R-:W2:Y:S04]  /*20550*/  LDL R6, [R1+0xa4c] ;  /* 0x000a4c0001067983 */ /* 0x000ea80000100800 */
[----:B------:R-:W4:Y:S04]  /*20560*/  LDL.LU R3, [R1+0x11c] ;  /* 0x00011c0001037983 */ /* 0x000f280000300800 */
[----:B---3--:R0:W3:Y:S04]  /*20570*/  @!P0 LDG.E.U16 R2, [R12.64] ;  /* 0x0000000a0c028981 */ /* 0x0080e8000c1e1500 */
[----:B0-----:R-:W2:Y:S04]  /*20580*/  LDL R12, [R1+0x2d0] ;  /* 0x0002d000010c7983 */ /* 0x001ea80000100800 */
[----:B------:R-:W2:Y:S04]  /*20590*/  LDL R13, [R1+0x2d4] ;  /* 0x0002d400010d7983 */ /* 0x000ea80000100800 */
[----:B------:R0:W-:Y:S02]  /*205a0*/  STS.U16 [R20+0x7a00], R0 ;  /* 0x007a000014007388 */ /* 0x0001e40000000400 */
[----:B0-----:R-:W-:-:S02]  /*205b0*/  PRMT R0, RZ, 0x7610, R0 ;  /* 0x00007610ff007816 */ /* 0x001fc40000000000 */
[----:B------:R-:W0:Y:S01]  /*205c0*/  S2R R20, SR_TID.X ;  /* 0x0000000000147919 */ /* 0x000e220000002100 */
[----:B--2---:R-:W-:-:S04]  /*205d0*/  @!P0 LOP3.LUT R13, R13, R12, RZ, 0x3c, !PT ;  /* 0x0000000c0d0d8212 */ /* 0x004fc800078e3cff */
[----:B------:R-:W-:-:S04]  /*205e0*/  @!P0 LOP3.LUT R12, R13, R12, RZ, 0x3c, !PT ;  /* 0x0000000c0d0c8212 */ /* 0x000fc800078e3cff */
[----:B------:R-:W-:-:S05]  /*205f0*/  @!P0 LOP3.LUT R13, R13, R12, RZ, 0x3c, !PT ;  /* 0x0000000c0d0d8212 */ /* 0x000fca00078e3cff */
[----:B------:R1:W2:Y:S01]  /*20600*/  @!P0 LDG.E.U16 R0, [R12.64] ;  /* 0x0000000a0c008981 */ /* 0x0002a2000c1e1500 */
[----:B0-----:R-:W-:-:S03]  /*20610*/  LOP3.LUT R20, R20, 0x7f, RZ, 0xc0, !PT ;  /* 0x0000007f14147812 */ /* 0x001fc600078ec0ff */
[----:B---3--:R-:W-:Y:S04]  /*20620*/  STL [R1+0x1164], R2 ;  /* 0x0011640201007387 */ /* 0x008fe80000100800 */
[----:B-1----:R-:W3:Y:S04]  /*20630*/  LDL R12, [R1+0x2a4] ;  /* 0x0002a400010c7983 */ /* 0x002ee80000100800 */
[----:B------:R-:W3:Y:S04]  /*20640*/  LDL R13, [R1+0xa80] ;  /* 0x000a8000010d7983 */ /* 0x000ee80000100800 */
[----:B--2---:R0:W-:Y:S02]  /*20650*/  STL [R1+0x1168], R0 ;  /* 0x0011680001007387 */ /* 0x0041e40000100800 */
[----:B0-----:R-:W-:-:S02]  /*20660*/  IMAD.SHL.U32 R0, R20, 0x2, RZ ;  /* 0x0000000214007824 */ /* 0x001fc400078e00ff */
[----:B------:R-:W2:Y:S03]  /*20670*/  LDL.LU R20, [R1+0x4] ;  /* 0x0000040001147983 */ /* 0x000ea60000300800 */
[----:B------:R-:W-:-:S05]  /*20680*/  LOP3.LUT R0, R0, 0x20, RZ, 0x3c, !PT ;  /* 0x0000002000007812 */ /* 0x000fca00078e3cff */
[----:B------:R0:W-:Y:S04]  /*20690*/  STS.U16 [R0+0x8200], R16 ;  /* 0x0082001000007388 */ /* 0x0001e80000000400 */
[----:B0-----:R-:W2:Y:S01]  /*206a0*/  LDL.LU R16, [R1+0x11bc] ;  /* 0x0011bc0001107983 */ /* 0x001ea20000300800 */
[----:B---3--:R-:W-:-:S04]  /*206b0*/  @!P0 LOP3.LUT R13, R13, R12, RZ, 0x3c, !PT ;  /* 0x0000000c0d0d8212 */ /* 0x008fc800078e3cff */
[----:B------:R-:W-:-:S04]  /*206c0*/  @!P0 LOP3.LUT R12, R13, R12, RZ, 0x3c, !PT ;  /* 0x0000000c0d0c8212 */ /* 0x000fc800078e3cff */
[----:B------:R-:W-:Y:S02]  /*206d0*/  @!P0 LOP3.LUT R13, R13, R12, RZ, 0x3c, !PT ;  /* 0x0000000c0d0d8212 */ /* 0x000fe400078e3cff */
[----:B--2---:R-:W-:-:S06]  /*206e0*/  PRMT R16, RZ, 0x7610, R16 ;  /* 0x00007610ff107816 */ /* 0x004fcc0000000010 */
        /* <DEDUP_REMOVED lines=25> */
[----:B------:R-:W-:-:S03]  /*20880*/  PRMT R2, RZ, 0x7610, R2 ;  /* 0x00007610ff027816 */ /* 0x000fc60000000002 */
[----:B------:R0:W-:Y:S04]  /*20890*/  STS.U16 [R0+0x9a00], R19 ;  /* 0x009a001300007388 */ /* 0x0001e80000000400 */
[----:B0-----:R-:W2:Y:S01]  /*208a0*/  LDL.LU R19, [R1+0x11ac] ;  /* 0x0011ac0001137983 */ /* 0x001ea20000300800 */
        /* <DEDUP_REMOVED lines=11> */
[----:B----4-:R0:W-:Y:S04]  /*20960*/  STS.U16 [R0+0xa200], R3 ;  /* 0x00a2000300007388 */ /* 0x0101e80000000400 */
[----:B0-----:R-:W3:Y:S04]  /*20970*/  LDL R3, [R1+0x8c8] ;  /* 0x0008c80001037983 */ /* 0x001ee80000100800 */
[----:B------:R0:W-:Y:S04]  /*20980*/  STL [R1+0x10], R2 ;  /* 0x0000100201007387 */ /* 0x0001e80000100800 */
[----:B0-----:R-:W4:Y:S04]  /*20990*/  LDL R2, [R1+0x8cc] ;  /* 0x0008cc0001027983 */ /* 0x001f280000100800 */
        /* <DEDUP_REMOVED lines=9> */
[----:B------:R-:W3:Y:S04]  /*20a30*/  @!P0 LDG.E.U16 R19, [R12.64] ;  /* 0x0000000a0c138981 */ /* 0x000ee8000c1e1500 */
[----:B---3--:R0:W-:Y:S04]  /*20a40*/  STL [R1+0x8], R19 ;  /* 0x0000081301007387 */ /* 0x0081e80000100800 */
[----:B0-----:R-:W3:Y:S04]  /*20a50*/  LDL.LU R19, [R1+0x11a4] ;  /* 0x0011a40001137983 */ /* 0x001ee80000300800 */
[----:B------:R-:W2:Y:S04]  /*20a60*/  LDL R12, [R1+0x908] ;  /* 0x00090800010c7983 */ /* 0x000ea80000100800 */
        /* <DEDUP_REMOVED lines=8> */
[----:B0-----:R-:W2:Y:S01]  /*20af0*/  LDL.LU R13, [R1+0x118] ;  /* 0x00011800010d7983 */ /* 0x001ea20000300800 */
[----:B------:R-:W-:Y:S01]  /*20b00*/  PRMT R28, RZ, 0x7610, R28 ;  /* 0x00007610ff1c7816 */ /* 0x000fe2000000001c */
[----:B----4-:R-:W-:Y:S02]  /*20b10*/  @!P0 IMAD.MOV.U32 R12, RZ, RZ, R2 ;  /* 0x000000ffff0c8224 */ /* 0x010fe400078e0002 */
[----:B--2---:R0:W-:Y:S02]  /*20b20*/  STS.U16 [R0+0xba00], R13 ;  /* 0x00ba000d00007388 */ /* 0x0041e40000000400 */
[----:B0-----:R-:W-:-:S05]  /*20b30*/  @!P0 IMAD.MOV.U32 R13, RZ, RZ, R3 ;  /* 0x000000ffff0d8224 */ /* 0x001fca00078e0003 */
[----:B------:R0:W2:Y:S04]  /*20b40*/  @!P0 LDG.E.U16 R28, [R12.64] ;  /* 0x0000000a0c1c8981 */ /* 0x0000a8000c1e1500 */
[----:B------:R1:W-:Y:S04]  /*20b50*/  STL [R1+0x4], R5 ;  /* 0x0000040501007387 */ /* 0x0003e80000100800 */
[----:B------:R-:W4:Y:S04]  /*20b60*/  LDL R3, [R1+0x808] ;  /* 0x0008080001037983 */ /* 0x000f280000100800 */
[----:B------:R-:W3:Y:S04]  /*20b70*/  LDL R2, [R1+0x80c] ;  /* 0x00080c0001027983 */ /* 0x000ee80000100800 */
[----:B-1----:R-:W3:Y:S04]  /*20b80*/  LDL R5, [R1+0x84c] ;  /* 0x00084c0001057983 */ /* 0x002ee80000100800 */
[----:B0-----:R-:W3:Y:S01]  /*20b90*/  LDL.LU R13, [R1+0x114] ;  /* 0x00011400010d7983 */ /* 0x001ee20000300800 */
[----:B------:R-:W-:Y:S01]  /*20ba0*/  PRMT R27, RZ, 0x7610, R27 ;  /* 0x00007610ff1b7816 */ /* 0x000fe2000000001b */
[----:B------:R-:W-:-:S02]  /*20bb0*/  @!P0 IMAD.MOV.U32 R12, RZ, RZ, R4 ;  /* 0x000000ffff0c8224 */ /* 0x000fc400078e0004 */
[----:B--2---:R0:W-:Y:S01]  /*20bc0*/  STL [R1+0x1140], R28 ;  /* 0x0011401c01007387 */ /* 0x0041e20000100800 */
[----:B------:R-:W-:Y:S02]  /*20bd0*/  PRMT R25, RZ, 0x7610, R25 ;  /* 0x00007610ff197816 */ /* 0x000fe40000000019 */
[----:B------:R-:W-:Y:S01]  /*20be0*/  PRMT R23, RZ, 0x7610, R23 ;  /* 0x00007610ff177816 */ /* 0x000fe20000000017 */
[----:B------:R-:W2:Y:S04]  /*20bf0*/  LDL R4, [R1+0x7cc] ;  /* 0x0007cc0001047983 */ /* 0x000ea80000100800 */
[----:B0-----:R-:W2:Y:S04]  /*20c00*/  LDL R28, [R1+0x848] ;  /* 0x00084800011c7983 */ /* 0x001ea80000100800 */
[----:B---3--:R0:W-:Y:S02]  /*20c10*/  STS.U16 [R0+0xc200], R13 ;  /* 0x00c2000d00007388 */ /* 0x0081e40000000400 */
[----:B0-----:R-:W-:-:S02]  /*20c20*/  @!P0 IMAD.MOV.U32 R13, RZ, RZ, R6 ;  /* 0x000000ffff0d8224 */ /* 0x001fc400078e0006 */
[----:B------:R-:W3:Y:S04]  /*20c30*/  LDL R6, [R1+0x7c8] ;  /* 0x0007c80001067983 */ /* 0x000ee80000100800 */
[----:B------:R0:W3:Y:S02]  /*20c40*/  @!P0 LDG.E.U16 R27, [R12.64] ;  /* 0x0000000a0c1b8981 */ /* 0x0000e4000c1e1500 */
[----:B0-----:R-:W-:Y:S02]  /*20c50*/  @!P0 IMAD.MOV.U32 R12, RZ, RZ, R5 ;  /* 0x000000ffff0c8224 */ /* 0x001fe400078e0005 */
[----:B--2---:R-:W-:-:S05]  /*20c60*/  @!P0 IMAD.MOV.U32 R13, RZ, RZ, R28 ;  /* 0x000000ffff0d8224 */ /* 0x004fca00078e001c */
[----:B------:R0:W2:Y:S02]  /*20c70*/  @!P0 LDG.E.U16 R25, [R12.64] ;  /* 0x0000000a0c198981 */ /* 0x0000a4000c1e1500 */
[----:B0-----:R-:W-:Y:S02]  /*20c80*/  @!P0 IMAD.MOV.U32 R12, RZ, RZ, R2 ;  /* 0x000000ffff0c8224 */ /* 0x001fe400078e0002 */
[----:B----4-:R-:W-:-:S05]  /*20c90*/  @!P0 IMAD.MOV.U32 R13, RZ, RZ, R3 ;  /* 0x000000ffff0d8224 */ /* 0x010fca00078e0003 */
[----:B------:R0:W4:Y:S04]  /*20ca0*/  @!P0 LDG.E.U16 R23, [R12.64] ;  /* 0x0000000a0c178981 */ /* 0x000128000c1e1500 */
[----:B---3--:R1:W-:Y:S04]  /*20cb0*/  STL [R1+0x1144], R27 ;  /* 0x0011441b01007387 */ /* 0x0083e80000100800 */
[----:B------:R-:W3:Y:S04]  /*20cc0*/  LDL R5, [R1+0x78c] ;  /* 0x00078c0001057983 */ /* 0x000ee80000100800 */
[----:B-1----:R-:W3:Y:S01]  /*20cd0*/  LDL R27, [R1+0x788] ;  /* 0x00078800011b7983 */ /* 0x002ee20000100800 */
[----:B0-----:R-:W-:-:S03]  /*20ce0*/  @!P0 IMAD.MOV.U32 R12, RZ, RZ, R4 ;  /* 0x000000ffff0c8224 */ /* 0x001fc600078e0004 */
[----:B------:R0:W-:Y:S01]  /*20cf0*/  STS.U16 [R0+0xca00], R20 ;  /* 0x00ca001400007388 */ /* 0x0001e20000000400 */
[----:B------:R-:W-:-:S03]  /*20d00*/  @!P0 IMAD.MOV.U32 R13, RZ, RZ, R6 ;  /* 0x000000ffff0d8224 */ /* 0x000fc600078e0006 */
[----:B------:R-:W-:Y:S01]  /*20d10*/  STS.U16 [R0+0xd200], R19 ;  /* 0x00d2001300007388 */ /* 0x000fe20000000400 */
[----:B0-----:R-:W-:-:S03]  /*20d20*/  PRMT R20, RZ, 0x7610, R20 ;  /* 0x00007610ff147816 */ /* 0x001fc60000000014 */
[----:B------:R0:W-:Y:S04]  /*20d30*/  STS.U16 [R0+0xda00], R18 ;  /* 0x00da001200007388 */ /* 0x0001e80000000400 */
[----:B------:R3:W3:Y:S01]  /*20d40*/  @!P0 LDG.E.U16 R20, [R12.64] ;  /* 0x0000000a0c148981 */ /* 0x0006e2000c1e1500 */
[----:B0-----:R-:W-:-:S03]  /*20d50*/  PRMT R18, RZ, 0x7610, R18 ;  /* 0x00007610ff127816 */ /* 0x001fc60000000012 */
[----:B--2---:R0:W-:Y:S04]  /*20d60*/  STL [R1+0x1148], R25 ;  /* 0x0011481901007387 */ /* 0x0041e80000100800 */
[----:B------:R-:W2:Y:S04]  /*20d70*/  LDL R3, [R1+0x748] ;  /* 0x0007480001037983 */ /* 0x000ea80000100800 */
[----:B------:R-:W2:Y:S04]  /*20d80*/  LDL R2, [R1+0x74c] ;  /* 0x00074c0001027983 */ /* 0x000ea80000100800 */
[----:B----4-:R-:W-:Y:S04]  /*20d90*/  STL [R1+0x114c], R23 ;  /* 0x00114c1701007387 */ /* 0x010fe80000100800 */
[----:B0-----:R-:W4:Y:S04]  /*20da0*/  LDL R25, [R1+0x708] ;  /* 0x0007080001197983 */ /* 0x001f280000100800 */
[----:B------:R-:W4:Y:S01]  /*20db0*/  LDL R4, [R1+0x70c] ;  /* 0x00070c0001047983 */ /* 0x000f220000100800 */
[----:B---3--:R-:W-:-:S03]  /*20dc0*/  @!P0 IMAD.MOV.U32 R12, RZ, RZ, R5 ;  /* 0x000000ffff0c8224 */ /* 0x008fc600078e0005 */
[----:B------:R0:W-:Y:S01]  /*20dd0*/  STS.U16 [R0+0xe200], R16 ;  /* 0x00e2001000007388 */ /* 0x0001e20000000400 */
[----:B------:R-:W-:-:S03]  /*20de0*/  @!P0 IMAD.MOV.U32 R13, RZ, RZ, R27 ;  /* 0x000000ffff0d8224 */ /* 0x000fc600078e001b */
[----:B------:R-:W2:Y:S04]  /*20df0*/  LDL.LU R6, [R1+0x18c] ;  /* 0x00018c0001067983 */ /* 0x000ea80000300800 */
[----:B------:R2:W2:Y:S01]  /*20e00*/  @!P0 LDG.E.U16 R18, [R12.64] ;  /* 0x0000000a0c128981 */ /* 0x0004a2000c1e1500 */
[----:B0-----:R-:W-:-:S03]  /*20e10*/  PRMT R16, RZ, 0x7610, R16 ;  /* 0x00007610ff107816 */ /* 0x001fc60000000010 */
[----:B------:R4:W-:Y:S04]  /*20e20*/  STS.U16 [R0+0xea00], R15 ;  /* 0x00ea000f00007388 */ /* 0x0009e80000000400 */
[----:B------:R0:W-:Y:S04]  /*20e30*/  STS.U16 [R0+0xf200], R14 ;  /* 0x00f2000e00007388 */ /* 0x0001e80000000400 */
[----:B------:R1:W-:Y:S04]  /*20e40*/  STL [R1+0x1150], R20 ;  /* 0x0011501401007387 */ /* 0x0003e80000100800 */
[----:B------:R-:W2:Y:S02]  /*20e50*/  LDL.LU R23, [R1+0x184] ;  /* 0x0001840001177983 */ /* 0x000ea40000300800 */
[----:B--2---:R-:W-:-:S02]  /*20e60*/  @!P0 IMAD.MOV.U32 R13, RZ, RZ, R3 ;  /* 0x000000ffff0d8224 */ /* 0x004fc400078e0003 */
[----:B------:R-:W-:-:S05]  /*20e70*/  @!P0 IMAD.MOV.U32 R12, RZ, RZ, R2 ;  /* 0x000000ffff0c8224 */ /* 0x000fca00078e0002 */
[----:B------:R2:W3:Y:S01]  /*20e80*/  @!P0 LDG.E.U16 R16, [R12.64] ;  /* 0x0000000a0c108981 */ /* 0x0004e2000c1e1500 */
[----:B----4-:R-:W-:Y:S01]  /*20e90*/  @!P0 IMAD.MOV.U32 R15, RZ, RZ, R25 ;  /* 0x000000ffff0f8224 */ /* 0x010fe200078e0019 */
[----:B--2---:R-:W-:Y:S01]  /*20ea0*/  PRMT R12, RZ, 0x7610, R12 ;  /* 0x00007610ff0c7816 */ /* 0x004fe2000000000c */
[----:B0-----:R-:W-:-:S05]  /*20eb0*/  @!P0 IMAD.MOV.U32 R14, RZ, RZ, R4 ;  /* 0x000000ffff0e8224 */ /* 0x001fca00078e0004 */
[----:B------:R-:W2:Y:S04]  /*20ec0*/  @!P0 LDG.E.U16 R12, [R14.64] ;  /* 0x0000000a0e0c8981 */ /* 0x000ea8000c1e1500 */
[----:B------:R0:W-:Y:S04]  /*20ed0*/  STL [R1+0x116c], R18 ;  /* 0x00116c1201007387 */ /* 0x0001e80000100800 */
[----:B------:R-:W3:Y:S04]  /*20ee0*/  LDL R3, [R1+0x6c8] ;  /* 0x0006c80001037983 */ /* 0x000ee80000100800 */
[----:B------:R-:W3:Y:S01]  /*20ef0*/  LDL R2, [R1+0x6cc] ;  /* 0x0006cc0001027983 */ /* 0x000ee20000100800 */
[----:B------:R-:W-:-:S03]  /*20f00*/  PRMT R13, RZ, 0x7610, R13 ;  /* 0x00007610ff0d7816 */ /* 0x000fc6000000000d */
[----:B---3--:R3:W-:Y:S04]  /*20f10*/  STL [R1+0x1170], R16 ;  /* 0x0011701001007387 */ /* 0x0087e80000100800 */
[----:B------:R-:W4:Y:S04]  /*20f20*/  LDL.LU R4, [R1+0x17c] ;  /* 0x00017c0001047983 */ /* 0x000f280000300800 */
[----:B--2---:R2:W-:Y:S04]  /*20f30*/  STL [R1+0x1174], R12 ;  /* 0x0011740c01007387 */ /* 0x0045e80000100800 */
[----:B-1----:R-:W4:Y:S04]  /*20f40*/  LDL R20, [R1+0x688] ;  /* 0x0006880001147983 */ /* 0x002f280000100800 */
[----:B0-----:R-:W4:Y:S04]  /*20f50*/  LDL R18, [R1+0x68c] ;  /* 0x00068c0001127983 */ /* 0x001f280000100800 */
[----:B------:R-:W4:Y:S04]  /*20f60*/  LDL.LU R25, [R1+0x174] ;  /* 0x0001740001197983 */ /* 0x000f280000300800 */
[----:B---3--:R-:W3:Y:S04]  /*20f70*/  LDL R16, [R1+0x648] ;  /* 0x0006480001107983 */ /* 0x008ee80000100800 */
[----:B--2---:R-:W2:Y:S01]  /*20f80*/  LDL R12, [R1+0x64c] ;  /* 0x00064c00010c7983 */ /* 0x004ea20000100800 */
[----:B------:R-:W-:-:S02]  /*20f90*/  @!P0 IMAD.MOV.U32 R14, RZ, RZ, R2 ;  /* 0x000000ffff0e8224 */ /* 0x000fc400078e0002 */
[----:B------:R-:W-:Y:S01]  /*20fa0*/  @!P0 IMAD.MOV.U32 R15, RZ, RZ, R3 ;  /* 0x000000ffff0f8224 */ /* 0x000fe200078e0003 */
[----:B------:R0:W-:Y:S04]  /*20fb0*/  STS.U16 [R0+0xfa00], R17 ;  /* 0x00fa001100007388 */ /* 0x0001e80000000400 */
[----:B------:R4:W3:Y:S01]  /*20fc0*/  @!P0 LDG.E.U16 R13, [R14.64] ;  /* 0x0000000a0e0d8981 */ /* 0x0008e2000c1e1500 */
[----:B------:R-:W-:-:S03]  /*20fd0*/  PRMT R19, RZ, 0x7610, R19 ;  /* 0x00007610ff137816 */ /* 0x000fc60000000013 */
[----:B------:R-:W3:Y:S01]  /*20fe0*/  LDL.LU R27, [R1+0x16c] ;  /* 0x00016c00011b7983 */ /* 0x000ee20000300800 */
[----:B0-----:R-:W-:-:S03]  /*20ff0*/  PRMT R17, RZ, 0x7610, R17 ;  /* 0x00007610ff117816 */ /* 0x001fc60000000011 */
[----:B------:R-:W3:Y:S04]  /*21000*/  LDL.LU R28, [R1+0x164] ;  /* 0x00016400011c7983 */ /* 0x000ee80000300800 */
[----:B------:R-:W0:Y:S01]  /*21010*/  S2R R5, SR_TID.X ;  /* 0x0000000000057919 */ /* 0x000e220000002100 */
[----:B----4-:R-:W-:Y:S02]  /*21020*/  @!P0 IMAD.MOV.U32 R15, RZ, RZ, R20 ;  /* 0x000000ffff0f8224 */ /* 0x010fe400078e0014 */
[----:B------:R-:W-:-:S05]  /*21030*/  @!P0 IMAD.MOV.U32 R14, RZ, RZ, R18 ;  /* 0x000000ffff0e8224 */ /* 0x000fca00078e0012 */
[----:B------:R2:W4:Y:S02]  /*21040*/  @!P0 LDG.E.U16 R17, [R14.64] ;  /* 0x0000000a0e118981 */ /* 0x000524000c1e1500 */
[----:B--2---:R-:W-:Y:S02]  /*21050*/  @!P0 IMAD.MOV.U32 R14, RZ, RZ, R12 ;  /* 0x000000ffff0e8224 */ /* 0x004fe400078e000c */
[----:B---3--:R-:W-:-:S05]  /*21060*/  @!P0 IMAD.MOV.U32 R15, RZ, RZ, R16 ;  /* 0x000000ffff0f8224 */ /* 0x008fca00078e0010 */
[----:B------:R-:W2:Y:S04]  /*21070*/  @!P0 LDG.E.U16 R19, [R14.64] ;  /* 0x0000000a0e138981 */ /* 0x000ea8000c1e1500 */
[----:B------:R-:W-:Y:S04]  /*21080*/  STL [R1+0x1178], R13 ;  /* 0x0011780d01007387 */ /* 0x000fe80000100800 */
[----:B------:R-:W3:Y:S04]  /*21090*/  LDL R3, [R1+0x608] ;  /* 0x0006080001037983 */ /* 0x000ee80000100800 */
[----:B------:R-:W3:Y:S01]  /*210a0*/  LDL R2, [R1+0x60c] ;  /* 0x00060c0001027983 */ /* 0x000ee20000100800 */
[----:B0-----:R-:W-:-:S05]  /*210b0*/  LOP3.LUT R5, R5, 0x7f, RZ, 0xc0, !PT ;  /* 0x0000007f05057812 */ /* 0x001fca00078ec0ff */
[----:B------:R-:W-:-:S05]  /*210c0*/  IMAD.SHL.U32 R0, R5, 0x2, RZ ;  /* 0x0000000205007824 */ /* 0x000fca00078e00ff */
[----:B------:R-:W-:-:S05]  /*210d0*/  LOP3.LUT R0, R0, 0x30, RZ, 0x3c, !PT ;  /* 0x0000003000007812 */ /* 0x000fca00078e3cff */
[----:B------:R0:W-:Y:S04]  /*210e0*/  STS.U16 [R0+0x300], R6 ;  /* 0x0003000600007388 */ /* 0x0001e80000000400 */
[----:B0-----:R-:W3:Y:S04]  /*210f0*/  LDL.LU R6, [R1+0x15c] ;  /* 0x00015c0001067983 */ /* 0x001ee80000300800 */
[----:B------:R-:W-:Y:S04]  /*21100*/  STS.U16 [R0+0xb00], R23 ;  /* 0x000b001700007388 */ /* 0x000fe80000000400 */
[----:B------:R-:W-:Y:S04]  /*21110*/  STS.U16 [R0+0x1300], R4 ;  /* 0x0013000400007388 */ /* 0x000fe80000000400 */
[----:B----4-:R0:W-:Y:S04]  /*21120*/  STL [R1+0x117c], R17 ;  /* 0x00117c1101007387 */ /* 0x0101e80000100800 */
[----:B------:R-:W4:Y:S04]  /*21130*/  LDL R18, [R1+0x5c8] ;  /* 0x0005c80001127983 */ /* 0x000f280000100800 */
[----:B------:R-:W4:Y:S04]  /*21140*/  LDL R16, [R1+0x588] ;  /* 0x0005880001107983 */ /* 0x000f280000100800 */
[----:B0-----:R-:W4:Y:S04]  /*21150*/  LDL R17, [R1+0x5cc] ;  /* 0x0005cc0001117983 */ /* 0x001f280000100800 */
[----:B------:R-:W4:Y:S04]  /*21160*/  LDL R13, [R1+0x58c] ;  /* 0x00058c00010d7983 */ /* 0x000f280000100800 */
[----:B--2---:R-:W-:Y:S04]  /*21170*/  STL [R1+0x1180], R19 ;  /* 0x0011801301007387 */ /* 0x004fe80000100800 */
[----:B------:R-:W2:Y:S04]  /*21180*/  LDL R12, [R1+0x548] ;  /* 0x00054800010c7983 */ /* 0x000ea80000100800 */
[----:B------:R-:W2:Y:S01]  /*21190*/  LDL R4, [R1+0x54c] ;  /* 0x00054c0001047983 */ /* 0x000ea20000100800 */
[----:B---3--:R-:W-:-:S02]  /*211a0*/  @!P0 IMAD.MOV.U32 R14, RZ, RZ, R2 ;  /* 0x000000ffff0e8224 */ /* 0x008fc400078e0002 */
[----:B------:R-:W-:Y:S01]  /*211b0*/  @!P0 IMAD.MOV.U32 R15, RZ, RZ, R3 ;  /* 0x000000ffff0f8224 */ /* 0x000fe200078e0003 */
[----:B------:R-:W3:Y:S04]  /*211c0*/  LDL R2, [R1+0x50c] ;  /* 0x00050c0001027983 */ /* 0x000ee80000100800 */
[----:B------:R-:W2:Y:S01]  /*211d0*/  LDL R3, [R1+0x508] ;  /* 0x0005080001037983 */ /* 0x000ea20000100800 */
[----:B------:R-:W-:Y:S02]  /*211e0*/  PRMT R21, RZ, 0x7610, R21 ;  /* 0x00007610ff157816 */ /* 0x000fe40000000015 */
[----:B------:R-:W-:-:S04]  /*211f0*/  PRMT R22, RZ, 0x7610, R22 ;  /* 0x00007610ff167816 */ /* 0x000fc80000000016 */
[----:B------:R4:W2:Y:S01]  /*21200*/  @!P0 LDG.E.U16 R21, [R14.64] ;  /* 0x0000000a0e158981 */ /* 0x0008a2000c1e1500 */
[----:B------:R-:W-:Y:S02]  /*21210*/  PRMT R24, RZ, 0x7610, R24 ;  /* 0x00007610ff187816 */ /* 0x000fe40000000018 */
[----:B------:R-:W-:Y:S02]  /*21220*/  PRMT R26, RZ, 0x7610, R26 ;  /* 0x00007610ff1a7816 */ /* 0x000fe4000000001a */
[----:B------:R-:W-:Y:S01]  /*21230*/  PRMT R29, RZ, 0x7610, R29 ;  /* 0x00007610ff1d7816 */ /* 0x000fe2000000001d */
[----:B----4-:R-:W-:Y:S02]  /*21240*/  @!P0 IMAD.MOV.U32 R15, RZ, RZ, R18 ;  /* 0x000000ffff0f8224 */ /* 0x010fe400078e0012 */
[----:B------:R-:W-:-:S05]  /*21250*/  @!P0 IMAD.MOV.U32 R14, RZ, RZ, R17 ;  /* 0x000000ffff0e8224 */ /* 0x000fca00078e0011 */
[----:B------:R0:W4:Y:S02]  /*21260*/  @!P0 LDG.E.U16 R22, [R14.64] ;  /* 0x0000000a0e168981 */ /* 0x000124000c1e1500 */
[----:B0-----:R-:W-:Y:S02]  /*21270*/  @!P0 IMAD.MOV.U32 R14, RZ, RZ, R13 ;  /* 0x000000ffff0e8224 */ /* 0x001fe400078e000d */
[----:B------:R-:W-:-:S05]  /*21280*/  @!P0 IMAD.MOV.U32 R15, RZ, RZ, R16 ;  /* 0x000000ffff0f8224 */ /* 0x000fca00078e0010 */
[----:B------:R2:W4:Y:S02]  /*21290*/  @!P0 LDG.E.U16 R24, [R14.64] ;  /* 0x0000000a0e188981 */ /* 0x000524000c1e1500 */
[----:B--2---:R-:W-:Y:S02]  /*212a0*/  @!P0 IMAD.MOV.U32 R14, RZ, RZ, R4 ;  /* 0x000000ffff0e8224 */ /* 0x004fe400078e0004 */
[----:B------:R-:W-:-:S05]  /*212b0*/  @!P0 IMAD.MOV.U32 R15, RZ, RZ, R12 ;  /* 0x000000ffff0f8224 */ /* 0x000fca00078e000c */
[----:B------:R3:W2:Y:S02]  /*212c0*/  @!P0 LDG.E.U16 R26, [R14.64] ;  /* 0x0000000a0e1a8981 */ /* 0x0006a4000c1e1500 */
[----:B---3--:R-:W-:Y:S02]  /*212d0*/  @!P0 IMAD.MOV.U32 R14, RZ, RZ, R2 ;  /* 0x000000ffff0e8224 */ /* 0x008fe400078e0002 */
[----:B------:R-:W-:-:S05]  /*212e0*/  @!P0 IMAD.MOV.U32 R15, RZ, RZ, R3 ;  /* 0x000000ffff0f8224 */ /* 0x000fca00078e0003 */
[----:B------:R-:W3:Y:S04]  /*212f0*/  @!P0 LDG.E.U16 R29, [R14.64] ;  /* 0x0000000a0e1d8981 */ /* 0x000ee8000c1e1500 */
[----:B------:R-:W-:Y:S04]  /*21300*/  STL [R1+0x1184], R21 ;  /* 0x0011841501007387 */ /* 0x000fe80000100800 */
[----:B------:R-:W-:Y:S04]  /*21310*/  STS.U16 [R0+0x1b00], R25 ;  /* 0x001b001900007388 */ /* 0x000fe80000000400 */
[----:B------:R-:W-:Y:S04]  /*21320*/  STS.U16 [R0+0x2300], R27 ;  /* 0x0023001b00007388 */ /* 0x000fe80000000400 */
[----:B------:R-:W-:Y:S04]  /*21330*/  STS.U16 [R0+0x2b00], R28 ;  /* 0x002b001c00007388 */ /* 0x000fe80000000400 */
[----:B------:R-:W-:Y:S04]  /*21340*/  STS.U16 [R0+0x3300], R6 ;  /* 0x0033000600007388 */ /* 0x000fe80000000400 */
[----:B----4-:R-:W-:Y:S04]  /*21350*/  STL [R1+0x1188], R22 ;  /* 0x0011881601007387 */ /* 0x010fe80000100800 */
[----:B------:R-:W-:Y:S04]  /*21360*/  STL [R1+0x118c], R24 ;  /* 0x00118c1801007387 */ /* 0x000fe80000100800 */
[----:B--2---:R0:W-:Y:S04]  /*21370*/  STL [R1+0x1190], R26 ;  /* 0x0011901a01007387 */ /* 0x0041e80000100800 */
[----:B0-----:R-:W2:Y:S04]  /*21380*/  LDL.LU R26, [R1+0x104] ;  /* 0x00010400011a7983 */ /* 0x001ea80000300800 */
[----:B------:R-:W4:Y:S04]  /*21390*/  LDL.LU R24, [R1+0xf4] ;  /* 0x0000f40001187983 */ /* 0x000f280000300800 */
        /* <DEDUP_REMOVED lines=17> */
[----:B---3--:R0:W-:Y:S04]  /*214b0*/  STL [R1+0x1194], R29 ;  /* 0x0011941d01007387 */ /* 0x0081e80000100800 */
[----:B0-----:R-:W3:Y:S04]  /*214c0*/  LDL.LU R29, [R1+0x154] ;  /* 0x00015400011d7983 */ /* 0x001ee80000300800 */
        /* <DEDUP_REMOVED lines=40> */
[----:B---3--:R-:W-:Y:S04]  /*21750*/  STS.U16 [R0+0x3b00], R29 ;  /* 0x003b001d00007388 */ /* 0x008fe80000000400 */
[----:B--2---:R-:W-:Y:S04]  /*21760*/  STS.U16 [R0+0x4300], R26 ;  /* 0x0043001a00007388 */ /* 0x004fe80000000400 */
[----:B----4-:R-:W-:Y:S04]  /*21770*/  STS.U16 [R0+0x4b00], R24 ;  /* 0x004b001800007388 */ /* 0x010fe80000000400 */
        /* <DEDUP_REMOVED lines=16> */
[----:B------:R0:W-:Y:S04]  /*21880*/  STS.U16 [R0+0xd300], R6 ;  /* 0x00d3000600007388 */ /* 0x0001e80000000400 */
[----:B0-----:R-:W2:Y:S04]  /*21890*/  LDL.LU R6, [R1+0x94] ;  /* 0x0000940001067983 */ /* 0x001ea80000300800 */
[----:B------:R-:W3:Y:S04]  /*218a0*/  LDL.LU R15, [R1+0x90] ;  /* 0x00009000010f7983 */ /* 0x000ee80000300800 */
[----:B------:R-:W4:Y:S04]  /*218b0*/  LDL.LU R14, [R1+0x8c] ;  /* 0x00008c00010e7983 */ /* 0x000f280000300800 */
[----:B------:R-:W3:Y:S04]  /*218c0*/  LDL.LU R29, [R1+0x88] ;  /* 0x00008800011d7983 */ /* 0x000ee80000300800 */
[----:B------:R-:W4:Y:S04]  /*218d0*/  LDL.LU R26, [R1+0x84] ;  /* 0x00008400011a7983 */ /* 0x000f280000300800 */
[----:B------:R-:W4:Y:S04]  /*218e0*/  LDL.LU R23, [R1+0x7c] ;  /* 0x00007c0001177983 */ /* 0x000f280000300800 */
[----:B------:R-:W-:Y:S04]  /*218f0*/  STS.U16 [R0+0xdb00], R11 ;  /* 0x00db000b00007388 */ /* 0x000fe80000000400 */
[----:B------:R-:W4:Y:S04]  /*21900*/  LDL.LU R25, [R1+0x78] ;  /* 0x0000780001197983 */ /* 0x000f280000300800 */
[----:B------:R-:W-:Y:S04]  /*21910*/  STS.U16 [R0+0xe300], R10 ;  /* 0x00e3000a00007388 */ /* 0x000fe80000000400 */
[----:B------:R-:W4:Y:S04]  /*21920*/  LDL.LU R27, [R1+0x74] ;  /* 0x00007400011b7983 */ /* 0x000f280000300800 */
[----:B------:R-:W-:Y:S04]  /*21930*/  STS.U16 [R0+0xeb00], R9 ;  /* 0x00eb000900007388 */ /* 0x000fe80000000400 */
[----:B------:R-:W4:Y:S04]  /*21940*/  LDL.LU R28, [R1+0x70] ;  /* 0x00007000011c7983 */ /* 0x000f280000300800 */
[----:B------:R-:W-:Y:S04]  /*21950*/  STS.U16 [R0+0xf300], R8 ;  /* 0x00f3000800007388 */ /* 0x000fe80000000400 */
[----:B------:R-:W-:Y:S04]  /*21960*/  STL [R1+0x113c], R11 ;  /* 0x00113c0b01007387 */ /* 0x000fe80000100800 */
[----:B------:R0:W-:Y:S01]  /*21970*/  STS.U16 [R0+0xfb00], R7 ;  /* 0x00fb000700007388 */ /* 0x0001e20000000400 */
[----:B------:R-:W-:-:S03]  /*21980*/  IMAD.SHL.U32 R20, R5, 0x2, RZ ;  /* 0x0000000205147824 */ /* 0x000fc600078e00ff */
[----:B0-----:R-:W4:Y:S04]  /*21990*/  LDL.LU R7, [R1+0x80] ;  /* 0x0000800001077983 */ /* 0x001f280000300800 */
[----:B------:R-:W4:Y:S04]  /*219a0*/  LDL.LU R24, [R1+0x6c] ;  /* 0x00006c0001187983 */ /* 0x000f280000300800 */
[----:B------:R-:W4:Y:S04]  /*219b0*/  LDL.LU R22, [R1+0x68] ;  /* 0x0000680001167983 */ /* 0x000f280000300800 */
[----:B------:R-:W4:Y:S04]  /*219c0*/  LDL.LU R21, [R1+0x64] ;  /* 0x0000640001157983 */ /* 0x000f280000300800 */
[----:B------:R-:W4:Y:S04]  /*219d0*/  LDL.LU R19, [R1+0x60] ;  /* 0x0000600001137983 */ /* 0x000f280000300800 */
[----:B------:R-:W4:Y:S04]  /*219e0*/  LDL.LU R17, [R1+0x5c] ;  /* 0x00005c0001117983 */ /* 0x000f280000300800 */
[----:B------:R-:W4:Y:S01]  /*219f0*/  LDL.LU R13, [R1+0x58] ;  /* 0x00005800010d7983 */ /* 0x000f220000300800 */
[----:B------:R-:W-:-:S03]  /*21a00*/  LOP3.LUT R20, R20, 0x40, RZ, 0x3c, !PT ;  /* 0x0000004014147812 */ /* 0x000fc600078e3cff */
[----:B------:R-:W4:Y:S04]  /*21a10*/  LDL.LU R12, [R1+0x54] ;  /* 0x00005400010c7983 */ /* 0x000f280000300800 */
        /* <DEDUP_REMOVED lines=8> */
[----:B--2---:R0:W-:Y:S04]  /*21aa0*/  STS.U16 [R20+0x400], R6 ;  /* 0x0004000614007388 */ /* 0x0041e80000000400 */
[----:B0-----:R-:W2:Y:S04]  /*21ab0*/  LDL.LU R6, [R1+0x24] ;  /* 0x0000240001067983 */ /* 0x001ea80000300800 */
[----:B---3--:R0:W-:Y:S04]  /*21ac0*/  STS.U16 [R20+0xc00], R15 ;  /* 0x000c000f14007388 */ /* 0x0081e80000000400 */
[----:B----4-:R1:W-:Y:S04]  /*21ad0*/  STS.U16 [R20+0x1400], R14 ;  /* 0x0014000e14007388 */ /* 0x0103e80000000400 */
[----:B------:R3:W-:Y:S04]  /*21ae0*/  STS.U16 [R20+0x1c00], R29 ;  /* 0x001c001d14007388 */ /* 0x0007e80000000400 */
[----:B0-----:R-:W4:Y:S04]  /*21af0*/  LDL.LU R15, [R1+0x119c] ;  /* 0x00119c00010f7983 */ /* 0x001f280000300800 */
[----:B-1----:R-:W4:Y:S04]  /*21b00*/  LDL.LU R14, [R1+0x1198] ;  /* 0x00119800010e7983 */ /* 0x002f280000300800 */
[----:B------:R0:W-:Y:S04]  /*21b10*/  STS.U16 [R20+0x2400], R26 ;  /* 0x0024001a14007388 */ /* 0x0001e80000000400 */
[----:B---3--:R-:W3:Y:S04]  /*21b20*/  LDL.LU R29, [R1+0x1194] ;  /* 0x00119400011d7983 */ /* 0x008ee80000300800 */
[----:B0-----:R-:W3:Y:S04]  /*21b30*/  LDL.LU R26, [R1+0x1190] ;  /* 0x00119000011a7983 */ /* 0x001ee80000300800 */
[----:B------:R-:W-:Y:S04]  /*21b40*/  STS.U16 [R20+0x2c00], R7 ;  /* 0x002c000714007388 */ /* 0x000fe80000000400 */
[----:B------:R0:W-:Y:S04]  /*21b50*/  STS.U16 [R20+0x3400], R23 ;  /* 0x0034001714007388 */ /* 0x0001e80000000400 */
[----:B------:R1:W-:Y:S04]  /*21b60*/  STS.U16 [R20+0x3c00], R25 ;  /* 0x003c001914007388 */ /* 0x0003e80000000400 */
[----:B------:R1:W-:Y:S04]  /*21b70*/  STS.U16 [R20+0x4400], R27 ;  /* 0x0044001b14007388 */ /* 0x0003e80000000400 */
[----:B0-----:R-:W3:Y:S04]  /*21b80*/  LDL.LU R23, [R1+0x1c] ;  /* 0x00001c0001177983 */ /* 0x001ee80000300800 */
[----:B-1----:R-:W3:Y:S04]  /*21b90*/  LDL.LU R25, [R1+0x18] ;  /* 0x0000180001197983 */ /* 0x002ee80000300800 */
[----:B------:R0:W-:Y:S04]  /*21ba0*/  STS.U16 [R20+0x4c00], R28 ;  /* 0x004c001c14007388 */ /* 0x0001e80000000400 */
[----:B------:R-:W3:Y:S04]  /*21bb0*/  LDL.LU R27, [R1+0x14] ;  /* 0x00001400011b7983 */ /* 0x000ee80000300800 */
[----:B------:R1:W-:Y:S04]  /*21bc0*/  STS.U16 [R20+0x5400], R24 ;  /* 0x0054001814007388 */ /* 0x0003e80000000400 */
[----:B0-----:R-:W3:Y:S04]  /*21bd0*/  LDL.LU R28, [R1+0x10] ;  /* 0x00001000011c7983 */ /* 0x001ee80000300800 */
[----:B------:R-:W3:Y:S04]  /*21be0*/  LDL.LU R7, [R1+0x4] ;  /* 0x0000040001077983 */ /* 0x000ee80000300800 */
[----:B------:R0:W-:Y:S04]  /*21bf0*/  STS.U16 [R20+0x5c00], R22 ;  /* 0x005c001614007388 */ /* 0x0001e80000000400 */
[----:B-1----:R-:W3:Y:S04]  /*21c00*/  LDL.LU R24, [R1+0x118c] ;  /* 0x00118c0001187983 */ /* 0x002ee80000300800 */
[----:B------:R1:W-:Y:S04]  /*21c10*/  STS.U16 [R20+0x6400], R21 ;  /* 0x0064001514007388 */ /* 0x0003e80000000400 */
[----:B0-----:R-:W3:Y:S04]  /*21c20*/  LDL.LU R22, [R1+0x1188] ;  /* 0x0011880001167983 */ /* 0x001ee80000300800 */
        /* <DEDUP_REMOVED lines=18> */
[----:B------:R-:W-:Y:S04]  /*21d50*/  STS.U16 [R20+0xb400], R9 ;  /* 0x00b4000914007388 */ /* 0x000fe80000000400 */
[----:B0-----:R-:W3:Y:S04]  /*21d60*/  LDL.LU R3, [R1+0x1160] ;  /* 0x0011600001037983 */ /* 0x001ee80000300800 */
[----:B------:R0:W-:Y:S04]  /*21d70*/  STS.U16 [R20+0xbc00], R4 ;  /* 0x00bc000414007388 */ /* 0x0001e80000000400 */
[----:B------:R1:W-:Y:S04]  /*21d80*/  STS.U16 [R20+0xc400], R5 ;  /* 0x00c4000514007388 */ /* 0x0003e80000000400 */
[----:B0-----:R-:W3:Y:S04]  /*21d90*/  LDL.LU R4, [R1+0x115c] ;  /* 0x00115c0001047983 */ /* 0x001ee80000300800 */
[----:B-1----:R-:W3:Y:S04]  /*21da0*/  LDL.LU R5, [R1+0x1158] ;  /* 0x0011580001057983 */ /* 0x002ee80000300800 */
[----:B--2---:R0:W-:Y:S04]  /*21db0*/  STS.U16 [R20+0xcc00], R6 ;  /* 0x00cc000614007388 */ /* 0x0041e80000000400 */
[----:B0-----:R-:W2:Y:S04]  /*21dc0*/  LDL.LU R6, [R1+0x1154] ;  /* 0x0011540001067983 */ /* 0x001ea80000300800 */
[----:B------:R-:W0:Y:S02]  /*21dd0*/  S2R R9, SR_TID.X ;  /* 0x0000000000097919 */ /* 0x000e240000002100 */
[----:B0-----:R-:W-:-:S05]  /*21de0*/  LOP3.LUT R9, R9, 0x7f, RZ, 0xc0, !PT ;  /* 0x0000007f09097812 */ /* 0x001fca00078ec0ff */
[----:B------:R-:W-:-:S05]  /*21df0*/  IMAD.SHL.U32 R9, R9, 0x2, RZ ;  /* 0x0000000209097824 */ /* 0x000fca00078e00ff */
[----:B------:R-:W-:Y:S01]  /*21e00*/  LOP3.LUT R9, R9, 0x50, RZ, 0x3c, !PT ;  /* 0x0000005009097812 */ /* 0x000fe200078e3cff */
[----:B--2---:R-:W-:Y:S04]  /*21e10*/  STS.U16 [R20+0xd400], R6 ;  /* 0x00d4000614007388 */ /* 0x004fe80000000400 */
[----:B---3--:R-:W-:Y:S04]  /*21e20*/  STS.U16 [R20+0xdc00], R5 ;  /* 0x00dc000514007388 */ /* 0x008fe80000000400 */
[----:B------:R-:W-:Y:S04]  /*21e30*/  STS.U16 [R20+0xe400], R4 ;  /* 0x00e4000414007388 */ /* 0x000fe80000000400 */
[----:B------:R0:W-:Y:S04]  /*21e40*/  STS.U16 [R20+0xec00], R3 ;  /* 0x00ec000314007388 */ /* 0x0001e80000000400 */
[----:B------:R1:W-:Y:S04]  /*21e50*/  STS.U16 [R20+0xf400], R2 ;  /* 0x00f4000214007388 */ /* 0x0003e80000000400 */
[----:B------:R2:W-:Y:S04]  /*21e60*/  STS.U16 [R20+0xfc00], R0 ;  /* 0x00fc000014007388 */ /* 0x0005e80000000400 */
[----:B0-----:R-:W3:Y:S04]  /*21e70*/  LDL.LU R3, [R1+0x8] ;  /* 0x0000080001037983 */ /* 0x001ee80000300800 */
[----:B-1----:R-:W3:Y:S04]  /*21e80*/  LDL.LU R2, [R1+0xc] ;  /* 0x00000c0001027983 */ /* 0x002ee80000300800 */
[----:B--2---:R-:W2:Y:S04]  /*21e90*/  LDL.LU R20, [R1+0x1150] ;  /* 0x0011500001147983 */ /* 0x004ea80000300800 */
[----:B------:R0:W-:Y:S04]  /*21ea0*/  STS.U16 [R9+0x500], R23 ;  /* 0x0005001709007388 */ /* 0x0001e80000000400 */
[----:B------:R1:W-:Y:S04]  /*21eb0*/  STS.U16 [R9+0xd00], R25 ;  /* 0x000d001909007388 */ /* 0x0003e80000000400 */
[----:B------:R4:W-:Y:S04]  /*21ec0*/  STS.U16 [R9+0x1500], R27 ;  /* 0x0015001b09007388 */ /* 0x0009e80000000400 */
[----:B0-----:R-:W2:Y:S04]  /*21ed0*/  LDL.LU R23, [R1+0x114c] ;  /* 0x00114c0001177983 */ /* 0x001ea80000300800 */
[----:B-1----:R-:W2:Y:S04]  /*21ee0*/  LDL.LU R25, [R1+0x1148] ;  /* 0x0011480001197983 */ /* 0x002ea80000300800 */
[----:B----4-:R-:W2:Y:S04]  /*21ef0*/  LDL.LU R27, [R1+0x1144] ;  /* 0x00114400011b7983 */ /* 0x010ea80000300800 */
[----:B------:R0:W-:Y:S04]  /*21f00*/  STS.U16 [R9+0x1d00], R28 ;  /* 0x001d001c09007388 */ /* 0x0001e80000000400 */
[----:B0-----:R-:W2:Y:S04]  /*21f10*/  LDL.LU R28, [R1+0x1140] ;  /* 0x00114000011c7983 */ /* 0x001ea80000300800 */
[----:B---3--:R0:W-:Y:S04]  /*21f20*/  STS.U16 [R9+0x2500], R2 ;  /* 0x0025000209007388 */ /* 0x0081e80000000400 */
[----:B------:R1:W-:Y:S04]  /*21f30*/  STS.U16 [R9+0x2d00], R3 ;  /* 0x002d000309007388 */ /* 0x0003e80000000400 */
[----:B------:R3:W-:Y:S04]  /*21f40*/  STS.U16 [R9+0x3500], R7 ;  /* 0x0035000709007388 */ /* 0x0007e80000000400 */
[----:B0-----:R-:W4:Y:S04]  /*21f50*/  LDL R2, [R1+0xa7c] ;  /* 0x000a7c0001027983 */ /* 0x001f280000100800 */
[----:B-1----:R-:W4:Y:S04]  /*21f60*/  LDL R3, [R1+0x2a0] ;  /* 0x0002a00001037983 */ /* 0x002f280000100800 */
[----:B---3--:R-:W3:Y:S04]  /*21f70*/  LDL R7, [R1+0xa78] ;  /* 0x000a780001077983 */ /* 0x008ee80000100800 */
[----:B--2---:R0:W-:Y:S04]  /*21f80*/  STS.U16 [R9+0x3d00], R28 ;  /* 0x003d001c09007388 */ /* 0x0041e80000000400 */
[----:B------:R-:W-:Y:S04]  /*21f90*/  STS.U16 [R9+0x4500], R27 ;  /* 0x0045001b09007388 */ /* 0x000fe80000000400 */
[----:B------:R-:W-:Y:S04]  /*21fa0*/  STS.U16 [R9+0x4d00], R25 ;  /* 0x004d001909007388 */ /* 0x000fe80000000400 */
[----:B------:R-:W-:Y:S04]  /*21fb0*/  STS.U16 [R9+0x5500], R23 ;  /* 0x0055001709007388 */ /* 0x000fe80000000400 */
[----:B------:R-:W-:Y:S04]  /*21fc0*/  STS.U16 [R9+0x5d00], R20 ;  /* 0x005d001409007388 */ /* 0x000fe80000000400 */
[----:B------:R-:W-:Y:S04]  /*21fd0*/  STS.U16 [R9+0x6500], R18 ;  /* 0x0065001209007388 */ /* 0x000fe80000000400 */
[----:B------:R-:W-:Y:S04]  /*21fe0*/  STS.U16 [R9+0x6d00], R16 ;  /* 0x006d001009007388 */ /* 0x000fe80000000400 */
[----:B0-----:R-:W2:Y:S04]  /*21ff0*/  LDL.LU R28, [R1+0x2b8] ;  /* 0x0002b800011c7983 */ /* 0x001ea80000300800 */
[----:B------:R0:W-:Y:S04]  /*22000*/  STS.U16 [R9+0x7500], R12 ;  /* 0x0075000c09007388 */ /* 0x0001e80000000400 */
[----:B0-----:R-:W2:Y:S01]  /*22010*/  LDL R12, [R1+0x29c] ;  /* 0x00029c00010c7983 */ /* 0x001ea20000100800 */
[----:B------:R-:W-:-:S02]  /*22020*/  PRMT R11, RZ, 0x7610, R11 ;  /* 0x00007610ff0b7816 */ /* 0x000fc4000000000b */
[----:B------:R-:W-:-:S04]  /*22030*/  PRMT R14, RZ, 0x7610, R14 ;  /* 0x00007610ff0e7816 */ /* 0x000fc8000000000e */
[----:B----4-:R3:W4:Y:S02]  /*22040*/  @!P0 LDG.E.U16 R11, [R2.64] ;  /* 0x0000000a020b8981 */ /* 0x010724000c1e1500 */
[----:B---3--:R-:W-:Y:S02]  /*22050*/  @!P0 IMAD.MOV.U32 R2, RZ, RZ, R7 ;  /* 0x000000ffff028224 */ /* 0x008fe400078e0007 */
[----:B--2---:R-:W-:-:S05]  /*22060*/  @!P0 IMAD.MOV.U32 R3, RZ, RZ, R12 ;  /* 0x000000ffff038224 */ /* 0x004fca00078e000c */
[----:B------:R-:W2:Y:S04]  /*22070*/  @!P0 LDG.E.U16 R14, [R2.64] ;  /* 0x0000000a020e8981 */ /* 0x000ea8000c1e1500 */
[----:B------:R0:W-:Y:S04]  /*22080*/  STS.U16 [R9+0x7d00], R13 ;  /* 0x007d000d09007388 */ /* 0x0001e80000000400 */
[----:B------:R-:W-:Y:S04]  /*22090*/  STS.U16 [R9+0x8500], R17 ;  /* 0x0085001109007388 */ /* 0x000fe80000000400 */
[----:B------:R-:W-:Y:S04]  /*220a0*/  STS.U16 [R9+0x8d00], R19 ;  /* 0x008d001309007388 */ /* 0x000fe80000000400 */
[----:B------:R-:W-:Y:S04]  /*220b0*/  STS.U16 [R9+0x9500], R21 ;  /* 0x0095001509007388 */ /* 0x000fe80000000400 */
[----:B------:R-:W-:Y:S04]  /*220c0*/  STS.U16 [R9+0x9d00], R22 ;  /* 0x009d001609007388 */ /* 0x000fe80000000400 */
[----:B------:R-:W-:Y:S04]  /*220d0*/  STS.U16 [R9+0xa500], R24 ;  /* 0x00a5001809007388 */ /* 0x000fe80000000400 */
[----:B------:R-:W-:Y:S04]  /*220e0*/  STS.U16 [R9+0xad00], R26 ;  /* 0x00ad001a09007388 */ /* 0x000fe80000000400 */
[----:B------:R1:W-:Y:S04]  /*220f0*/  STS.U16 [R9+0xb500], R29 ;  /* 0x00b5001d09007388 */ /* 0x0003e80000000400 */
[----:B0-----:R-:W3:Y:S04]  /*22100*/  LDL R13, [R1+0x9f8] ;  /* 0x0009f800010d7983 */ /* 0x001ee80000100800 */
[----:B-1----:R-:W3:Y:S04]  /*22110*/  LDL R9, [R1+0x9fc] ;  /* 0x0009fc0001097983 */ /* 0x002ee80000100800 */
[----:B----4-:R0:W-:Y:S04]  /*22120*/  STL [R1+0xb8], R11 ;  /* 0x0000b80b01007387 */ /* 0x0101e80000100800 */
[----:B0-----:R-:W4:Y:S04]  /*22130*/  LDL.LU R11, [R1+0x113c] ;  /* 0x00113c00010b7983 */ /* 0x001f280000300800 */
[----:B------:R-:W3:Y:S04]  /*22140*/  LDL R12, [R1+0x9c0] ;  /* 0x0009c000010c7983 */ /* 0x000ee80000100800 */
[----:B------:R-:W3:Y:S04]  /*22150*/  LDL R7, [R1+0x9c4] ;  /* 0x0009c40001077983 */ /* 0x000ee80000100800 */
        /* <DEDUP_REMOVED lines=29> */
[----:B0-----:R-:W2:Y:S01]  /*22330*/  LDL.LU R15, [R1+0x112c] ;  /* 0x00112c00010f7983 */ /* 0x001ea20000300800 */
[----:B---3--:R-:W-:Y:S02]  /*22340*/  @!P0 IMAD.MOV.U32 R2, RZ, RZ, R9 ;  /* 0x000000ffff028224 */ /* 0x008fe400078e0009 */
[----:B------:R-:W-:Y:S01]  /*22350*/  @!P0 IMAD.MOV.U32 R3, RZ, RZ, R13 ;  /* 0x000000ffff038224 */ /* 0x000fe200078e000d */
[----:B------:R-:W3:Y:S04]  /*22360*/  LDL R9, [R1+0x944] ;  /* 0x0009440001097983 */ /* 0x000ee80000100800 */
[----:B------:R0:W3:Y:S04]  /*22370*/  @!P0 LDG.E.U16 R14, [R2.64] ;  /* 0x0000000a020e8981 */ /* 0x0000e8000c1e1500 */
[----:B------:R-:W4:Y:S01]  /*22380*/  LDL R13, [R1+0x940] ;  /* 0x00094000010d7983 */ /* 0x000f220000100800 */
[----:B0-----:R-:W-:-:S02]  /*22390*/  @!P0 IMAD.MOV.U32 R2, RZ, RZ, R7 ;  /* 0x000000ffff028224 */ /* 0x001fc400078e0007 */
[----:B------:R-:W-:Y:S01]  /*223a0*/  @!P0 IMAD.MOV.U32 R3, RZ, RZ, R12 ;  /* 0x000000ffff038224 */ /* 0x000fe200078e000c */
[----:B--2---:R-:W-:-:S06]  /*223b0*/  PRMT R15, RZ, 0x7610, R15 ;  /* 0x00007610ff0f7816 */ /* 0x004fcc000000000f */
[----:B------:R-:W2:Y:S04]  /*223c0*/  @!P0 LDG.E.U16 R15, [R2.64] ;  /* 0x0000000a020f8981 */ /* 0x000ea8000c1e1500 */
[----:B---3--:R0:W-:Y:S04]  /*223d0*/  STL [R1+0xa4], R14 ;  /* 0x0000a40e01007387 */ /* 0x0081e80000100800 */
[----:B0-----:R-:W3:Y:S04]  /*223e0*/  LDL.LU R14, [R1+0x1128] ;  /* 0x00112800010e7983 */ /* 0x001ee80000300800 */
[----:B------:R-:W3:Y:S04]  /*223f0*/  LDL R12, [R1+0x938] ;  /* 0x00093800010c7983 */ /* 0x000ee80000100800 */
[----:B------:R-:W4:Y:S04]  /*22400*/  LDL R7, [R1+0x93c] ;  /* 0x00093c0001077983 */ /* 0x000f280000100800 */
        /* <DEDUP_REMOVED lines=20> */
[----:B------:R-:W3:Y:S04]  /*22550*/  LDL R2, [R1+0x978] ;  /* 0x0009780001027983 */ /* 0x000ee80000100800 */
[----:B------:R-:W3:Y:S01]  /*22560*/  LDL R3, [R1+0x97c] ;  /* 0x00097c0001037983 */ /* 0x000ee20000100800 */
[----:B--2---:R-:W-:-:S02]  /*22570*/  PRMT R14, RZ, 0x7610, R14 ;  /* 0x00007610ff0e7816 */ /* 0x004fc4000000000e */
[----:B---3--:R-:W-:-:S04]  /*22580*/  @!P0 LOP3.LUT R3, R3, R2, RZ, 0x3c, !PT ;  /* 0x0000000203038212 */ /* 0x008fc800078e3cff */
[----:B------:R-:W-:-:S04]  /*22590*/  @!P0 LOP3.LUT R2, R3, R2, RZ, 0x3c, !PT ;  /* 0x0000000203028212 */ /* 0x000fc800078e3cff */
[----:B------:R-:W-:-:S05]  /*225a0*/  @!P0 LOP3.LUT R3, R3, R2, RZ, 0x3c, !PT ;  /* 0x0000000203038212 */ /* 0x000fca00078e3cff */
[----:B------:R-:W2:Y:S01]  /*225b0*/  @!P0 LDG.E.U16 R14, [R2.64] ;  /* 0x0000000a020e8981 */ /* 0x000ea2000c1e1500 */
[----:B------:R-:W-:-:S03]  /*225c0*/  PRMT R15, RZ, 0x7610, R15 ;  /* 0x00007610ff0f7816 */ /* 0x000fc6000000000f */
[----:B--2---:R0:W-:Y:S04]  /*225d0*/  STL [R1+0x94], R14 ;  /* 0x0000940e01007387 */ /* 0x0041e80000100800 */
[----:B0-----:R-:W2:Y:S01]  /*225e0*/  LDL.LU R14, [R1+0x1118] ;  /* 0x00111800010e7983 */ /* 0x001ea20000300800 */
[----:B------:R-:W-:Y:S02]  /*225f0*/  @!P0 IMAD.MOV.U32 R2, RZ, RZ, R9 ;  /* 0x000000ffff028224 */ /* 0x000fe400078e0009 */
[----:B----4-:R-:W-:Y:S01]  /*22600*/  @!P0 IMAD.MOV.U32 R3, RZ, RZ, R13 ;  /* 0x000000ffff038224 */ /* 0x010fe200078e000d */
[----:B------:R-:W3:Y:S04]  /*22610*/  LDL R9, [R1+0x8bc] ;  /* 0x0008bc0001097983 */ /* 0x000ee80000100800 */
[----:B------:R0:W4:Y:S04]  /*22620*/  @!P0 LDG.E.U16 R15, [R2.64] ;  /* 0x0000000a020f8981 */ /* 0x000128000c1e1500 */
[----:B------:R-:W3:Y:S01]  /*22630*/  LDL R13, [R1+0x8b8] ;  /* 0x0008b800010d7983 */ /* 0x000ee20000100800 */
[----:B0-----:R-:W-:-:S02]  /*22640*/  @!P0 IMAD.MOV.U32 R2, RZ, RZ, R7 ;  /* 0x000000ffff028224 */ /* 0x001fc400078e0007 */
[----:B------:R-:W-:Y:S01]  /*22650*/  @!P0 IMAD.MOV.U32 R3, RZ, RZ, R12 ;  /* 0x000000ffff038224 */ /* 0x000fe200078e000c */
[----:B--2---:R-:W-:-:S06]  /*22660*/  PRMT R14, RZ, 0x7610, R14 ;  /* 0x00007610ff0e7816 */ /* 0x004fcc000000000e */
[----:B------:R-:W2:Y:S04]  /*22670*/  @!P0 LDG.E.U16 R14, [R2.64] ;  /* 0x0000000a020e8981 */ /* 0x000ea8000c1e1500 */
        /* <DEDUP_REMOVED lines=8> */
[----:B----4-:R-:W-:-:S02]  /*22700*/  PRMT R15, RZ, 0x7610, R15 ;  /* 0x00007610ff0f7816 */ /* 0x010fc4000000000f */
[----:B--2---:R-:W-:-:S04]  /*22710*/  @!P0 LOP3.LUT R3, R3, R2, RZ, 0x3c, !PT ;  /* 0x0000000203038212 */ /* 0x004fc800078e3cff */
[----:B------:R-:W-:-:S04]  /*22720*/  @!P0 LOP3.LUT R2, R3, R2, RZ, 0x3c, !PT ;  /* 0x0000000203028212 */ /* 0x000fc800078e3cff */
[----:B------:R-:W-:-:S05]  /*22730*/  @!P0 LOP3.LUT R3, R3, R2, RZ, 0x3c, !PT ;  /* 0x0000000203038212 */ /* 0x000fca00078e3cff */
[----:B------:R-:W2:Y:S04]  /*22740*/  @!P0 LDG.E.U16 R15, [R2.64] ;  /* 0x0000000a020f8981 */ /* 0x000ea8000c1e1500 */
[----:B--2---:R0:W-:Y:S04]  /*22750*/  STL [R1+0x88], R15 ;  /* 0x0000880f01007387 */ /* 0x0041e80000100800 */
[----:B0-----:R-:W2:Y:S04]  /*22760*/  LDL.LU R15, [R1+0x110c] ;  /* 0x00110c00010f7983 */ /* 0x001ea80000300800 */
[----:B------:R-:W4:Y:S04]  /*22770*/  LDL R2, [R1+0x8f8] ;  /* 0x0008f80001027983 */ /* 0x000f280000100800 */
[----:B------:R-:W4:Y:S01]  /*22780*/  LDL R3, [R1+0x8fc] ;  /* 0x0008fc0001037983 */ /* 0x000f220000100800 */
[----:B------:R-:W-:-:S02]  /*22790*/  PRMT R14, RZ, 0x7610, R14 ;  /* 0x00007610ff0e7816 */ /* 0x000fc4000000000e */
[----:B----4-:R-:W-:-:S04]  /*227a0*/  @!P0 LOP3.LUT R3, R3, R2, RZ, 0x3c, !PT ;  /* 0x0000000203038212 */ /* 0x010fc800078e3cff */
[----:B------:R-:W-:-:S04]  /*227b0*/  @!P0 LOP3.LUT R2, R3, R2, RZ, 0x3c, !PT ;  /* 0x0000000203028212 */ /* 0x000fc800078e3cff */
[----:B------:R-:W-:-:S05]  /*227c0*/  @!P0 LOP3.LUT R3, R3, R2, RZ, 0x3c, !PT ;  /* 0x0000000203038212 */ /* 0x000fca00078e3cff */
[----:B------:R-:W4:Y:S04]  /*227d0*/  @!P0 LDG.E.U16 R14, [R2.64] ;  /* 0x0000000a020e8981 */ /* 0x000f28000c1e1500 */
[----:B----4-:R0:W-:Y:S04]  /*227e0*/  STL [R1+0x84], R14 ;  /* 0x0000840e01007387 */ /* 0x0101e80000100800 */
[----:B0-----:R-:W4:Y:S04]  /*227f0*/  LDL.LU R14, [R1+0x1108] ;  /* 0x00110800010e7983 */ /* 0x001f280000300800 */
[----:B------:R-:W3:Y:S04]  /*22800*/  LDL R2, [R1+0x8c0] ;  /* 0x0008c00001027983 */ /* 0x000ee80000100800 */
[----:B------:R-:W3:Y:S01]  /*22810*/  LDL R3, [R1+0x8c4] ;  /* 0x0008c40001037983 */ /* 0x000ee20000100800 */
[----:B--2---:R-:W-:-:S02]  /*22820*/  PRMT R15, RZ, 0x7610, R15 ;  /* 0x00007610ff0f7816 */ /* 0x004fc4000000000f */
[----:B---3--:R-:W-:-:S04]  /*22830*/  @!P0 LOP3.LUT R3, R3, R2, RZ, 0x3c, !PT ;  /* 0x0000000203038212 */ /* 0x008fc800078e3cff */
[----:B------:R-:W-:-:S04]  /*22840*/  @!P0 LOP3.LUT R2, R3, R2, RZ, 0x3c, !PT ;  /* 0x0000000203028212 */ /* 0x000fc800078e3cff */
[----:B------:R-:W-:-:S05]  /*22850*/  @!P0 LOP3.LUT R3, R3, R2, RZ, 0x3c, !PT ;  /* 0x0000000203038212 */ /* 0x000fca00078e3cff */
[----:B------:R-:W2:Y:S01]  /*22860*/  @!P0 LDG.E.U16 R15, [R2.64] ;  /* 0x0000000a020f8981 */ /* 0x000ea2000c1e1500 */
[----:B----4-:R-:W-:-:S03]  /*22870*/  PRMT R14, RZ, 0x7610, R14 ;  /* 0x00007610ff0e7816 */ /* 0x010fc6000000000e */
[----:B--2---:R0:W-:Y:S04]  /*22880*/  STL [R1+0x80], R15 ;  /* 0x0000800f01007387 */ /* 0x0041e80000100800 */
[----:B0-----:R-:W2:Y:S01]  /*22890*/  LDL.LU R15, [R1+0x1104] ;  /* 0x00110400010f7983 */ /* 0x001ea20000300800 */
[----:B------:R-:W-:Y:S02]  /*228a0*/  @!P0 IMAD.MOV.U32 R2, RZ, RZ, R9 ;  /* 0x000000ffff028224 */ /* 0x000fe400078e0009 */
[----:B------:R-:W-:Y:S01]  /*228b0*/  @!P0 IMAD.MOV.U32 R3, RZ, RZ, R13 ;  /* 0x000000ffff038224 */ /* 0x000fe200078e000d */
        /* <DEDUP_REMOVED lines=30> */
[----:B0-----:R-:W4:Y:S01]  /*22aa0*/  LDL.LU R15, [R1+0x10f4] ;  /* 0x0010f400010f7983 */ /* 0x001f220000300800 */
[----:B------:R-:W3:Y:S02]  /*22ab0*/  LDL R2, [R1+0x838] ;  /* 0x0008380001027983 */ /* 0x000ee40000100800 */
        /* <DEDUP_REMOVED lines=10> */
[----:B------:R-:W-:Y:S02]  /*22b60*/  @!P0 IMAD.MOV.U32 R3, RZ, RZ, R13 ;  /* 0x000000ffff038224 */ /* 0x000fe400078e000d */
[----:B------:R-:W3:Y:S01]  /*22b70*/  LDL R9, [R1+0x77c] ;  /* 0x00077c0001097983 */ /* 0x000ee20000100800 */
[----:B------:R-:W4:Y:S04]  /*22b80*/  LDL R13, [R1+0x778] ;  /* 0x00077800010d7983 */ /* 0x000f280000100800 */
[----:B------:R0:W3:Y:S02]  /*22b90*/  @!P0 LDG.E.U16 R15, [R2.64] ;  /* 0x0000000a020f8981 */ /* 0x0000e4000c1e1500 */
[----:B0-----:R-:W-:-:S02]  /*22ba0*/  @!P0 IMAD.MOV.U32 R2, RZ, RZ, R7 ;  /* 0x000000ffff028224 */ /* 0x001fc400078e0007 */
[----:B------:R-:W-:Y:S01]  /*22bb0*/  @!P0 IMAD.MOV.U32 R3, RZ, RZ, R12 ;  /* 0x000000ffff038224 */ /* 0x000fe200078e000c */
[----:B--2---:R-:W-:-:S06]  /*22bc0*/  PRMT R14, RZ, 0x7610, R14 ;  /* 0x00007610ff0e7816 */ /* 0x004fcc000000000e */
[----:B------:R-:W2:Y:S04]  /*22bd0*/  @!P0 LDG.E.U16 R14, [R2.64] ;  /* 0x0000000a020e8981 */ /* 0x000ea8000c1e1500 */
[----:B---3--:R0:W-:Y:S04]  /*22be0*/  STL [R1+0x68], R15 ;  /* 0x0000680f01007387 */ /* 0x0081e80000100800 */
[----:B0-----:R-:W3:Y:S01]  /*22bf0*/  LDL.LU R15, [R1+0x10ec] ;  /* 0x0010ec00010f7983 */ /* 0x001ee20000300800 */
[----:B------:R-:W3:Y:S02]  /*22c00*/  LDL R12, [R1+0x740] ;  /* 0x00074000010c7983 */ /* 0x000ee40000100800 */
[----:B------:R-:W3:Y:S01]  /*22c10*/  LDL R7, [R1+0x744] ;  /* 0x0007440001077983 */ /* 0x000ee20000100800 */
[----:B--2---:R0:W-:Y:S04]  /*22c20*/  STL [R1+0x64], R14 ;  /* 0x0000640e01007387 */ /* 0x0041e80000100800 */
[----:B0-----:R-:W2:Y:S01]  /*22c30*/  LDL.LU R14, [R1+0x10e8] ;  /* 0x0010e800010e7983 */ /* 0x001ea20000300800 */
[----:B------:R-:W2:Y:S02]  /*22c40*/  LDL R2, [R1+0x7c0] ;  /* 0x0007c00001027983 */ /* 0x000ea40000100800 */
[----:B------:R-:W2:Y:S01]  /*22c50*/  LDL R3, [R1+0x7c4] ;  /* 0x0007c40001037983 */ /* 0x000ea20000100800 */
[----:B---3--:R-:W-:-:S02]  /*22c60*/  PRMT R15, RZ, 0x7610, R15 ;  /* 0x00007610ff0f7816 */ /* 0x008fc4000000000f */
[----:B--2---:R-:W-:-:S04]  /*22c70*/  @!P0 LOP3.LUT R3, R3, R2, RZ, 0x3c, !PT ;  /* 0x0000000203038212 */ /* 0x004fc800078e3cff */
[----:B------:R-:W-:-:S04]  /*22c80*/  @!P0 LOP3.LUT R2, R3, R2, RZ, 0x3c, !PT ;  /* 0x0000000203028212 */ /* 0x000fc800078e3cff */
[----:B------:R-:W-:-:S05]  /*22c90*/  @!P0 LOP3.LUT R3, R3, R2, RZ, 0x3c, !PT ;  /* 0x0000000203038212 */ /* 0x000fca00078e3cff */
[----:B------:R-:W2:Y:S04]  /*22ca0*/  @!P0 LDG.E.U16 R15, [R2.64] ;  /* 0x0000000a020f8981 */ /* 0x000ea8000c1e1500 */
[----:B--2---:R0:W-:Y:S04]  /*22cb0*/  STL [R1+0x60], R15 ;  /* 0x0000600f01007387 */ /* 0x0041e80000100800 */
[----:B0-----:R-:W2:Y:S01]  /*22cc0*/  LDL.LU R15, [R1+0x10e4] ;  /* 0x0010e400010f7983 */ /* 0x001ea20000300800 */
[----:B------:R-:W3:Y:S02]  /*22cd0*/  LDL R2, [R1+0x7b8] ;  /* 0x0007b80001027983 */ /* 0x000ee40000100800 */
[----:B------:R-:W3:Y:S01]  /*22ce0*/  LDL R3, [R1+0x7bc] ;  /* 0x0007bc0001037983 */ /* 0x000ee20000100800 */
[----:B------:R-:W-:-:S02]  /*22cf0*/  PRMT R14, RZ, 0x7610, R14 ;  /* 0x00007610ff0e7816 */ /* 0x000fc4000000000e */
[----:B---3--:R-:W-:-:S04]  /*22d00*/  @!P0 LOP3.LUT R3, R3, R2, RZ, 0x3c, !PT ;  /* 0x0000000203038212 */ /* 0x008fc800078e3cff */
[----:B------:R-:W-:-:S04]  /*22d10*/  @!P0 LOP3.LUT R2, R3, R2, RZ, 0x3c, !PT ;  /* 0x0000000203028212 */ /* 0x000fc800078e3cff */
[----:B------:R-:W-:-:S05]  /*22d20*/  @!P0 LOP3.LUT R3, R3, R2, RZ, 0x3c, !PT ;  /* 0x0000000203038212 */ /* 0x000fca00078e3cff */
[----:B------:R-:W3:Y:S04]  /*22d30*/  @!P0 LDG.E.U16 R14, [R2.64] ;  /* 0x0000000a020e8981 */ /* 0x000ee8000c1e1500 */
[----:B---3--:R0:W-:Y:S04]  /*22d40*/  STL [R1+0x5c], R14 ;  /* 0x00005c0e01007387 */ /* 0x0081e80000100800 */
[----:B0-----:R-:W3:Y:S01]  /*22d50*/  LDL.LU R14, [R1+0x10e0] ;  /* 0x0010e000010e7983 */ /* 0x001ee20000300800 */
[----:B------:R-:W3:Y:S02]  /*22d60*/  LDL R2, [R1+0x780] ;  /* 0x0007800001027983 */ /* 0x000ee40000100800 */
        /* <DEDUP_REMOVED lines=10> */
[----:B----4-:R-:W-:Y:S02]  /*22e10*/  @!P0 IMAD.MOV.U32 R3, RZ, RZ, R13 ;  /* 0x000000ffff038224 */ /* 0x010fe400078e000d */
        /* <DEDUP_REMOVED lines=118> */
[----:B------:R-:W-:-:S02]  /*23580*/  PRMT R8, RZ, 0x7610, R8 ;  /* 0x00007610ff087816 */ /* 0x000fc40000000008 */
[----:B--2---:R-:W-:-:S04]  /*23590*/  @!P0 LOP3.LUT R3, R3, R2, RZ, 0x3c, !PT ;  /* 0x0000000203038212 */ /* 0x004fc800078e3cff */
[----:B------:R-:W-:-:S04]  /*235a0*/  @!P0 LOP3.LUT R2, R3, R2, RZ, 0x3c, !PT ;  /* 0x0000000203028212 */ /* 0x000fc800078e3cff */
[----:B------:R-:W-:-:S05]  /*235b0*/  @!P0 LOP3.LUT R3, R3, R2, RZ, 0x3c, !PT ;  /* 0x0000000203038212 */ /* 0x000fca00078e3cff */
[----:B------:R0:W2:Y:S02]  /*235c0*/  @!P0 LDG.E.U16 R15, [R2.64] ;  /* 0x0000000a020f8981 */ /* 0x0000a4000c1e1500 */
[----:B0-----:R-:W-:Y:S02]  /*235d0*/  @!P0 IMAD.MOV.U32 R2, RZ, RZ, R9 ;  /* 0x000000ffff028224 */ /* 0x001fe400078e0009 */
[----:B----4-:R-:W-:-:S05]  /*235e0*/  @!P0 IMAD.MOV.U32 R3, RZ, RZ, R13 ;  /* 0x000000ffff038224 */ /* 0x010fca00078e000d */
[----:B------:R0:W4:Y:S01]  /*235f0*/  @!P0 LDG.E.U16 R8, [R2.64] ;  /* 0x0000000a02088981 */ /* 0x000122000c1e1500 */
[----:B------:R-:W-:-:S03]  /*23600*/  PRMT R6, RZ, 0x7610, R6 ;  /* 0x00007610ff067816 */ /* 0x000fc60000000006 */
[----:B---3--:R1:W-:Y:S01]  /*23610*/  STL [R1+0x20], R5 ;  /* 0x0000200501007387 */ /* 0x0083e20000100800 */
[----:B0-----:R-:W-:Y:S02]  /*23620*/  @!P0 IMAD.MOV.U32 R2, RZ, RZ, R7 ;  /* 0x000000ffff028224 */ /* 0x001fe400078e0007 */
[----:B------:R-:W-:Y:S01]  /*23630*/  @!P0 IMAD.MOV.U32 R3, RZ, RZ, R12 ;  /* 0x000000ffff038224 */ /* 0x000fe200078e000c */
[----:B-1----:R-:W3:Y:S04]  /*23640*/  LDL R5, [R1+0x544] ;  /* 0x0005440001057983 */ /* 0x002ee80000100800 */
[----:B------:R0:W3:Y:S04]  /*23650*/  @!P0 LDG.E.U16 R6, [R2.64] ;  /* 0x0000000a02068981 */ /* 0x0000e8000c1e1500 */
[----:B--2---:R1:W-:Y:S04]  /*23660*/  STL [R1+0x1c], R15 ;  /* 0x00001c0f01007387 */ /* 0x0043e80000100800 */
[----:B-1----:R-:W2:Y:S01]  /*23670*/  LDL.LU R15, [R1+0x10a4] ;  /* 0x0010a400010f7983 */ /* 0x002ea20000300800 */
[----:B------:R-:W2:Y:S03]  /*23680*/  LDL R9, [R1+0x500] ;  /* 0x0005000001097983 */ /* 0x000ea60000100800 */
[----:B----4-:R1:W-:Y:S01]  /*23690*/  STL [R1+0x18], R8 ;  /* 0x0000180801007387 */ /* 0x0103e20000100800 */
[----:B0-----:R-:W4:Y:S01]  /*236a0*/  LDL R3, [R1+0x540] ;  /* 0x0005400001037983 */ /* 0x001f220000100800 */
[----:B------:R-:W-:Y:S01]  /*236b0*/  PRMT R4, RZ, 0x7610, R4 ;  /* 0x00007610ff047816 */ /* 0x000fe20000000004 */
[----:B------:R-:W2:Y:S01]  /*236c0*/  LDL R13, [R1+0x4f8] ;  /* 0x0004f800010d7983 */ /* 0x000ea20000100800 */
[----:B------:R-:W2:Y:S04]  /*236d0*/  LDL R12, [R1+0x4fc] ;  /* 0x0004fc00010c7983 */ /* 0x000ea80000100800 */
[----:B------:R-:W2:Y:S04]  /*236e0*/  LDL R7, [R1+0x4c8] ;  /* 0x0004c80001077983 */ /* 0x000ea80000100800 */
[----:B-1----:R-:W2:Y:S01]  /*236f0*/  LDL R8, [R1+0x504] ;  /* 0x0005040001087983 */ /* 0x002ea20000100800 */
[----:B---3--:R-:W-:-:S03]  /*23700*/  @!P0 IMAD.MOV.U32 R2, RZ, RZ, R5 ;  /* 0x000000ffff028224 */ /* 0x008fc600078e0005 */
[----:B------:R0:W-:Y:S01]  /*23710*/  STL [R1+0x14], R6 ;  /* 0x0000140601007387 */ /* 0x0001e20000100800 */
[----:B------:R-:W3:Y:S03]  /*23720*/  LDL R5, [R1+0x4c0] ;  /* 0x0004c00001057983 */ /* 0x000ee60000100800 */
[----:B0-----:R-:W3:Y:S04]  /*23730*/  LDL R6, [R1+0x4cc] ;  /* 0x0004cc0001067983 */ /* 0x001ee80000100800 */
[----:B----4-:R0:W4:Y:S04]  /*23740*/  @!P0 LDG.E.U16 R4, [R2.64] ;  /* 0x0000000a02048981 */ /* 0x010128000c1e1500 */
[----:B0-----:R-:W3:Y:S04]  /*23750*/  LDL R2, [R1+0x538] ;  /* 0x0005380001027983 */ /* 0x001ee80000100800 */
[----:B------:R-:W3:Y:S01]  /*23760*/  LDL R3, [R1+0x53c] ;  /* 0x00053c0001037983 */ /* 0x000ee20000100800 */
[----:B--2---:R-:W-:-:S02]  /*23770*/  PRMT R15, RZ, 0x7610, R15 ;  /* 0x00007610ff0f7816 */ /* 0x004fc4000000000f */
[----:B------:R-:W-:Y:S01]  /*23780*/  PRMT R14, RZ, 0x7610, R14 ;  /* 0x00007610ff0e7816 */ /* 0x000fe2000000000e */
[----:B----4-:R0:W-:Y:S04]  /*23790*/  STL [R1+0x10], R4 ;  /* 0x0000100401007387 */ /* 0x0101e80000100800 */
[----:B0-----:R-:W2:Y:S01]  /*237a0*/  LDL R4, [R1+0x4c4] ;  /* 0x0004c40001047983 */ /* 0x001ea20000100800 */
[----:B---3--:R-:W-:-:S04]  /*237b0*/  @!P0 LOP3.LUT R3, R3, R2, RZ, 0x3c, !PT ;  /* 0x0000000203038212 */ /* 0x008fc800078e3cff */
[----:B------:R-:W-:-:S04]  /*237c0*/  @!P0 LOP3.LUT R2, R3, R2, RZ, 0x3c, !PT ;  /* 0x0000000203028212 */ /* 0x000fc800078e3cff */
[----:B------:R-:W-:-:S05]  /*237d0*/  @!P0 LOP3.LUT R3, R3, R2, RZ, 0x3c, !PT ;  /* 0x0000000203038212 */ /* 0x000fca00078e3cff */
[----:B------:R0:W3:Y:S01]  /*237e0*/  @!P0 LDG.E.U16 R15, [R2.64] ;  /* 0x0000000a020f8981 */ /* 0x0000e2000c1e1500 */
[----:B------:R-:W-:Y:S01]  /*237f0*/  PRMT R11, RZ, 0x7610, R11 ;  /* 0x00007610ff0b7816 */ /* 0x000fe2000000000b */
[----:B0-----:R-:W-:Y:S02]  /*23800*/  @!P0 IMAD.MOV.U32 R2, RZ, RZ, R8 ;  /* 0x000000ffff028224 */ /* 0x001fe400078e0008 */
[----:B------:R-:W-:Y:S01]  /*23810*/  @!P0 IMAD.MOV.U32 R3, RZ, RZ, R9 ;  /* 0x000000ffff038224 */ /* 0x000fe200078e0009 */
[----:B------:R-:W-:Y:S02]  /*23820*/  PRMT R10, RZ, 0x7610, R10 ;  /* 0x00007610ff0a7816 */ /* 0x000fe4000000000a */
[----:B------:R-:W-:Y:S01]  /*23830*/  PRMT R27, RZ, 0x7610, R27 ;  /* 0x00007610ff1b7816 */ /* 0x000fe2000000001b */
[----:B------:R-:W4:Y:S04]  /*23840*/  LDL R9, [R1+0x4b8] ;  /* 0x0004b80001097983 */ /* 0x000f280000100800 */
[----:B------:R0:W3:Y:S04]  /*23850*/  @!P0 LDG.E.U16 R14, [R2.64] ;  /* 0x0000000a020e8981 */ /* 0x0000e8000c1e1500 */
[----:B------:R-:W3:Y:S01]  /*23860*/  LDL R8, [R1+0x4bc] ;  /* 0x0004bc0001087983 */ /* 0x000ee20000100800 */
[----:B0-----:R-:W-:-:S02]  /*23870*/  @!P0 IMAD.MOV.U32 R2, RZ, RZ, R12 ;  /* 0x000000ffff028224 */ /* 0x001fc400078e000c */
[----:B------:R-:W-:-:S05]  /*23880*/  @!P0 IMAD.MOV.U32 R3, RZ, RZ, R13 ;  /* 0x000000ffff038224 */ /* 0x000fca00078e000d */
[----:B------:R0:W3:Y:S02]  /*23890*/  @!P0 LDG.E.U16 R11, [R2.64] ;  /* 0x0000000a020b8981 */ /* 0x0000e4000c1e1500 */
[----:B0-----:R-:W-:Y:S02]  /*238a0*/  @!P0 IMAD.MOV.U32 R2, RZ, RZ, R6 ;  /* 0x000000ffff028224 */ /* 0x001fe400078e0006 */
[----:B------:R-:W-:Y:S01]  /*238b0*/  @!P0 IMAD.MOV.U32 R3, RZ, RZ, R7 ;  /* 0x000000ffff038224 */ /* 0x000fe200078e0007 */
[----:B------:R-:W3:Y:S04]  /*238c0*/  LDL R6, [R1+0x48c] ;  /* 0x00048c0001067983 */ /* 0x000ee80000100800 */
[----:B------:R-:W3:Y:S04]  /*238d0*/  LDL R7, [R1+0x488] ;  /* 0x0004880001077983 */ /* 0x000ee80000100800 */
[----:B------:R0:W3:Y:S02]  /*238e0*/  @!P0 LDG.E.U16 R10, [R2.64] ;  /* 0x0000000a020a8981 */ /* 0x0000e4000c1e1500 */
[----:B0-----:R-:W-:-:S02]  /*238f0*/  @!P0 IMAD.MOV.U32 R3, RZ, RZ, R5 ;  /* 0x000000ffff038224 */ /* 0x001fc400078e0005 */
[----:B------:R-:W3:Y:S01]  /*23900*/  LDL R5, [R1+0x480] ;  /* 0x0004800001057983 */ /* 0x000ee20000100800 */
[----:B--2---:R-:W-:-:S03]  /*23910*/  @!P0 IMAD.MOV.U32 R2, RZ, RZ, R4 ;  /* 0x000000ffff028224 */ /* 0x004fc600078e0004 */
[----:B------:R-:W2:Y:S04]  /*23920*/  LDL R4, [R1+0x484] ;  /* 0x0004840001047983 */ /* 0x000ea80000100800 */
[----:B------:R4:W2:Y:S01]  /*23930*/  @!P0 LDG.E.U16 R27, [R2.64] ;  /* 0x0000000a021b8981 */ /* 0x0008a2000c1e1500 */
[----:B------:R-:W-:Y:S01]  /*23940*/  PRMT R25, RZ, 0x7610, R25 ;  /* 0x00007610ff197816 */ /* 0x000fe20000000019 */
[----:B----4-:R-:W-:Y:S02]  /*23950*/  @!P0 IMAD.MOV.U32 R3, RZ, RZ, R9 ;  /* 0x000000ffff038224 */ /* 0x010fe400078e0009 */
[----:B---3--:R-:W-:-:S05]  /*23960*/  @!P0 IMAD.MOV.U32 R2, RZ, RZ, R8 ;  /* 0x000000ffff028224 */ /* 0x008fca00078e0008 */
[----:B------:R0:W3:Y:S04]  /*23970*/  @!P0 LDG.E.U16 R25, [R2.64] ;  /* 0x0000000a02198981 */ /* 0x0000e8000c1e1500 */
[----:B--2---:R-:W-:Y:S01]  /*23980*/  STL [R1+0x107c], R27 ;  /* 0x00107c1b01007387 */ /* 0x004fe20000100800 */
[----:B------:R1:W-:Y:S03]  /*23990*/  STL [R1+0x4], R11 ;  /* 0x0000040b01007387 */ /* 0x0003e60000100800 */
[----:B-1----:R-:W2:Y:S01]  /*239a0*/  LDL R11, [R1+0x478] ;  /* 0x00047800010b7983 */ /* 0x002ea20000100800 */
[----:B------:R1:W-:Y:S01]  /*239b0*/  STL [R1], R10 ;  /* 0x0000000a01007387 */ /* 0x0003e20000100800 */
[----:B------:R-:W-:Y:S01]  /*239c0*/  PRMT R23, RZ, 0x7610, R23 ;  /* 0x00007610ff177816 */ /* 0x000fe20000000017 */
[----:B0-----:R-:W-:-:S02]  /*239d0*/  @!P0 IMAD.MOV.U32 R2, RZ, RZ, R6 ;  /* 0x000000ffff028224 */ /* 0x001fc400078e0006 */
[----:B------:R-:W-:Y:S01]  /*239e0*/  @!P0 IMAD.MOV.U32 R3, RZ, RZ, R7 ;  /* 0x000000ffff038224 */ /* 0x000fe200078e0007 */
[----:B------:R-:W-:Y:S02]  /*239f0*/  PRMT R20, RZ, 0x7610, R20 ;  /* 0x00007610ff147816 */ /* 0x000fe40000000014 */
[----:B------:R-:W-:Y:S01]  /*23a00*/  PRMT R18, RZ, 0x7610, R18 ;  /* 0x00007610ff127816 */ /* 0x000fe20000000012 */
[----:B------:R-:W4:Y:S04]  /*23a10*/  LDL R9, [R1+0x448] ;  /* 0x0004480001097983 */ /* 0x000f280000100800 */
[----:B------:R0:W4:Y:S04]  /*23a20*/  @!P0 LDG.E.U16 R23, [R2.64] ;  /* 0x0000000a02178981 */ /* 0x000128000c1e1500 */
[----:B-1----:R-:W4:Y:S04]  /*23a30*/  LDL R10, [R1+0x47c] ;  /* 0x00047c00010a7983 */ /* 0x002f280000100800 */
[----:B------:R-:W4:Y:S01]  /*23a40*/  LDL R8, [R1+0x44c] ;  /* 0x00044c0001087983 */ /* 0x000f220000100800 */
[----:B0-----:R-:W-:-:S02]  /*23a50*/  @!P0 IMAD.MOV.U32 R2, RZ, RZ, R4 ;  /* 0x000000ffff028224 */ /* 0x001fc400078e0004 */
[----:B------:R-:W-:-:S05]  /*23a60*/  @!P0 IMAD.MOV.U32 R3, RZ, RZ, R5 ;  /* 0x000000ffff038224 */ /* 0x000fca00078e0005 */
[----:B------:R2:W4:Y:S04]  /*23a70*/  @!P0 LDG.E.U16 R20, [R2.64] ;  /* 0x0000000a02148981 */ /* 0x000528000c1e1500 */
[----:B---3--:R-:W-:Y:S01]  /*23a80*/  STL [R1+0x1068], R25 ;  /* 0x0010681901007387 */ /* 0x008fe20000100800 */
[----:B------:R-:W-:Y:S02]  /*23a90*/  STL [R1+0xc], R15 ;  /* 0x00000c0f01007387 */ /* 0x000fe40000100800 */
[----:B------:R-:W3:Y:S02]  /*23aa0*/  LDL R7, [R1+0x440] ;  /* 0x0004400001077983 */ /* 0x000ee40000100800 */
[----:B------:R-:W3:Y:S02]  /*23ab0*/  LDL R6, [R1+0x444] ;  /* 0x0004440001067983 */ /* 0x000ee40000100800 */
[----:B--2---:R-:W-:-:S02]  /*23ac0*/  @!P0 IMAD.MOV.U32 R3, RZ, RZ, R11 ;  /* 0x000000ffff038224 */ /* 0x004fc400078e000b */
[----:B----4-:R-:W-:-:S05]  /*23ad0*/  @!P0 IMAD.MOV.U32 R2, RZ, RZ, R10 ;  /* 0x000000ffff028224 */ /* 0x010fca00078e000a */
[----:B------:R0:W2:Y:S04]  /*23ae0*/  @!P0 LDG.E.U16 R18, [R2.64] ;  /* 0x0000000a02128981 */ /* 0x0000a8000c1e1500 */
[----:B------:R-:W-:Y:S01]  /*23af0*/  STL [R1+0x8], R14 ;  /* 0x0000080e01007387 */ /* 0x000fe20000100800 */
[----:B------:R-:W4:Y:S02]  /*23b00*/  LDL R5, [R1+0x438] ;  /* 0x0004380001057983 */ /* 0x000f240000100800 */
[----:B------:R-:W4:Y:S01]  /*23b10*/  LDL R4, [R1+0x43c] ;  /* 0x00043c0001047983 */ /* 0x000f220000100800 */
[----:B------:R-:W-:Y:S01]  /*23b20*/  PRMT R16, RZ, 0x7610, R16 ;  /* 0x00007610ff107816 */ /* 0x000fe20000000010 */
[----:B------:R-:W-:Y:S01]  /*23b30*/  STL [R1+0x1080], R20 ;  /* 0x0010801401007387 */ /* 0x000fe20000100800 */
[----:B0-----:R-:W-:-:S02]  /*23b40*/  @!P0 IMAD.MOV.U32 R2, RZ, RZ, R8 ;  /* 0x000000ffff028224 */ /* 0x001fc400078e0008 */
[----:B------:R-:W-:-:S05]  /*23b50*/  @!P0 IMAD.MOV.U32 R3, RZ, RZ, R9 ;  /* 0x000000ffff038224 */ /* 0x000fca00078e0009 */
[----:B------:R3:W4:Y:S01]  /*23b60*/  @!P0 LDG.E.U16 R16, [R2.64] ;  /* 0x0000000a02108981 */ /* 0x000722000c1e1500 */
[----:B------:R-:W-:Y:S01]  /*23b70*/  PRMT R0, RZ, 0x7610, R0 ;  /* 0x00007610ff007816 */ /* 0x000fe20000000000 */
[----:B---3--:R-:W-:Y:S02]  /*23b80*/  @!P0 IMAD.MOV.U32 R2, RZ, RZ, R6 ;  /* 0x000000ffff028224 */ /* 0x008fe400078e0006 */
[----:B------:R-:W-:-:S05]  /*23b90*/  @!P0 IMAD.MOV.U32 R3, RZ, RZ, R7 ;  /* 0x000000ffff038224 */ /* 0x000fca00078e0007 */
[----:B------:R0:W3:Y:S04]  /*23ba0*/  @!P0 LDG.E.U16 R0, [R2.64] ;  /* 0x0000000a02008981 */ /* 0x0000e8000c1e1500 */
[----:B--2---:R-:W-:Y:S01]  /*23bb0*/  STL [R1+0x106c], R18 ;  /* 0x00106c1201007387 */ /* 0x004fe20000100800 */
[----:B------:R-:W2:Y:S02]  /*23bc0*/  LDL R11, [R1+0x408] ;  /* 0x00040800010b7983 */ /* 0x000ea40000100800 */
[----:B------:R-:W2:Y:S02]  /*23bd0*/  LDL R10, [R1+0x40c] ;  /* 0x00040c00010a7983 */ /* 0x000ea40000100800 */
[----:B------:R-:W2:Y:S01]  /*23be0*/  LDL R7, [R1+0x400] ;  /* 0x0004000001077983 */ /* 0x000ea20000100800 */
[----:B------:R-:W2:Y:S01]  /*23bf0*/  LDL R6, [R1+0x404] ;  /* 0x0004040001067983 */ /* 0x000ea20000100800 */
[----:B0-----:R-:W-:-:S02]  /*23c00*/  PRMT R2, RZ, 0x7610, R2 ;  /* 0x00007610ff027816 */ /* 0x001fc40000000002 */
[----:B------:R-:W-:-:S04]  /*23c10*/  PRMT R3, RZ, 0x7610, R3 ;  /* 0x00007610ff037816 */ /* 0x000fc80000000003 */
[----:B----4-:R2:W4:Y:S04]  /*23c20*/  @!P0 LDG.E.U16 R2, [R4.64] ;  /* 0x0000000a04028981 */ /* 0x010528000c1e1500 */
[----:B---3--:R0:W-:Y:S01]  /*23c30*/  STL [R1+0x1084], R0 ;  /* 0x0010840001007387 */ /* 0x0081e20000100800 */
[----:B------:R-:W3:Y:S02]  /*23c40*/  LDL R13, [R1+0x3c8] ;  /* 0x0003c800010d7983 */ /* 0x000ee40000100800 */
[----:B------:R-:W3:Y:S02]  /*23c50*/  LDL R12, [R1+0x3cc] ;  /* 0x0003cc00010c7983 */ /* 0x000ee40000100800 */
[----:B------:R-:W3:Y:S01]  /*23c60*/  LDL R9, [R1+0x388] ;  /* 0x0003880001097983 */ /* 0x000ee20000100800 */
[----:B------:R-:W3:Y:S01]  /*23c70*/  LDL R8, [R1+0x38c] ;  /* 0x00038c0001087983 */ /* 0x000ee20000100800 */
[----:B--2---:R-:W-:-:S02]  /*23c80*/  @!P0 IMAD.MOV.U32 R5, RZ, RZ, R11 ;  /* 0x000000ffff058224 */ /* 0x004fc400078e000b */
[----:B------:R-:W-:-:S05]  /*23c90*/  @!P0 IMAD.MOV.U32 R4, RZ, RZ, R10 ;  /* 0x000000ffff048224 */ /* 0x000fca00078e000a */
[----:B------:R1:W2:Y:S02]  /*23ca0*/  @!P0 LDG.E.U16 R3, [R4.64] ;  /* 0x0000000a04038981 */ /* 0x0002a4000c1e1500 */
[----:B-1----:R-:W-:-:S06]  /*23cb0*/  PRMT R4, RZ, 0x7610, R4 ;  /* 0x00007610ff047816 */ /* 0x002fcc0000000004 */
[----:B------:R3:W2:Y:S04]  /*23cc0*/  @!P0 LDG.E.U16 R4, [R6.64] ;  /* 0x0000000a06048981 */ /* 0x0006a8000c1e1500 */
[----:B----4-:R1:W-:Y:S01]  /*23cd0*/  STL [R1+0x1070], R2 ;  /* 0x0010700201007387 */ /* 0x0103e20000100800 */
[----:B------:R-:W4:Y:S02]  /*23ce0*/  LDL R11, [R1+0x348] ;  /* 0x00034800010b7983 */ /* 0x000f240000100800 */
[----:B------:R-:W4:Y:S02]  /*23cf0*/  LDL R10, [R1+0x34c] ;  /* 0x00034c00010a7983 */ /* 0x000f240000100800 */
[----:B0-----:R-:W4:Y:S01]  /*23d00*/  LDL R0, [R1+0x30c] ;  /* 0x00030c0001007983 */ /* 0x001f220000100800 */
[----:B-1----:R-:W4:Y:S01]  /*23d10*/  LDL R2, [R1+0x308] ;  /* 0x0003080001027983 */ /* 0x002f220000100800 */
[----:B---3--:R-:W-:-:S02]  /*23d20*/  @!P0 IMAD.MOV.U32 R6, RZ, RZ, R12 ;  /* 0x000000ffff068224 */ /* 0x008fc400078e000c */
[----:B------:R-:W-:Y:S01]  /*23d30*/  @!P0 IMAD.MOV.U32 R7, RZ, RZ, R13 ;  /* 0x000000ffff078224 */ /* 0x000fe200078e000d */
[----:B------:R-:W-:-:S06]  /*23d40*/  PRMT R5, RZ, 0x7610, R5 ;  /* 0x00007610ff057816 */ /* 0x000fcc0000000005 */
[----:B------:R0:W3:Y:S04]  /*23d50*/  @!P0 LDG.E.U16 R5, [R6.64] ;  /* 0x0000000a06058981 */ /* 0x0000e8000c1e1500 */
[----:B--2---:R1:W-:Y:S01]  /*23d60*/  STL [R1+0x1088], R4 ;  /* 0x0010880401007387 */ /* 0x0043e20000100800 */
[----:B------:R-:W2:Y:S02]  /*23d70*/  LDL R18, [R1+0x2c8] ;  /* 0x0002c80001127983 */ /* 0x000ea40000100800 */
[----:B------:R-:W3:Y:S02]  /*23d80*/  LDL R15, [R1+0x2cc] ;  /* 0x0002cc00010f7983 */ /* 0x000ee40000100800 */
[----:B------:R-:W3:Y:S01]  /*23d90*/  LDL R13, [R1+0x3c0] ;  /* 0x0003c000010d7983 */ /* 0x000ee20000100800 */
[----:B------:R-:W3:Y:S01]  /*23da0*/  LDL R12, [R1+0x3c4] ;  /* 0x0003c400010c7983 */ /* 0x000ee20000100800 */
[----:B0-----:R-:W-:-:S02]  /*23db0*/  PRMT R6, RZ, 0x7610, R6 ;  /* 0x00007610ff067816 */ /* 0x001fc40000000006 */
[----:B------:R-:W-:Y:S01]  /*23dc0*/  PRMT R7, RZ, 0x7610, R7 ;  /* 0x00007610ff077816 */ /* 0x000fe20000000007 */
[----:B------:R-:W3:Y:S04]  /*23dd0*/  LDL R14, [R1+0x380] ;  /* 0x00038000010e7983 */ /* 0x000ee80000100800 */
[----:B-1----:R-:W3:Y:S04]  /*23de0*/  LDL R4, [R1+0x384] ;  /* 0x0003840001047983 */ /* 0x002ee80000100800 */
[----:B------:R4:W3:Y:S04]  /*23df0*/  @!P0 LDG.E.U16 R6, [R8.64] ;  /* 0x0000000a08068981 */ /* 0x0008e8000c1e1500 */
[----:B------:R-:W3:Y:S01]  /*23e00*/  LDL R20, [R1+0x300] ;  /* 0x0003000001147983 */ /* 0x000ee20000100800 */
[----:B----4-:R-:W-:-:S02]  /*23e10*/  @!P0 IMAD.MOV.U32 R8, RZ, RZ, R10 ;  /* 0x000000ffff088224 */ /* 0x010fc400078e000a */
[----:B------:R-:W-:Y:S02]  /*23e20*/  @!P0 IMAD.MOV.U32 R9, RZ, RZ, R11 ;  /* 0x000000ffff098224 */ /* 0x000fe400078e000b */
[----:B------:R-:W-:Y:S02]  /*23e30*/  @!P0 IMAD.MOV.U32 R10, RZ, RZ, R0 ;  /* 0x000000ffff0a8224 */ /* 0x000fe400078e0000 */
[----:B------:R-:W-:Y:S01]  /*23e40*/  @!P0 IMAD.MOV.U32 R11, RZ, RZ, R2 ;  /* 0x000000ffff0b8224 */ /* 0x000fe200078e0002 */
[----:B------:R-:W4:Y:S04]  /*23e50*/  LDL R0, [R1+0x344] ;  /* 0x0003440001007983 */ /* 0x000f280000100800 */
[----:B------:R0:W4:Y:S04]  /*23e60*/  @!P0 LDG.E.U16 R7, [R8.64] ;  /* 0x0000000a08078981 */ /* 0x000128000c1e1500 */
[----:B------:R-:W4:Y:S01]  /*23e70*/  LDL R2, [R1+0x340] ;  /* 0x0003400001027983 */ /* 0x000f220000100800 */
[----:B0-----:R-:W-:-:S02]  /*23e80*/  PRMT R8, RZ, 0x7610, R8 ;  /* 0x00007610ff087816 */ /* 0x001fc40000000008 */
[----:B------:R-:W-:-:S04]  /*23e90*/  PRMT R9, RZ, 0x7610, R9 ;  /* 0x00007610ff097816 */ /* 0x000fc80000000009 */
[----:B------:R2:W4:Y:S02]  /*23ea0*/  @!P0 LDG.E.U16 R8, [R10.64] ;  /* 0x0000000a0a088981 */ /* 0x000524000c1e1500 */
[----:B--2---:R-:W-:Y:S02]  /*23eb0*/  @!P0 IMAD.MOV.U32 R11, RZ, RZ, R18 ;  /* 0x000000ffff0b8224 */ /* 0x004fe400078e0012 */
[----:B---3--:R-:W-:Y:S01]  /*23ec0*/  @!P0 IMAD.MOV.U32 R10, RZ, RZ, R15 ;  /* 0x000000ffff0a8224 */ /* 0x008fe200078e000f */
[----:B------:R-:W2:Y:S04]  /*23ed0*/  LDL R18, [R1+0x304] ;  /* 0x0003040001127983 */ /* 0x000ea80000100800 */
[----:B------:R0:W3:Y:S02]  /*23ee0*/  @!P0 LDG.E.U16 R9, [R10.64] ;  /* 0x0000000a0a098981 */ /* 0x0000e4000c1e1500 */
[----:B0-----:R-:W-:-:S06]  /*23ef0*/  PRMT R10, RZ, 0x7610, R10 ;  /* 0x00007610ff0a7816 */ /* 0x001fcc000000000a */
[----:B------:R0:W3:Y:S01]  /*23f00*/  @!P0 LDG.E.U16 R10, [R12.64] ;  /* 0x0000000a0c0a8981 */ /* 0x0000e2000c1e1500 */
[----:B------:R-:W-:Y:S01]  /*23f10*/  PRMT R11, RZ, 0x7610, R11 ;  /* 0x00007610ff0b7816 */ /* 0x000fe2000000000b */
[----:B----4-:R-:W-:Y:S02]  /*23f20*/  @!P0 IMAD.MOV.U32 R15, RZ, RZ, R2 ;  /* 0x000000ffff0f8224 */ /* 0x010fe400078e0002 */
[----:B0-----:R-:W-:Y:S02]  /*23f30*/  @!P0 IMAD.MOV.U32 R12, RZ, RZ, R4 ;  /* 0x000000ffff0c8224 */ /* 0x001fe400078e0004 */
[----:B------:R-:W-:Y:S02]  /*23f40*/  @!P0 IMAD.MOV.U32 R13, RZ, RZ, R14 ;  /* 0x000000ffff0d8224 */ /* 0x000fe400078e000e */
[----:B------:R-:W-:-:S03]  /*23f50*/  @!P0 IMAD.MOV.U32 R14, RZ, RZ, R0 ;  /* 0x000000ffff0e8224 */ /* 0x000fc600078e0000 */
[----:B------:R0:W4:Y:S02]  /*23f60*/  @!P0 LDG.E.U16 R11, [R12.64] ;  /* 0x0000000a0c0b8981 */ /* 0x000124000c1e1500 */
[----:B0-----:R-:W-:Y:S02]  /*23f70*/  PRMT R12, RZ, 0x7610, R12 ;  /* 0x00007610ff0c7816 */ /* 0x001fe4000000000c */
[----:B------:R-:W-:-:S04]  /*23f80*/  PRMT R13, RZ, 0x7610, R13 ;  /* 0x00007610ff0d7816 */ /* 0x000fc8000000000d */
[----:B------:R0:W4:Y:S02]  /*23f90*/  @!P0 LDG.E.U16 R12, [R14.64] ;  /* 0x0000000a0e0c8981 */ /* 0x000124000c1e1500 */
[----:B0-----:R-:W-:Y:S02]  /*23fa0*/  @!P0 IMAD.MOV.U32 R15, RZ, RZ, R20 ;  /* 0x000000ffff0f8224 */ /* 0x001fe400078e0014 */
[----:B--2---:R-:W-:-:S05]  /*23fb0*/  @!P0 IMAD.MOV.U32 R14, RZ, RZ, R18 ;  /* 0x000000ffff0e8224 */ /* 0x004fca00078e0012 */
[----:B------:R-:W2:Y:S04]  /*23fc0*/  @!P0 LDG.E.U16 R13, [R14.64] ;  /* 0x0000000a0e0d8981 */ /* 0x000ea8000c1e1500 */
[----:B---3--:R0:W-:Y:S01]  /*23fd0*/  STL [R1+0x108c], R10 ;  /* 0x00108c0a01007387 */ /* 0x0081e20000100800 */
[----:B------:R-:W3:Y:S03]  /*23fe0*/  LDL R4, [R1+0x2c4] ;  /* 0x0002c40001047983 */ /* 0x000ee60000100800 */
[----:B0-----:R-:W3:Y:S04]  /*23ff0*/  LDL R10, [R1+0x2c0] ;  /* 0x0002c000010a7983 */ /* 0x001ee80000100800 */
[----:B----4-:R-:W-:Y:S01]  /*24000*/  STL [R1+0x1090], R11 ;  /* 0x0010900b01007387 */ /* 0x010fe20000100800 */
[----:B------:R-:W4:Y:S02]  /*24010*/  LDL R2, [R1+0x3f8] ;  /* 0x0003f80001027983 */ /* 0x000f240000100800 */
[----:B------:R-:W4:Y:S01]  /*24020*/  LDL R0, [R1+0x3fc] ;  /* 0x0003fc0001007983 */ /* 0x000f220000100800 */
[----:B------:R-:W-:Y:S01]  /*24030*/  PRMT R17, RZ, 0x7610, R17 ;  /* 0x00007610ff117816 */ /* 0x000fe20000000011 */
[----:B------:R0:W-:Y:S01]  /*24040*/  STL [R1+0x1094], R12 ;  /* 0x0010940c01007387 */ /* 0x0001e20000100800 */
[----:B------:R-:W4:Y:S02]  /*24050*/  LDL R20, [R1+0x3b8] ;  /* 0x0003b80001147983 */ /* 0x000f240000100800 */
[----:B------:R-:W4:Y:S02]  /*24060*/  LDL R18, [R1+0x3bc] ;  /* 0x0003bc0001127983 */ /* 0x000f240000100800 */
[----:B------:R-:W4:Y:S01]  /*24070*/  LDL.LU R27, [R1] ;  /* 0x00000000011b7983 */ /* 0x000f220000300800 */
[----:B--2---:R1:W-:Y:S01]  /*24080*/  STL [R1+0x1098], R13 ;  /* 0x0010980d01007387 */ /* 0x0043e20000100800 */
[----:B0-----:R-:W2:Y:S01]  /*24090*/  LDL R12, [R1+0x37c] ;  /* 0x00037c00010c7983 */ /* 0x001ea20000100800 */
[----:B------:R-:W-:-:S02]  /*240a0*/  PRMT R19, RZ, 0x7610, R19 ;  /* 0x00007610ff137816 */ /* 0x000fc40000000013 */
[----:B------:R-:W-:Y:S02]  /*240b0*/  PRMT R21, RZ, 0x7610, R21 ;  /* 0x00007610ff157816 */ /* 0x000fe40000000015 */
[----:B------:R-:W-:Y:S01]  /*240c0*/  PRMT R22, RZ, 0x7610, R22 ;  /* 0x00007610ff167816 */ /* 0x000fe20000000016 */
[----:B------:R-:W2:Y:S04]  /*240d0*/  LDL R11, [R1+0x338] ;  /* 0x00033800010b7983 */ /* 0x000ea80000100800 */
[----:B-1----:R-:W2:Y:S01]  /*240e0*/  LDL R13, [R1+0x378] ;  /* 0x00037800010d7983 */ /* 0x002ea20000100800 */
[----:B---3--:R-:W-:Y:S02]  /*240f0*/  @!P0 IMAD.MOV.U32 R14, RZ, RZ, R4 ;  /* 0x000000ffff0e8224 */ /* 0x008fe400078e0004 */
[----:B------:R-:W-:-:S02]  /*24100*/  @!P0 IMAD.MOV.U32 R15, RZ, RZ, R10 ;  /* 0x000000ffff0f8224 */ /* 0x000fc400078e000a */
[----:B------:R-:W3:Y:S04]  /*24110*/  LDL R10, [R1+0x33c] ;  /* 0x00033c00010a7983 */ /* 0x000ee80000100800 */
[----:B------:R4:W3:Y:S02]  /*24120*/  @!P0 LDG.E.U16 R17, [R14.64] ;  /* 0x0000000a0e118981 */ /* 0x0008e4000c1e1500 */
        /* <DEDUP_REMOVED lines=8> */
[----:B------:R0:W2:Y:S04]  /*241b0*/  @!P0 LDG.E.U16 R22, [R14.64] ;  /* 0x0000000a0e168981 */ /* 0x0000a8000c1e1500 */
[----:B---3--:R1:W-:Y:S01]  /*241c0*/  STL [R1+0x109c], R17 ;  /* 0x00109c1101007387 */ /* 0x0083e20000100800 */
[----:B------:R-:W3:Y:S02]  /*241d0*/  LDL R4, [R1+0x2f8] ;  /* 0x0002f80001047983 */ /* 0x000ee40000100800 */
[----:B------:R-:W3:Y:S02]  /*241e0*/  LDL R2, [R1+0x2fc] ;  /* 0x0002fc0001027983 */ /* 0x000ee40000100800 */
[----:B------:R-:W3:Y:S01]  /*241f0*/  LDL R0, [R1+0x2bc] ;  /* 0x0002bc0001007983 */ /* 0x000ee20000100800 */
[----:B------:R-:W1:Y:S01]  /*24200*/  S2R R25, SR_TID.X ;  /* 0x0000000000197919 */ /* 0x000e620000002100 */
[----:B------:R-:W-:Y:S01]  /*24210*/  PRMT R24, RZ, 0x7610, R24 ;  /* 0x00007610ff187816 */ /* 0x000fe20000000018 */
[----:B0-----:R-:W-:-:S02]  /*24220*/  @!P0 IMAD.MOV.U32 R14, RZ, RZ, R10 ;  /* 0x000000ffff0e8224 */ /* 0x001fc400078e000a */
[----:B------:R-:W-:Y:S01]  /*24230*/  @!P0 IMAD.MOV.U32 R15, RZ, RZ, R11 ;  /* 0x000000ffff0f8224 */ /* 0x000fe200078e000b */
[----:B------:R-:W-:-:S04]  /*24240*/  PRMT R26, RZ, 0x7610, R26 ;  /* 0x00007610ff1a7816 */ /* 0x000fc8000000001a */
[----:B------:R3:W3:Y:S04]  /*24250*/  @!P0 LDG.E.U16 R24, [R14.64] ;  /* 0x0000000a0e188981 */ /* 0x0006e8000c1e1500 */
[----:B----4-:R-:W-:Y:S01]  /*24260*/  STL [R1+0x1074], R19 ;  /* 0x0010741301007387 */ /* 0x010fe20000100800 */
[----:B-1----:R-:W-:-:S03]  /*24270*/  LOP3.LUT R25, R25, 0x7f, RZ, 0xc0, !PT ;  /* 0x0000007f19197812 */ /* 0x002fc600078ec0ff */
[----:B------:R-:W-:Y:S04]  /*24280*/  STL [R1+0x1078], R21 ;  /* 0x0010781501007387 */ /* 0x000fe80000100800 */
[----:B--2---:R0:W-:Y:S01]  /*24290*/  STL [R1+0x10a0], R22 ;  /* 0x0010a01601007387 */ /* 0x0041e20000100800 */
[----:B------:R-:W-:Y:S02]  /*242a0*/  STL [R1+0xb1c], R28 ;  /* 0x000b1c1c01007387 */ /* 0x000fe40000100800 */
[----:B------:R-:W2:Y:S02]  /*242b0*/  LDL.LU R17, [R1+0xb8] ;  /* 0x0000b80001117983 */ /* 0x000ea40000300800 */
[----:B------:R-:W4:Y:S01]  /*242c0*/  LDL.LU R13, [R1+0xb0] ;  /* 0x0000b000010d7983 */ /* 0x000f220000300800 */
[----:B------:R-:W4:Y:S01]  /*242d0*/  LDL.LU R12, [R1+0xa8] ;  /* 0x0000a800010c7983 */ /* 0x000f220000300800 */
[----:B------:R-:W4:Y:S02]  /*242e0*/  LDL.LU R11, [R1+0xa0] ;  /* 0x0000a000010b7983 */ /* 0x000f240000300800 */
[----:B------:R-:W4:Y:S02]  /*242f0*/  LDL.LU R10, [R1+0x98] ;  /* 0x00009800010a7983 */ /* 0x000f240000300800 */
[----:B0-----:R-:W-:-:S02]  /*24300*/  IMAD.SHL.U32 R22, R25, 0x2, RZ ;  /* 0x0000000219167824 */ /* 0x001fc400078e00ff */
[----:B---3--:R-:W-:Y:S02]  /*24310*/  @!P0 IMAD.MOV.U32 R15, RZ, RZ, R4 ;  /* 0x000000ffff0f8224 */ /* 0x008fe400078e0004 */
[----:B------:R-:W-:Y:S01]  /*24320*/  @!P0 IMAD.MOV.U32 R14, RZ, RZ, R2 ;  /* 0x000000ffff0e8224 */ /* 0x000fe200078e0002 */
[----:B------:R-:W-:Y:S01]  /*24330*/  LOP3.LUT R22, R22, 0x50, RZ, 0x3c, !PT ;  /* 0x0000005016167812 */ /* 0x000fe200078e3cff */
[----:B------:R-:W4:Y:S04]  /*24340*/  LDL.LU R4, [R1+0x90] ;  /* 0x0000900001047983 */ /* 0x000f280000300800 */
[----:B------:R0:W4:Y:S04]  /*24350*/  @!P0 LDG.E.U16 R26, [R14.64] ;  /* 0x0000000a0e1a8981 */ /* 0x000128000c1e1500 */
[----:B------:R1:W-:Y:S01]  /*24360*/  STS.U16 [R22+0xbd00], R27 ;  /* 0x00bd001b16007388 */ /* 0x0003e20000000400 */
[----:B0-----:R-:W-:-:S03]  /*24370*/  @!P0 IMAD.MOV.U32 R14, RZ, RZ, R0 ;  /* 0x000000ffff0e8224 */ /* 0x001fc600078e0000 */
[----:B------:R-:W4:Y:S01]  /*24380*/  LDL.LU R0, [R1+0x88] ;  /* 0x0000880001007983 */ /* 0x000f220000300800 */
[----:B------:R-:W4:Y:S02]  /*24390*/  LDL.LU R20, [R1+0x80] ;  /* 0x0000800001147983 */ /* 0x000f240000300800 */
[----:B-1----:R-:W4:Y:S01]  /*243a0*/  LDL.LU R27, [R1+0x78] ;  /* 0x00007800011b7983 */ /* 0x002f220000300800 */
[----:B------:R-:W0:Y:S01]  /*243b0*/  S2R R21, SR_TID.X ;  /* 0x0000000000157919 */ /* 0x000e220000002100 */
[----:B------:R-:W-:Y:S01]  /*243c0*/  PRMT R29, RZ, 0x7610, R29 ;  /* 0x00007610ff1d7816 */ /* 0x000fe2000000001d */
[----:B------:R-:W-:-:S05]  /*243d0*/  @!P0 IMAD.MOV.U32 R15, RZ, RZ, R28 ;  /* 0x000000ffff0f8224 */ /* 0x000fca00078e001c */
[----:B------:R1:W4:Y:S04]  /*243e0*/  @!P0 LDG.E.U16 R29, [R14.64] ;  /* 0x0000000a0e1d8981 */ /* 0x000328000c1e1500 */
[----:B------:R0:W-:Y:S01]  /*243f0*/  STS.U16 [R22+0xc500], R23 ;  /* 0x00c5001716007388 */ /* 0x0001e20000000400 */
[----:B------:R0:W-:Y:S02]  /*24400*/  STS.U16 [R22+0xcd00], R16 ;  /* 0x00cd001016007388 */ /* 0x0001e40000000400 */
[----:B------:R0:W-:Y:S01]  /*24410*/  STS.U16 [R22+0xd500], R3 ;  /* 0x00d5000316007388 */ /* 0x0001e20000000400 */
[----:B-1----:R-:W4:Y:S01]  /*24420*/  LDL.LU R14, [R1+0x38] ;  /* 0x00003800010e7983 */ /* 0x002f220000300800 */
[----:B------:R-:W4:Y:S02]  /*24430*/  LDL.LU R15, [R1+0x30] ;  /* 0x00003000010f7983 */ /* 0x000f240000300800 */
[----:B------:R-:W4:Y:S02]  /*24440*/  LDL.LU R28, [R1+0x28] ;  /* 0x00002800011c7983 */ /* 0x000f240000300800 */
[----:B------:R-:W4:Y:S01]  /*24450*/  LDL.LU R19, [R1+0x20] ;  /* 0x0000200001137983 */ /* 0x000f220000300800 */
[----:B------:R-:W4:Y:S01]  /*24460*/  LDL.LU R2, [R1+0x18] ;  /* 0x0000180001027983 */ /* 0x000f220000300800 */
[----:B------:R-:W4:Y:S02]  /*24470*/  LDL.LU R18, [R1+0x10] ;  /* 0x0000100001127983 */ /* 0x000f240000300800 */
[----:B------:R-:W4:Y:S02]  /*24480*/  LDL.LU R25, [R1+0x8] ;  /* 0x0000080001197983 */ /* 0x000f240000300800 */
[----:B0-----:R-:W4:Y:S01]  /*24490*/  LDL.LU R23, [R1+0x40] ;  /* 0x0000400001177983 */ /* 0x001f220000300800 */
[----:B------:R-:W4:Y:S04]  /*244a0*/  LDL.LU R16, [R1+0x48] ;  /* 0x0000480001107983 */ /* 0x000f280000300800 */
[----:B------:R0:W-:Y:S01]  /*244b0*/  STS.U16 [R22+0xdd00], R5 ;  /* 0x00dd000516007388 */ /* 0x0001e20000000400 */
[----:B------:R1:W-:Y:S02]  /*244c0*/  STS.U16 [R22+0xe500], R6 ;  /* 0x00e5000616007388 */ /* 0x0003e40000000400 */
[----:B------:R1:W-:Y:S02]  /*244d0*/  STS.U16 [R22+0xed00], R7 ;  /* 0x00ed000716007388 */ /* 0x0003e40000000400 */
[----:B------:R1:W-:Y:S01]  /*244e0*/  STS.U16 [R22+0xf500], R8 ;  /* 0x00f5000816007388 */ /* 0x0003e20000000400 */
[----:B------:R1:W-:Y:S01]  /*244f0*/  STS.U16 [R22+0xfd00], R9 ;  /* 0x00fd000916007388 */ /* 0x0003e20000000400 */
[----:B------:R-:W-:-:S03]  /*24500*/  LOP3.LUT R3, R21, 0x7f, RZ, 0xc0, !PT ;  /* 0x0000007f15037812 */ /* 0x000fc600078ec0ff */
[----:B0-----:R-:W4:Y:S01]  /*24510*/  LDL.LU R5, [R1+0x50] ;  /* 0x0000500001057983 */ /* 0x001f220000300800 */
[----:B-1----:R-:W4:Y:S03]  /*24520*/  LDL.LU R6, [R1+0x58] ;  /* 0x0000580001067983 */ /* 0x002f260000300800 */
[----:B------:R-:W4:Y:S01]  /*24530*/  LDL.LU R7, [R1+0x60] ;  /* 0x0000600001077983 */ /* 0x000f220000300800 */
[----:B------:R-:W4:Y:S03]  /*24540*/  LDL.LU R8, [R1+0x68] ;  /* 0x0000680001087983 */ /* 0x000f260000300800 */
[----:B------:R-:W4:Y:S01]  /*24550*/  LDL.LU R22, [R1+0x10a0] ;  /* 0x0010a00001167983 */ /* 0x000f220000300800 */
[----:B------:R-:W4:Y:S02]  /*24560*/  LDL.LU R9, [R1+0x70] ;  /* 0x0000700001097983 */ /* 0x000f240000300800 */
[----:B------:R-:W-:-:S05]  /*24570*/  IMAD.SHL.U32 R21, R3, 0x2, RZ ;  /* 0x0000000203157824 */ /* 0x000fca00078e00ff */
[----:B------:R-:W-:-:S05]  /*24580*/  LOP3.LUT R21, R21, 0x60, RZ, 0x3c, !PT ;  /* 0x0000006015157812 */ /* 0x000fca00078e3cff */
[----:B--2---:R0:W-:Y:S01]  /*24590*/  STS.U16 [R21+0x600], R17 ;  /* 0x0006001115007388 */ /* 0x0041e20000000400 */
[----:B----4-:R1:W-:Y:S03]  /*245a0*/  STS.U16 [R21+0xe00], R13 ;  /* 0x000e000d15007388 */ /* 0x0103e60000000400 */
[----:B------:R2:W-:Y:S01]  /*245b0*/  STS.U16 [R21+0x1600], R12 ;  /* 0x0016000c15007388 */ /* 0x0005e20000000400 */
[----:B------:R4:W-:Y:S03]  /*245c0*/  STS.U16 [R21+0x1e00], R11 ;  /* 0x001e000b15007388 */ /* 0x0009e60000000400 */
[----:B------:R4:W-:Y:S04]  /*245d0*/  STS.U16 [R21+0x2600], R10 ;  /* 0x0026000a15007388 */ /* 0x0009e80000000400 */
[----:B0-----:R-:W4:Y:S04]  /*245e0*/  LDL.LU R17, [R1+0x109c] ;  /* 0x00109c0001117983 */ /* 0x001f280000300800 */
[----:B-1----:R-:W4:Y:S01]  /*245f0*/  LDL.LU R13, [R1+0x1098] ;  /* 0x00109800010d7983 */ /* 0x002f220000300800 */
[----:B--2---:R-:W2:Y:S02]  /*24600*/  LDL.LU R12, [R1+0x1094] ;  /* 0x00109400010c7983 */ /* 0x004ea40000300800 */
[----:B----4-:R-:W4:Y:S01]  /*24610*/  LDL.LU R11, [R1+0x1090] ;  /* 0x00109000010b7983 */ /* 0x010f220000300800 */
[----:B------:R-:W2:Y:S04]  /*24620*/  LDL.LU R10, [R1+0x108c] ;  /* 0x00108c00010a7983 */ /* 0x000ea80000300800 */
[----:B------:R0:W-:Y:S04]  /*24630*/  STS.U16 [R21+0x2e00], R4 ;  /* 0x002e000415007388 */ /* 0x0001e80000000400 */
[----:B0-----:R-:W2:Y:S04]  /*24640*/  LDL.LU R4, [R1+0x1088] ;  /* 0x0010880001047983 */ /* 0x001ea80000300800 */
[----:B------:R0:W-:Y:S01]  /*24650*/  STS.U16 [R21+0x3600], R0 ;  /* 0x0036000015007388 */ /* 0x0001e20000000400 */
[----:B------:R1:W-:Y:S03]  /*24660*/  STS.U16 [R21+0x3e00], R20 ;  /* 0x003e001415007388 */ /* 0x0003e60000000400 */
[----:B------:R1:W-:Y:S04]  /*24670*/  STS.U16 [R21+0x4600], R27 ;  /* 0x0046001b15007388 */ /* 0x0003e80000000400 */
[----:B0-----:R-:W2:Y:S01]  /*24680*/  LDL.LU R0, [R1+0x1084] ;  /* 0x0010840001007983 */ /* 0x001ea20000300800 */
[----:B-1----:R-:W2:Y:S03]  /*24690*/  LDL.LU R20, [R1+0x1080] ;  /* 0x0010800001147983 */ /* 0x002ea60000300800 */
[----:B------:R-:W2:Y:S04]  /*246a0*/  LDL.LU R27, [R1+0x107c] ;  /* 0x00107c00011b7983 */ /* 0x000ea80000300800 */
[----:B------:R-:W-:Y:S01]  /*246b0*/  STS.U16 [R21+0x4e00], R9 ;  /* 0x004e000915007388 */ /* 0x000fe20000000400 */
[----:B------:R-:W-:Y:S02]  /*246c0*/  STS.U16 [R21+0x5600], R8 ;  /* 0x0056000815007388 */ /* 0x000fe40000000400 */
[----:B------:R-:W-:Y:S02]  /*246d0*/  STS.U16 [R21+0x5e00], R7 ;  /* 0x005e000715007388 */ /* 0x000fe40000000400 */
[----:B------:R-:W-:Y:S01]  /*246e0*/  STS.U16 [R21+0x6600], R6 ;  /* 0x0066000615007388 */ /* 0x000fe20000000400 */
[----:B------:R-:W-:Y:S01]  /*246f0*/  STS.U16 [R21+0x6e00], R5 ;  /* 0x006e000515007388 */ /* 0x000fe20000000400 */
[----:B------:R-:W-:Y:S02]  /*24700*/  STS.U16 [R21+0x7600], R16 ;  /* 0x0076001015007388 */ /* 0x000fe40000000400 */
[----:B------:R-:W-:Y:S02]  /*24710*/  STS.U16 [R21+0x7e00], R23 ;  /* 0x007e001715007388 */ /* 0x000fe40000000400 */
[----:B------:R-:W-:Y:S01]  /*24720*/  STS.U16 [R21+0x8600], R14 ;  /* 0x0086000e15007388 */ /* 0x000fe20000000400 */
[----:B------:R-:W-:Y:S01]  /*24730*/  STS.U16 [R21+0x8e00], R15 ;  /* 0x008e000f15007388 */ /* 0x000fe20000000400 */
[----:B------:R-:W-:Y:S02]  /*24740*/  STS.U16 [R21+0x9600], R28 ;  /* 0x0096001c15007388 */ /* 0x000fe40000000400 */
[----:B------:R0:W-:Y:S02]  /*24750*/  STS.U16 [R21+0x9e00], R19 ;  /* 0x009e001315007388 */ /* 0x0001e40000000400 */
[----:B------:R1:W-:Y:S01]  /*24760*/  STS.U16 [R21+0xa600], R2 ;  /* 0x00a6000215007388 */ /* 0x0003e20000000400 */
[----:B------:R1:W-:Y:S01]  /*24770*/  STS.U16 [R21+0xae00], R18 ;  /* 0x00ae001215007388 */ /* 0x0003e20000000400 */
[----:B------:R1:W-:Y:S03]  /*24780*/  STS.U16 [R21+0xb600], R25 ;  /* 0x00b6001915007388 */ /* 0x0003e60000000400 */
[----:B0-----:R-:W4:Y:S01]  /*24790*/  LDL.LU R19, [R1+0xb4] ;  /* 0x0000b40001137983 */ /* 0x001f220000300800 */
[----:B-1----:R-:W4:Y:S02]  /*247a0*/  LDL.LU R2, [R1+0xac] ;  /* 0x0000ac0001027983 */ /* 0x002f240000300800 */
[----:B------:R-:W4:Y:S01]  /*247b0*/  LDL.LU R18, [R1+0xa4] ;  /* 0x0000a40001127983 */ /* 0x000f220000300800 */
[----:B------:R-:W4:Y:S04]  /*247c0*/  LDL.LU R25, [R1+0x9c] ;  /* 0x00009c0001197983 */ /* 0x000f280000300800 */
[----:B------:R-:W4:Y:S01]  /*247d0*/  LDL.LU R9, [R1+0x4c] ;  /* 0x00004c0001097983 */ /* 0x000f220000300800 */
[----:B------:R-:W4:Y:S02]  /*247e0*/  LDL.LU R8, [R1+0x44] ;  /* 0x0000440001087983 */ /* 0x000f240000300800 */
[----:B------:R-:W4:Y:S02]  /*247f0*/  LDL.LU R7, [R1+0x3c] ;  /* 0x00003c0001077983 */ /* 0x000f240000300800 */
[----:B------:R-:W4:Y:S01]  /*24800*/  LDL.LU R6, [R1+0x34] ;  /* 0x0000340001067983 */ /* 0x000f220000300800 */
[----:B------:R-:W4:Y:S01]  /*24810*/  LDL.LU R5, [R1+0x2c] ;  /* 0x00002c0001057983 */ /* 0x000f220000300800 */
[----:B------:R-:W4:Y:S02]  /*24820*/  LDL.LU R16, [R1+0x24] ;  /* 0x0000240001107983 */ /* 0x000f240000300800 */
[----:B------:R-:W4:Y:S02]  /*24830*/  LDL.LU R23, [R1+0x1c] ;  /* 0x00001c0001177983 */ /* 0x000f240000300800 */
[----:B------:R-:W4:Y:S01]  /*24840*/  LDL.LU R14, [R1+0x14] ;  /* 0x00001400010e7983 */ /* 0x000f220000300800 */
[----:B------:R-:W4:Y:S01]  /*24850*/  LDL.LU R15, [R1+0xc] ;  /* 0x00000c00010f7983 */ /* 0x000f220000300800 */
[----:B------:R-:W4:Y:S03]  /*24860*/  LDL.LU R28, [R1+0x4] ;  /* 0x00000400011c7983 */ /* 0x000f260000300800 */
[----:B--2---:R0:W-:Y:S01]  /*24870*/  STS.U16 [R21+0xbe00], R27 ;  /* 0x00be001b15007388 */ /* 0x0041e20000000400 */
[----:B------:R1:W-:Y:S02]  /*24880*/  STS.U16 [R21+0xc600], R20 ;  /* 0x00c6001415007388 */ /* 0x0003e40000000400 */
[----:B------:R2:W-:Y:S02]  /*24890*/  STS.U16 [R21+0xce00], R0 ;  /* 0x00ce000015007388 */ /* 0x0005e40000000400 */
[----:B------:R2:W-:Y:S01]  /*248a0*/  STS.U16 [R21+0xd600], R4 ;  /* 0x00d6000415007388 */ /* 0x0005e20000000400 */
[----:B------:R2:W-:Y:S01]  /*248b0*/  STS.U16 [R21+0xde00], R10 ;  /* 0x00de000a15007388 */ /* 0x0005e20000000400 */
[----:B----4-:R4:W-:Y:S03]  /*248c0*/  STS.U16 [R21+0xe600], R11 ;  /* 0x00e6000b15007388 */ /* 0x0109e60000000400 */
[----:B0-----:R-:W3:Y:S01]  /*248d0*/  LDL.LU R27, [R1+0x54] ;  /* 0x00005400011b7983 */ /* 0x001ee20000300800 */
[----:B-1----:R-:W3:Y:S02]  /*248e0*/  LDL.LU R20, [R1+0x5c] ;  /* 0x00005c0001147983 */ /* 0x002ee40000300800 */
[----:B--2---:R-:W2:Y:S02]  /*248f0*/  LDL.LU R0, [R1+0x64] ;  /* 0x0000640001007983 */ /* 0x004ea40000300800 */
[----:B------:R-:W2:Y:S01]  /*24900*/  LDL.LU R4, [R1+0x6c] ;  /* 0x00006c0001047983 */ /* 0x000ea20000300800 */
[----:B------:R-:W2:Y:S04]  /*24910*/  LDL.LU R10, [R1+0x74] ;  /* 0x00007400010a7983 */ /* 0x000ea80000300800 */
[----:B----4-:R-:W4:Y:S04]  /*24920*/  LDL.LU R11, [R1+0x7c] ;  /* 0x00007c00010b7983 */ /* 0x010f280000300800 */
[----:B------:R0:W-:Y:S01]  /*24930*/  STS.U16 [R21+0xee00], R12 ;  /* 0x00ee000c15007388 */ /* 0x0001e20000000400 */
[----:B------:R1:W-:Y:S02]  /*24940*/  STS.U16 [R21+0xf600], R13 ;  /* 0x00f6000d15007388 */ /* 0x0003e40000000400 */
[----:B------:R1:W-:Y:S01]  /*24950*/  STS.U16 [R21+0xfe00], R17 ;  /* 0x00fe001115007388 */ /* 0x0003e20000000400 */
[----:B0-----:R-:W2:Y:S01]  /*24960*/  LDL.LU R12, [R1+0x84] ;  /* 0x00008400010c7983 */ /* 0x001ea20000300800 */
[----:B-1----:R-:W2:Y:S02]  /*24970*/  LDL.LU R13, [R1+0x8c] ;  /* 0x00008c00010d7983 */ /* 0x002ea40000300800 */
[----:B------:R-:W2:Y:S02]  /*24980*/  LDL.LU R21, [R1+0x1078] ;  /* 0x0010780001157983 */ /* 0x000ea40000300800 */
[----:B------:R-:W2:Y:S02]  /*24990*/  LDL.LU R17, [R1+0x94] ;  /* 0x0000940001117983 */ /* 0x000ea40000300800 */
[----:B------:R-:W-:-:S05]  /*249a0*/  IMAD.SHL.U32 R3, R3, 0x2, RZ ;  /* 0x0000000203037824 */ /* 0x000fca00078e00ff */
[----:B------:R-:W-:-:S05]  /*249b0*/  LOP3.LUT R3, R3, 0x70, RZ, 0x3c, !PT ;  /* 0x0000007003037812 */ /* 0x000fca00078e3cff */
[----:B------:R0:W-:Y:S01]  /*249c0*/  STS.U16 [R3+0x700], R19 ;  /* 0x0007001303007388 */ /* 0x0001e20000000400 */
[----:B------:R1:W-:Y:S02]  /*249d0*/  STS.U16 [R3+0xf00], R2 ;  /* 0x000f000203007388 */ /* 0x0003e40000000400 */
[----:B------:R1:W-:Y:S02]  /*249e0*/  STS.U16 [R3+0x1700], R18 ;  /* 0x0017001203007388 */ /* 0x0003e40000000400 */
[----:B------:R1:W-:Y:S01]  /*249f0*/  STS.U16 [R3+0x1f00], R25 ;  /* 0x001f001903007388 */ /* 0x0003e20000000400 */
[----:B0-----:R-:W3:Y:S01]  /*24a00*/  LDL.LU R19, [R1+0x1074] ;  /* 0x0010740001137983 */ /* 0x001ee20000300800 */
[----:B-1----:R-:W3:Y:S02]  /*24a10*/  LDL.LU R2, [R1+0x1070] ;  /* 0x0010700001027983 */ /* 0x002ee40000300800 */
[----:B------:R-:W3:Y:S02]  /*24a20*/  LDL.LU R18, [R1+0x106c] ;  /* 0x00106c0001127983 */ /* 0x000ee40000300800 */
[----:B------:R-:W3:Y:S01]  /*24a30*/  LDL.LU R25, [R1+0x1068] ;  /* 0x0010680001197983 */ /* 0x000ee20000300800 */
[----:B--2---:R-:W-:Y:S01]  /*24a40*/  STS.U16 [R3+0x2700], R17 ;  /* 0x0027001103007388 */ /* 0x004fe20000000400 */
[----:B------:R-:W-:Y:S02]  /*24a50*/  STS.U16 [R3+0x2f00], R13 ;  /* 0x002f000d03007388 */ /* 0x000fe40000000400 */
[----:B------:R-:W-:Y:S02]  /*24a60*/  STS.U16 [R3+0x3700], R12 ;  /* 0x0037000c03007388 */ /* 0x000fe40000000400 */
[----:B----4-:R-:W-:Y:S01]  /*24a70*/  STS.U16 [R3+0x3f00], R11 ;  /* 0x003f000b03007388 */ /* 0x010fe20000000400 */
[----:B------:R-:W-:Y:S01]  /*24a80*/  STS.U16 [R3+0x4700], R10 ;  /* 0x0047000a03007388 */ /* 0x000fe20000000400 */
[----:B------:R-:W-:Y:S02]  /*24a90*/  STS.U16 [R3+0x4f00], R4 ;  /* 0x004f000403007388 */ /* 0x000fe40000000400 */
[----:B------:R0:W-:Y:S02]  /*24aa0*/  STS.U16 [R3+0x5700], R0 ;  /* 0x0057000003007388 */ /* 0x0001e40000000400 */
[----:B---3--:R-:W-:Y:S01]  /*24ab0*/  STS.U16 [R3+0x5f00], R20 ;  /* 0x005f001403007388 */ /* 0x008fe20000000400 */
        /* <DEDUP_REMOVED lines=10> */
[----:B------:R1:W-:Y:S01]  /*24b60*/  STS.U16 [R3+0xb700], R28 ;  /* 0x00b7001c03007388 */ /* 0x0003e20000000400 */
[----:B0-----:R-:W2:Y:S04]  /*24b70*/  LDL R0, [R1+0x130] ;  /* 0x0001300001007983 */ /* 0x001ea80000100800 */
[----:B-1----:R-:W3:Y:S04]  /*24b80*/  LDL R28, [R1+0xabc] ;  /* 0x000abc00011c7983 */ /* 0x002ee80000100800 */
        /* <DEDUP_REMOVED lines=8> */
[----:B------:R0:W-:Y:S01]  /*24c10*/  STS.U16 [R3+0xff00], R29 ;  /* 0x00ff001d03007388 */ /* 0x0001e20000000400 */
[----:B------:R-:W-:Y:S06]  /*24c20*/  BAR.SYNC.DEFER_BLOCKING 0x0 ;  /* 0x0000000000007b1d */ /* 0x000fec0000010000 */
[----:B--2---:R-:W1:Y:S04]  /*24c30*/  LDSM.16.M88.4 R4, [R0] ;  /* 0x000000000004783b */ /* 0x004e680000000200 */
[----:B------:R-:W2:Y:S04]  /*24c40*/  LDSM.16.M88.4 R8, [R0+0x6000] ;  /* 0x006000000008783b */ /* 0x000ea80000000200 */
[----:B------:R-:W-:Y:S04]  /*24c50*/  LDSM.16.M88.4 R12, [R0+0x4000] ;  /* 0x00400000000c783b */ /* 0x000fe80000000200 */
[----:B------:R-:W-:Y:S04]  /*24c60*/  LDSM.16.M88.4 R20, [R0+0x2000] ;  /* 0x002000000014783b */ /* 0x000fe80000000200 */
[----:B---3--:R-:W-:Y:S01]  /*24c70*/  STL [R1+0x1040], R28 ;  /* 0x0010401c01007387 */ /* 0x008fe20000100800 */
[----:B0-----:R-:W3:Y:S02]  /*24c80*/  LDL R29, [R1+0x194] ;  /* 0x00019400011d7983 */ /* 0x001ee40000100800 */
[----:B-1----:R-:W-:-:S02]  /*24c90*/  IMAD.MOV.U32 R2, RZ, RZ, R7 ;  /* 0x000000ffff027224 */ /* 0x002fc400078e0007 */
[----:B------:R-:W-:Y:S02]  /*24ca0*/  IMAD.MOV.U32 R3, RZ, RZ, R6 ;  /* 0x000000ffff037224 */ /* 0x000fe400078e0006 */
[----:B--2---:R-:W-:Y:S02]  /*24cb0*/  IMAD.MOV.U32 R7, RZ, RZ, R8 ;  /* 0x000000ffff077224 */ /* 0x004fe400078e0008 */
[----:B------:R-:W-:Y:S01]  /*24cc0*/  IMAD.MOV.U32 R6, RZ, RZ, R9 ;  /* 0x000000ffff067224 */ /* 0x000fe200078e0009 */
[----:B---3--:R-:W0:Y:S04]  /*24cd0*/  LDSM.16.MT88.4 R16, [R29+0x10000] ;  /* 0x010000001d10783b */ /* 0x008e280000004200 */
[----:B0-----:R-:W-:Y:S01]  /*24ce0*/  STL [R1+0x1058], R18 ;  /* 0x0010581201007387 */ /* 0x001fe20000100800 */
[----:B------:R-:W-:Y:S02]  /*24cf0*/  STL [R1+0x1054], R19 ;  /* 0x0010541301007387 */ /* 0x000fe40000100800 */
[----:B------:R-:W-:Y:S02]  /*24d00*/  STL.64 [R1+0x1060], R16 ;  /* 0x0010601001007387 */ /* 0x000fe40000100a00 */
[----:B------:R-:W0:Y:S04]  /*24d10*/  LDSM.16.M88.4 R16, [R0+0x8000] ;  /* 0x008000000010783b */ /* 0x000e280000000200 */
[----:B------:R-:W-:Y:S01]  /*24d20*/  STL [R1+0x1050], R2 ;  /* 0x0010500201007387 */ /* 0x000fe20000100800 */
[----:B------:R1:W-:Y:S02]  /*24d30*/  STL [R1+0x1044], R3 ;  /* 0x0010440301007387 */ /* 0x0003e40000100800 */
[----:B------:R-:W-:Y:S02]  /*24d40*/  STL.64 [R1+0x38], R10 ;  /* 0x0000380a01007387 */ /* 0x000fe40000100a00 */
[----:B0-----:R-:W-:Y:S01]  /*24d50*/  IMAD.MOV.U32 R8, RZ, RZ, R16 ;  /* 0x000000ffff087224 */ /* 0x001fe200078e0010 */
[----:B------:R-:W-:Y:S01]  /*24d60*/  STL.64 [R1+0x58], R18 ;  /* 0x0000581201007387 */ /* 0x000fe20000100a00 */
[----:B-1----:R-:W-:-:S02]  /*24d70*/  IMAD.MOV.U32 R3, RZ, RZ, R17 ;  /* 0x000000ffff037224 */ /* 0x002fc400078e0011 */
[----:B------:R-:W0:Y:S04]  /*24d80*/  LDSM.16.M88.4 R16, [R0+0xa000] ;  /* 0x00a000000010783b */ /* 0x000e280000000200 */
[----:B0-----:R-:W-:Y:S01]  /*24d90*/  IMAD.MOV.U32 R24, RZ, RZ, R17 ;  /* 0x000000ffff187224 */ /* 0x001fe200078e0011 */
[----:B------:R-:W-:Y:S01]  /*24da0*/  STL.64 [R1+0x88], R18 ;  /* 0x0000881201007387 */ /* 0x000fe20000100a00 */
[----:B------:R-:W-:Y:S02]  /*24db0*/  IMAD.MOV.U32 R2, RZ, RZ, R16 ;  /* 0x000000ffff027224 */ /* 0x000fe400078e0010 */
[----:B------:R-:W2:Y:S02]  /*24dc0*/  LDL.LU.64 R16, [R1+0x1060] ;  /* 0x0010600001107983 */ /* 0x000ea40000300a00 */
[----:B------:R0:W-:Y:S02]  /*24dd0*/  STL.64 [R1+0x18], R14 ;  /* 0x0000180e01007387 */ /* 0x0001e40000100a00 */
[----:B0-----:R-:W-:-:S02]  /*24de0*/  IMAD.MOV.U32 R14, RZ, RZ, R8 ;  /* 0x000000ffff0e7224 */ /* 0x001fc400078e0008 */
[----:B------:R-:W0:Y:S02]  /*24df0*/  LDSM.16.M88.4 R8, [R0+0xc000] ;  /* 0x00c000000008783b */ /* 0x000e240000000200 */
[----:B0-----:R-:W-:Y:S02]  /*24e00*/  IMAD.MOV.U32 R18, RZ, RZ, R8 ;  /* 0x000000ffff127224 */ /* 0x001fe400078e0008 */
[----:B------:R-:W-:Y:S01]  /*24e10*/  STL.64 [R1+0xc8], R10 ;  /* 0x0000c80a01007387 */ /* 0x000fe20000100a00 */
[----:B------:R-:W-:Y:S02]  /*24e20*/  IMAD.MOV.U32 R19, RZ, RZ, R9 ;  /* 0x000000ffff137224 */ /* 0x000fe400078e0009 */
[----:B------:R-:W0:Y:S04]  /*24e30*/  LDSM.16.M88.4 R8, [R0+0xe000] ;  /* 0x00e000000008783b */ /* 0x000e280000000200 */
[----:B------:R-:W-:-:S02]  /*24e40*/  IMAD.MOV.U32 R15, RZ, RZ, R3 ;  /* 0x000000ffff0f7224 */ /* 0x000fc400078e0003 */
[----:B0-----:R-:W-:Y:S01]  /*24e50*/  IMAD.MOV.U32 R3, RZ, RZ, R8 ;  /* 0x000000ffff037224 */ /* 0x001fe200078e0008 */
[----:B------:R0:W-:Y:S01]  /*24e60*/  STL.64 [R1+0xd8], R10 ;  /* 0x0000d80a01007387 */ /* 0x0001e20000100a00 */
[----:B------:R-:W-:Y:S02]  /*24e70*/  IMAD.MOV.U32 R28, RZ, RZ, R9 ;  /* 0x000000ffff1c7224 */ /* 0x000fe400078e0009 */
[----:B------:R-:W2:Y:S01]  /*24e80*/  LDL.LU.64 R8, [R1+0x210] ;  /* 0x0002100001087983 */ /* 0x000ea20000300a00 */
[----:B0-----:R-:W2:Y:S01]  /*24e90*/  LDL.LU.64 R10, [R1+0x218] ;  /* 0x00021800010a7983 */ /* 0x001ea20000300a00 */
[----:B------:R0:W-:Y:S02]  /*24ea0*/  STL [R1+0xeb8], R0 ;  /* 0x000eb80001007387 */ /* 0x0001e40000100800 */
[----:B0-----:R-:W-:Y:S02]  /*24eb0*/  IMAD.MOV.U32 R0, RZ, RZ, R24 ;  /* 0x000000ffff007224 */ /* 0x001fe400078e0018 */
[----:B------:R-:W0:Y:S04]  /*24ec0*/  LDSM.16.MT88.4 R24, [R29+0x10200] ;  /* 0x010200001d18783b */ /* 0x000e280000004200 */
[----:B0-----:R-:W-:Y:S01]  /*24ed0*/  STL.64 [R1+0xfd0], R26 ;  /* 0x000fd01a01007387 */ /* 0x001fe20000100a00 */
[----:B------:R0:W-:Y:S03]  /*24ee0*/  STL.64 [R1+0xfc8], R24 ;  /* 0x000fc81801007387 */ /* 0x0001e60000100a00 */
[----:B0-----:R-:W3:Y:S01]  /*24ef0*/  LDL.LU.64 R24, [R1+0x1a0] ;  /* 0x0001a00001187983 */ /* 0x001ee20000300a00 */
[----:B------:R-:W4:Y:S03]  /*24f00*/  LDL.LU.64 R26, [R1+0x1a8] ;  /* 0x0001a800011a7983 */ /* 0x000f260000300a00 */
[----:B----4-:R-:W-:Y:S01]  /*24f10*/  STL.64 [R1+0xfe0], R26 ;  /* 0x000fe01a01007387 */ /* 0x010fe20000100a00 */
[----:B---3--:R0:W-:Y:S02]  /*24f20*/  STL.64 [R1+0xfd8], R24 ;  /* 0x000fd81801007387 */ /* 0x0081e40000100a00 */
[----:B0-----:R-:W-:-:S02]  /*24f30*/  IMAD.MOV.U32 R24, RZ, RZ, R18 ;  /* 0x000000ffff187224 */ /* 0x001fc400078e0012 */
[----:B------:R-:W-:Y:S01]  /*24f40*/  IMAD.MOV.U32 R25, RZ, RZ, R19 ;  /* 0x000000ffff197224 */ /* 0x000fe200078e0013 */
[----:B------:R-:W2:Y:S01]  /*24f50*/  LDL.LU R18, [R1+0x1058] ;  /* 0x0010580001127983 */ /* 0x000ea20000300800 */
[----:B------:R-:W2:Y:S03]  /*24f60*/  LDL.LU R19, [R1+0x1054] ;  /* 0x0010540001137983 */ /* 0x000ea60000300800 */
[----:B------:R0:W-:Y:S02]  /*24f70*/  STL.64 [R1+0xff8], R24 ;  /* 0x000ff81801007387 */ /* 0x0001e40000100a00 */
[----:B0-----:R-:W-:Y:S02]  /*24f80*/  IMAD.MOV.U32 R24, RZ, RZ, R2 ;  /* 0x000000ffff187224 */ /* 0x001fe400078e0002 */
[----:B------:R-:W-:Y:S01]  /*24f90*/  IMAD.MOV.U32 R25, RZ, RZ, R0 ;  /* 0x000000ffff197224 */ /* 0x000fe200078e0000 */
[----:B------:R-:W3:Y:S04]  /*24fa0*/  LDL.LU R2, [R1+0x1050] ;  /* 0x0010500001027983 */ /* 0x000ee80000300800 */
[----:B------:R0:W-:Y:S02]  /*24fb0*/  STL.64 [R1+0x1010], R24 ;  /* 0x0010101801007387 */ /* 0x0001e40000100a00 */
[----:B0-----:R-:W-:-:S02]  /*24fc0*/  IMAD.MOV.U32 R24, RZ, RZ, R14 ;  /* 0x000000ffff187224 */ /* 0x001fc400078e000e */
[----:B------:R-:W-:-:S05]  /*24fd0*/  IMAD.MOV.U32 R25, RZ, RZ, R15 ;  /* 0x000000ffff197224 */ /* 0x000fca00078e000f */
[----:B------:R0:W-:Y:S02]  /*24fe0*/  STL.64 [R1+0x1028], R24 ;  /* 0x0010281801007387 */ /* 0x0001e40000100a00 */
[----:B0-----:R-:W-:Y:S02]  /*24ff0*/  IMAD.MOV.U32 R24, RZ, RZ, R7 ;  /* 0x000000ffff187224 */ /* 0x001fe400078e0007 */
[----:B------:R-:W-:-:S05]  /*25000*/  IMAD.MOV.U32 R25, RZ, RZ, R6 ;  /* 0x000000ffff197224 */ /* 0x000fca00078e0006 */
[----:B------:R0:W-:Y:S01]  /*25010*/  STL.64 [R1+0x1048], R24 ;  /* 0x0010481801007387 */ /* 0x0001e20000100a00 */
[C---:B--2---:R-:W-:Y:S03]  /*25020*/  HMMA.16816.F32 R4, R16.reuse, R4, R8 ;  /* 0x000000041004723c */ /* 0x044fe60000001808 */
[----:B------:R-:W2:Y:S01]  /*25030*/  LDL.LU.64 R8, [R1+0x200] ;  /* 0x0002000001087983 */ /* 0x000ea20000300a00 */
[----:B------:R-:W2:Y:S02]  /*25040*/  LDL.LU.64 R10, [R1+0x208] ;  /* 0x00020800010a7983 */ /* 0x000ea40000300a00 */
[----:B0-----:R-:W4:Y:S02]  /*25050*/  LDL.LU.64 R24, [R1+0x1f0] ;  /* 0x0001f00001187983 */ /* 0x001f240000300a00 */
[----:B------:R-:W4:Y:S11]  /*25060*/  LDL.LU.64 R26, [R1+0x1f8] ;  /* 0x0001f800011a7983 */ /* 0x000f360000300a00 */
[----:B------:R-:W-:Y:S04]  /*25070*/  @!UPT UIADD3 URZ, URZ, URZ, URZ ;  /* 0x0000003f3f3ff290 */ /* 0x000fe8000fffe03f */
[----:B------:R-:W-:Y:S01]  /*25080*/  STL.64 [R1+0xff0], R6 ;  /* 0x000ff00601007387 */ /* 0x000fe20000100a00 */
[----:B------:R0:W-:Y:S03]  /*25090*/  STL.64 [R1+0xfe8], R4 ;  /* 0x000fe80401007387 */ /* 0x0001e60000100a00 */
[----:B0-----:R-:W2:Y:S01]  /*250a0*/  LDL.LU.64 R4, [R1+0x1b0] ;  /* 0x0001b00001047983 */ /* 0x001ea20000300a00 */
[----:B------:R-:W2:Y:S03]  /*250b0*/  LDL.LU.64 R6, [R1+0x1b8] ;  /* 0x0001b80001067983 */ /* 0x000ea60000300a00 */
[----:B--2---:R-:W-:Y:S01]  /*250c0*/  STL.64 [R1+0x1008], R6 ;  /* 0x0010080601007387 */ /* 0x004fe20000100a00 */
[----:B------:R0:W-:Y:S03]  /*250d0*/  STL.64 [R1+0x1000], R4 ;  /* 0x0010000401007387 */ /* 0x0001e60000100a00 */
[----:B0-----:R-:W2:Y:S01]  /*250e0*/  LDL.LU.64 R4, [R1+0x1c0] ;  /* 0x0001c00001047983 */ /* 0x001ea20000300a00 */
[----:B------:R-:W2:Y:S03]  /*250f0*/  LDL.LU.64 R6, [R1+0x1c8] ;  /* 0x0001c80001067983 */ /* 0x000ea60000300a00 */
[----:B--2---:R-:W-:Y:S01]  /*25100*/  STL.64 [R1+0x1020], R6 ;  /* 0x0010200601007387 */ /* 0x004fe20000100a00 */
[----:B------:R0:W-:Y:S03]  /*25110*/  STL.64 [R1+0x1018], R4 ;  /* 0x0010180401007387 */ /* 0x0001e60000100a00 */
[----:B0-----:R-:W2:Y:S01]  /*25120*/  LDL.LU.64 R4, [R1+0x1d0] ;  /* 0x0001d00001047983 */ /* 0x001ea20000300a00 */
[----:B------:R-:W2:Y:S01]  /*25130*/  LDL.LU.64 R6, [R1+0x1d8] ;  /* 0x0001d80001067983 */ /* 0x000ea20000300a00 */
[C---:B----4-:R-:W-:Y:S02]  /*25140*/  HMMA.16816.F32 R12, R16.reuse, R12, R24 ;  /* 0x0000000c100c723c */ /* 0x050fe40000001818 */
[----:B--2---:R-:W-:Y:S01]  /*25150*/  STL.64 [R1+0x1038], R6 ;  /* 0x0010380601007387 */ /* 0x004fe20000100a00 */
[----:B------:R0:W-:Y:S03]  /*25160*/  STL.64 [R1+0x1030], R4 ;  /* 0x0010300401007387 */ /* 0x0001e60000100a00 */
[----:B0-----:R-:W2:Y:S01]  /*25170*/  LDL.LU.64 R4, [R1+0x1e0] ;  /* 0x0001e00001047983 */ /* 0x001ea20000300a00 */
[----:B------:R-:W2:Y:S02]  /*25180*/  LDL.LU.64 R6, [R1+0x1e8] ;  /* 0x0001e80001067983 */ /* 0x000ea40000300a00 */
[----:B------:R-:W2:Y:S11]  /*25190*/  LDL.LU.64 R24, [R1+0x1048] ;  /* 0x0010480001187983 */ /* 0x000eb60000300a00 */
[----:B------:R-:W-:Y:S03]  /*251a0*/  @!UPT UIADD3 URZ, URZ, URZ, URZ ;  /* 0x0000003f3f3ff290 */ /* 0x000fe6000fffe03f */
[----:B------:R-:W-:Y:S01]  /*251b0*/  STL.64 [R1+0xfb0], R14 ;  /* 0x000fb00e01007387 */ /* 0x000fe20000100a00 */
[----:B------:R0:W-:Y:S02]  /*251c0*/  STL.64 [R1+0xfa8], R12 ;  /* 0x000fa80c01007387 */ /* 0x0001e40000100a00 */
[----:B0-----:R-:W-:Y:S02]  /*251d0*/  IMAD.MOV.U32 R12, RZ, RZ, R3 ;  /* 0x000000ffff0c7224 */ /* 0x001fe400078e0003 */
[----:B------:R-:W-:Y:S01]  /*251e0*/  IMAD.MOV.U32 R13, RZ, RZ, R28 ;  /* 0x000000ffff0d7224 */ /* 0x000fe200078e001c */
[----:B------:R-:W4:Y:S01]  /*251f0*/  LDL.LU R3, [R1+0x1044] ;  /* 0x0010440001037983 */ /* 0x000f220000300800 */
[----:B------:R-:W3:Y:S01]  /*25200*/  LDL.LU R28, [R1+0x1040] ;  /* 0x00104000011c7983 */ /* 0x000ee20000300800 */
[C---:B--2---:R-:W-:Y:S02]  /*25210*/  HMMA.16816.F32 R24, R16.reuse, R24, R4 ;  /* 0x000000181018723c */ /* 0x044fe40000001804 */
[----:B------:R-:W2:Y:S01]  /*25220*/  LDL.LU.64 R6, [R1+0x1038] ;  /* 0x0010380001067983 */ /* 0x000ea20000300a00 */
[----:B------:R-:W2:Y:S11]  /*25230*/  LDL.LU.64 R4, [R1+0x1030] ;  /* 0x0010300001047983 */ /* 0x000eb60000300a00 */
[----:B------:R-:W-:Y:S09]  /*25240*/  @!UPT UIADD3 URZ, URZ, URZ, URZ ;  /* 0x0000003f3f3ff290 */ /* 0x000ff2000fffe03f */
[----:B------:R0:W-:Y:S01]  /*25250*/  STL.64 [R1+0x20], R24 ;  /* 0x0000201801007387 */ /* 0x0001e20000100a00 */
[----:B------:R2:W-:Y:S03]  /*25260*/  STL [R1+0x28], R26 ;  /* 0x0000281a01007387 */ /* 0x0005e60000100800 */
[----:B0-----:R-:W2:Y:S01]  /*25270*/  LDL.LU.64 R24, [R1+0x1028] ;  /* 0x0010280001187983 */ /* 0x001ea20000300a00 */
[----:B------:R-:W-:Y:S02]  /*25280*/  IMAD.MOV.U32 R0, RZ, RZ, R27 ;  /* 0x000000ffff007224 */ /* 0x000fe400078e001b */
[C---:B--2---:R-:W-:Y:S01]  /*25290*/  HMMA.16816.F32 R24, R16.reuse, R24, R4 ;  /* 0x000000181018723c */ /* 0x044fe20000001804 */
[----:B------:R-:W2:Y:S01]  /*252a0*/  LDL.LU.64 R6, [R1+0x1020] ;  /* 0x0010200001067983 */ /* 0x000ea20000300a00 */
[----:B------:R-:W2:Y:S11]  /*252b0*/  LDL.LU.64 R4, [R1+0x1018] ;  /* 0x0010180001047983 */ /* 0x000eb60000300a00 */
[----:B------:R-:W-:Y:S10]  /*252c0*/  @!UPT UIADD3 URZ, URZ, URZ, URZ ;  /* 0x0000003f3f3ff290 */ /* 0x000ff4000fffe03f */
[----:B------:R0:W-:Y:S04]  /*252d0*/  STL.64 [R1+0x40], R24 ;  /* 0x0000401801007387 */ /* 0x0001e80000100a00 */
[----:B0-----:R-:W2:Y:S01]  /*252e0*/  LDL.LU.64 R24, [R1+0x1010] ;  /* 0x0010100001187983 */ /* 0x001ea20000300a00 */
[----:B------:R-:W-:Y:S07]  /*252f0*/  HMMA.16816.F32 R8, R16, R20, R8 ;  /* 0x000000141008723c */ /* 0x000fee0000001808 */
[----:B------:R-:W-:-:S02]  /*25300*/  IMAD.MOV.U32 R21, RZ, RZ, R26 ;  /* 0x000000ffff157224 */ /* 0x000fc400078e001a */
[----:B------:R-:W-:Y:S02]  /*25310*/  IMAD.MOV.U32 R20, RZ, RZ, R27 ;  /* 0x000000ffff147224 */ /* 0x000fe400078e001b */
[C---:B--2---:R-:W-:Y:S01]  /*25320*/  HMMA.16816.F32 R24, R16.reuse, R24, R4 ;  /* 0x000000181018723c */ /* 0x044fe20000001804 */
[----:B------:R-:W2:Y:S01]  /*25330*/  LDL.LU.64 R6, [R1+0x1008] ;  /* 0x0010080001067983 */ /* 0x000ea20000300a00 */
[----:B------:R-:W2:Y:S11]  /*25340*/  LDL.LU.64 R4, [R1+0x1000] ;  /* 0x0010000001047983 */ /* 0x000eb60000300a00 */
[----:B------:R-:W-:Y:S10]  /*25350*/  @!UPT UIADD3 URZ, URZ, URZ, URZ ;  /* 0x0000003f3f3ff290 */ /* 0x000ff4000fffe03f */
[----:B------:R0:W-:Y:S01]  /*25360*/  STL.64 [R1+0x70], R24 ;  /* 0x0000701801007387 */ /* 0x0001e20000100a00 */
[----:B------:R2:W-:Y:S03]  /*25370*/  STL.64 [R1+0x78], R26 ;  /* 0x0000781a01007387 */ /* 0x0005e60000100a00 */
[----:B0-----:R-:W2:Y:S02]  /*25380*/  LDL.LU.64 R24, [R1+0xff8] ;  /* 0x000ff80001187983 */ /* 0x001ea40000300a00 */
[C---:B--2---:R-:W-:Y:S02]  /*25390*/  HMMA.16816.F32 R24, R16.reuse, R24, R4 ;  /* 0x000000181018723c */ /* 0x044fe40000001804 */
[----:B------:R-:W2:Y:S01]  /*253a0*/  LDL.LU.64 R6, [R1+0xff0] ;  /* 0x000ff00001067983 */ /* 0x000ea20000300a00 */
[----:B------:R-:W2:Y:S11]  /*253b0*/  LDL.LU.64 R4, [R1+0xfe8] ;  /* 0x000fe80001047983 */ /* 0x000eb60000300a00 */
[----:B------:R-:W-:Y:S09]  /*253c0*/  @!UPT UIADD3 URZ, URZ, URZ, URZ ;  /* 0x0000003f3f3ff290 */ /* 0x000ff2000fffe03f */
[----:B------:R-:W-:Y:S01]  /*253d0*/  STL.64 [R1+0xb0], R24 ;  /* 0x0000b01801007387 */ /* 0x000fe20000100a00 */
[----:B------:R0:W-:Y:S03]  /*253e0*/  STL.64 [R1+0xb8], R26 ;  /* 0x0000b81a01007387 */ /* 0x0001e60000100a00 */
[----:B0-----:R-:W2:Y:S01]  /*253f0*/  LDL.LU.64 R26, [R1+0xfe0] ;  /* 0x000fe000011a7983 */ /* 0x001ea20000300a00 */
[----:B------:R-:W2:Y:S02]  /*25400*/  LDL.LU.64 R24, [R1+0xfd8] ;  /* 0x000fd80001187983 */ /* 0x000ea40000300a00 */
[----:B--2---:R-:W-:Y:S01]  /*25410*/  HMMA.16816.F32 R16, R16, R12, R24 ;  /* 0x0000000c1010723c */ /* 0x004fe20000001818 */
[----:B------:R-:W2:Y:S01]  /*25420*/  LDL.LU.64 R26, [R1+0xfd0] ;  /* 0x000fd000011a7983 */ /* 0x000ea20000300a00 */
[----:B------:R-:W2:Y:S11]  /*25430*/  LDL.LU.64 R24, [R1+0xfc8] ;  /* 0x000fc80001187983 */ /* 0x000eb60000300a00 */
[----:B------:R-:W-:Y:S11]  /*25440*/  @!UPT UIADD3 URZ, URZ, URZ, URZ ;  /* 0x0000003f3f3ff290 */ /* 0x000ff6000fffe03f */
[----:B------:R-:W-:Y:S02]  /*25450*/  IMAD.MOV.U32 R13, RZ, RZ, R18 ;  /* 0x000000ffff0d7224 */ /* 0x000fe400078e0012 */
[----:B------:R-:W-:Y:S02]  /*25460*/  IMAD.MOV.U32 R12, RZ, RZ, R19 ;  /* 0x000000ffff0c7224 */ /* 0x000fe400078e0013 */
[----:B------:R-:W-:Y:S02]  /*25470*/  IMAD.MOV.U32 R15, RZ, RZ, R16 ;  /* 0x000000ffff0f7224 */ /* 0x000fe400078e0010 */
[----:B------:R-:W-:Y:S02]  /*25480*/  IMAD.MOV.U32 R14, RZ, RZ, R17 ;  /* 0x000000ffff0e7224 */ /* 0x000fe400078e0011 */
[----:B----4-:R-:W-:Y:S02]  /*25490*/  IMAD.MOV.U32 R18, RZ, RZ, R3 ;  /* 0x000000ffff127224 */ /* 0x010fe400078e0003 */
[----:B---3--:R-:W-:Y:S01]  /*254a0*/  IMAD.MOV.U32 R19, RZ, RZ, R2 ;  /* 0x000000ffff137224 */ /* 0x008fe200078e0002 */
[----:B------:R-:W-:Y:S01]  /*254b0*/  STL.64 [R1+0xfc0], R14 ;  /* 0x000fc00e01007387 */ /* 0x000fe20000100a00 */
[----:B------:R2:W-:Y:S05]  /*254c0*/  STL.64 [R1+0xfb8], R12 ;  /* 0x000fb80c01007387 */ /* 0x0005ea0000100a00 */
[C---:B--2---:R-:W-:Y:S01]  /*254d0*/  HMMA.16816.F32 R12, R24.reuse, R18, R4 ;  /* 0x00000012180c723c */ /* 0x044fe20000001804 */
[----:B------:R-:W0:Y:S07]  /*254e0*/  LDSM.16.MT88.4 R4, [R29+0x10400] ;  /* 0x010400001d04783b */ /* 0x000e2e0000004200 */
[----:B------:R-:W-:Y:S11]  /*254f0*/  HMMA.16816.F32 R8, R24, R22, R8 ;  /* 0x000000161808723c */ /* 0x000ff60000001808 */
[----:B------:R-:W-:Y:S04]  /*25500*/  @!UPT UIADD3 URZ, URZ, URZ, URZ ;  /* 0x0000003f3f3ff290 */ /* 0x000fe8000fffe03f */
[----:B------:R-:W-:Y:S01]  /*25510*/  STL.64 [R1+0x90], R12 ;  /* 0x0000900c01007387 */ /* 0x000fe20000100a00 */
[----:B------:R-:W-:Y:S02]  /*25520*/  STL.64 [R1+0x98], R14 ;  /* 0x0000980e01007387 */ /* 0x000fe40000100a00 */
[----:B------:R-:W-:Y:S05]  /*25530*/  STL [R1+0xf88], R29 ;  /* 0x000f881d01007387 */ /* 0x000fea0000100800 */
[----:B------:R-:W-:Y:S01]  /*25540*/  STL.64 [R1+0x60], R8 ;  /* 0x0000600801007387 */ /* 0x000fe20000100a00 */
[----:B------:R-:W-:Y:S04]  /*25550*/  STL.64 [R1+0x68], R10 ;  /* 0x0000680a01007387 */ /* 0x000fe80000100a00 */
[----:B------:R-:W1:Y:S04]  /*25560*/  LDSM.16.M88.4 R12, [R28] ;  /* 0x000000001c0c783b */ /* 0x000e680000000200 */
[----:B0-----:R-:W-:Y:S01]  /*25570*/  STL.64 [R1+0xf68], R6 ;  /* 0x000f680601007387 */ /* 0x001fe20000100a00 */
[----:B------:R-:W-:Y:S02]  /*25580*/  STL.64 [R1+0xf60], R4 ;  /* 0x000f600401007387 */ /* 0x000fe40000100a00 */
[----:B------:R-:W0:Y:S01]  /*25590*/  LDSM.16.M88.4 R4, [R28+0x2000] ;  /* 0x002000001c04783b */ /* 0x000e220000000200 */
[----:B-1----:R-:W-:Y:S04]  /*255a0*/  STL.64 [R1+0xe8], R14 ;  /* 0x0000e80e01007387 */ /* 0x002fe80000100a00 */
[----:B0-----:R-:W-:Y:S01]  /*255b0*/  STL [R1+0xf0], R4 ;  /* 0x0000f00401007387 */ /* 0x001fe20000100800 */
[----:B------:R-:W-:Y:S02]  /*255c0*/  STL.64 [R1+0xf8], R6 ;  /* 0x0000f80601007387 */ /* 0x000fe40000100a00 */
[----:B------:R-:W2:Y:S02]  /*255d0*/  LDL.LU R10, [R1+0x58] ;  /* 0x00005800010a7983 */ /* 0x000ea40000300800 */
[----:B------:R-:W2:Y:S02]  /*255e0*/  LDL.LU R11, [R1+0x5c] ;  /* 0x00005c00010b7983 */ /* 0x000ea40000300800 */
[----:B------:R-:W-:-:S02]  /*255f0*/  IMAD.MOV.U32 R3, RZ, RZ, R12 ;  /* 0x000000ffff037224 */ /* 0x000fc400078e000c */
[----:B------:R-:W-:Y:S02]  /*25600*/  IMAD.MOV.U32 R2, RZ, RZ, R13 ;  /* 0x000000ffff027224 */ /* 0x000fe400078e000d */
[----:B------:R-:W0:Y:S04]  /*25610*/  LDSM.16.M88.4 R12, [R28+0x4000] ;  /* 0x004000001c0c783b */ /* 0x000e280000000200 */
[----:B--2---:R-:W-:Y:S01]  /*25620*/  STL.64 [R1+0xf98], R10 ;  /* 0x000f980a01007387 */ /* 0x004fe20000100a00 */
[----:B------:R-:W2:Y:S02]  /*25630*/  LDL.LU R18, [R1+0x38] ;  /* 0x0000380001127983 */ /* 0x000ea40000300800 */
[----:B------:R-:W2:Y:S02]  /*25640*/  LDL.LU R19, [R1+0x3c] ;  /* 0x00003c0001137983 */ /* 0x000ea40000300800 */
[----:B------:R-:W-:-:S02]  /*25650*/  IMAD.MOV.U32 R29, RZ, RZ, R5 ;  /* 0x000000ffff1d7224 */ /* 0x000fc400078e0005 */
[----:B0-----:R-:W-:Y:S02]  /*25660*/  IMAD.MOV.U32 R5, RZ, RZ, R12 ;  /* 0x000000ffff057224 */ /* 0x001fe400078e000c */
[----:B------:R-:W-:Y:S01]  /*25670*/  IMAD.MOV.U32 R4, RZ, RZ, R13 ;  /* 0x000000ffff047224 */ /* 0x000fe200078e000d */
[----:B--2---:R0:W-:Y:S04]  /*25680*/  STL.64 [R1+0xfa0], R18 ;  /* 0x000fa01201007387 */ /* 0x0041e80000100a00 */
[----:B0-----:R-:W2:Y:S01]  /*25690*/  LDL.LU R18, [R1+0x18] ;  /* 0x0000180001127983 */ /* 0x001ea20000300800 */
[----:B------:R-:W2:Y:S02]  /*256a0*/  LDL.LU R19, [R1+0x1c] ;  /* 0x00001c0001137983 */ /* 0x000ea40000300800 */
[----:B------:R-:W3:Y:S02]  /*256b0*/  LDL.LU R8, [R1+0x20] ;  /* 0x0000200001087983 */ /* 0x000ee40000300800 */
[----:B------:R-:W3:Y:S01]  /*256c0*/  LDL.LU R9, [R1+0x24] ;  /* 0x0000240001097983 */ /* 0x000ee20000300800 */
[----:B------:R-:W3:Y:S01]  /*256d0*/  LDL.LU R10, [R1+0x28] ;  /* 0x00002800010a7983 */ /* 0x000ee20000300800 */
[----:B------:R-:W-:Y:S02]  /*256e0*/  STL [R1+0x108], R14 ;  /* 0x0001080e01007387 */ /* 0x000fe40000100800 */
[----:B------:R-:W-:Y:S02]  /*256f0*/  STL.64 [R1+0xf70], R4 ;  /* 0x000f700401007387 */ /* 0x000fe40000100a00 */
[----:B------:R-:W4:Y:S01]  /*25700*/  LDL.LU R6, [R1+0xd8] ;  /* 0x0000d80001067983 */ /* 0x000f220000300800 */
[----:B------:R-:W4:Y:S01]  /*25710*/  LDL.LU R7, [R1+0xdc] ;  /* 0x0000dc0001077983 */ /* 0x000f220000300800 */
[----:B------:R-:W-:-:S02]  /*25720*/  IMAD.MOV.U32 R11, RZ, RZ, R0 ;  /* 0x000000ffff0b7224 */ /* 0x000fc400078e0000 */
[----:B------:R-:W-:Y:S02]  /*25730*/  IMAD.MOV.U32 R0, RZ, RZ, R15 ;  /* 0x000000ffff007224 */ /* 0x000fe400078e000f */
[----:B------:R-:W0:Y:S04]  /*25740*/  LDSM.16.M88.4 R12, [R28+0x6000] ;  /* 0x006000001c0c783b */ /* 0x000e280000000200 */
[----:B----4-:R1:W-:Y:S04]  /*25750*/  STL.64 [R1+0xf80], R6 ;  /* 0x000f800601007387 */ /* 0x0103e80000100a00 */
[----:B-1----:R-:W4:Y:S01]  /*25760*/  LDL.LU R6, [R1+0xc8] ;  /* 0x0000c80001067983 */ /* 0x002f220000300800 */
[----:B------:R-:W4:Y:S03]  /*25770*/  LDL.LU R7, [R1+0xcc] ;  /* 0x0000cc0001077983 */ /* 0x000f260000300800 */
[----:B----4-:R1:W-:Y:S01]  /*25780*/  STL.64 [R1+0xf90], R6 ;  /* 0x000f900601007387 */ /* 0x0103e20000100a00 */
[----:B------:R-:W4:Y:S02]  /*25790*/  LDL.LU R4, [R1+0x40] ;  /* 0x0000400001047983 */ /* 0x000f240000300800 */
[----:B------:R-:W4:Y:S02]  /*257a0*/  LDL.LU R5, [R1+0x44] ;  /* 0x0000440001057983 */ /* 0x000f240000300800 */
[----:B------:R-:W-:Y:S01]  /*257b0*/  STL [R1+0xec8], R0 ;  /* 0x000ec80001007387 */ /* 0x000fe20000100800 */
[----:B0-----:R0:W-:Y:S01]  /*257c0*/  STL.64 [R1+0x118], R14 ;  /* 0x0001180e01007387 */ /* 0x0011e20000100a00 */
[----:B-1----:R-:W-:-:S02]  /*257d0*/  IMAD.MOV.U32 R6, RZ, RZ, R21 ;  /* 0x000000ffff067224 */ /* 0x002fc400078e0015 */
[----:B------:R-:W-:Y:S02]  /*257e0*/  IMAD.MOV.U32 R7, RZ, RZ, R20 ;  /* 0x000000ffff077224 */ /* 0x000fe400078e0014 */
[----:B------:R-:W-:Y:S02]  /*257f0*/  IMAD.MOV.U32 R21, RZ, RZ, R12 ;  /* 0x000000ffff157224 */ /* 0x000fe400078e000c */
[----:B------:R-:W-:Y:S01]  /*25800*/  IMAD.MOV.U32 R20, RZ, RZ, R13 ;  /* 0x000000ffff147224 */ /* 0x000fe200078e000d */
[----:B0-----:R-:W2:Y:S01]  /*25810*/  LDL.LU.64 R14, [R1+0xfc0] ;  /* 0x000fc000010e7983 */ /* 0x001ea20000300a00 */
[----:B------:R-:W3:Y:S03]  /*25820*/  LDL.LU.64 R12, [R1+0xfb8] ;  /* 0x000fb800010c7983 */ /* 0x000ee60000300a00 */
[----:B------:R2:W-:Y:S02]  /*25830*/  STL.64 [R1+0xf78], R20 ;  /* 0x000f781401007387 */ /* 0x0005e40000100a00 */
[----:B--2---:R-:W-:-:S02]  /*25840*/  IMAD.MOV.U32 R20, RZ, RZ, R15 ;  /* 0x000000ffff147224 */ /* 0x004fc400078e000f */
[----:B------:R-:W-:Y:S02]  /*25850*/  IMAD.MOV.U32 R21, RZ, RZ, R14 ;  /* 0x000000ffff157224 */ /* 0x000fe400078e000e */
[----:B---3--:R-:W-:Y:S02]  /*25860*/  IMAD.MOV.U32 R22, RZ, RZ, R13 ;  /* 0x000000ffff167224 */ /* 0x008fe400078e000d */
[----:B------:R-:W-:Y:S02]  /*25870*/  IMAD.MOV.U32 R23, RZ, RZ, R12 ;  /* 0x000000ffff177224 */ /* 0x000fe400078e000c */
[----:B------:R-:W0:Y:S04]  /*25880*/  LDSM.16.M88.4 R12, [R28+0x8000] ;  /* 0x008000001c0c783b */ /* 0x000e280000000200 */
[----:B0-----:R-:W-:Y:S01]  /*25890*/  STL.64 [R1+0x120], R12 ;  /* 0x0001200c01007387 */ /* 0x001fe20000100a00 */
[----:B------:R0:W-:Y:S03]  /*258a0*/  STL.64 [R1+0x128], R14 ;  /* 0x0001280e01007387 */ /* 0x0001e60000100a00 */
[----:B0-----:R-:W2:Y:S01]  /*258b0*/  LDL.LU.64 R14, [R1+0xfb0] ;  /* 0x000fb000010e7983 */ /* 0x001ea20000300a00 */
[----:B------:R-:W2:Y:S02]  /*258c0*/  LDL.LU.64 R12, [R1+0xfa8] ;  /* 0x000fa800010c7983 */ /* 0x000ea40000300a00 */
[C---:B--2---:R-:W-:Y:S01]  /*258d0*/  HMMA.16816.F32 R12, R24.reuse, R18, R12 ;  /* 0x00000012180c723c */ /* 0x044fe2000000180c */
[----:B------:R-:W2:Y:S11]  /*258e0*/  LDL.LU.64 R18, [R1+0xfa0] ;  /* 0x000fa00001127983 */ /* 0x000eb60000300a00 */
[----:B------:R-:W-:Y:S11]  /*258f0*/  @!UPT UIADD3 URZ, URZ, URZ, URZ ;  /* 0x0000003f3f3ff290 */ /* 0x000ff6000fffe03f */
[----:B------:R0:W-:Y:S01]  /*25900*/  STL.64 [R1+0xf48], R14 ;  /* 0x000f480e01007387 */ /* 0x0001e20000100a00 */
[----:B------:R-:W-:Y:S03]  /*25910*/  STL.64 [R1+0xf40], R12 ;  /* 0x000f400c01007387 */ /* 0x000fe60000100a00 */
[----:B0-----:R-:W3:Y:S01]  /*25920*/  LDL.LU R14, [R1+0x88] ;  /* 0x00008800010e7983 */ /* 0x001ee20000300800 */
[----:B------:R-:W3:Y:S01]  /*25930*/  LDL.LU R15, [R1+0x8c] ;  /* 0x00008c00010f7983 */ /* 0x000ee20000300800 */
[C---:B--2---:R-:W-:Y:S02]  /*25940*/  HMMA.16816.F32 R16, R24.reuse, R18, R8 ;  /* 0x000000121810723c */ /* 0x044fe40000001808 */
[----:B------:R-:W4:Y:S11]  /*25950*/  LDL.LU.64 R10, [R1+0xf98] ;  /* 0x000f9800010a7983 */ /* 0x000f360000300a00 */
[----:B------:R-:W-:Y:S10]  /*25960*/  @!UPT UIADD3 URZ, URZ, URZ, URZ ;  /* 0x0000003f3f3ff290 */ /* 0x000ff4000fffe03f */
[----:B------:R-:W-:Y:S01]  /*25970*/  STL.64 [R1+0xf38], R18 ;  /* 0x000f381201007387 */ /* 0x000fe20000100a00 */
[----:B------:R0:W-:Y:S03]  /*25980*/  STL.64 [R1+0xf30], R16 ;  /* 0x000f301001007387 */ /* 0x0001e60000100a00 */
[----:B0-----:R-:W2:Y:S01]  /*25990*/  LDL.LU R16, [R1+0xb0] ;  /* 0x0000b00001107983 */ /* 0x001ea20000300800 */
[----:B------:R-:W2:Y:S02]  /*259a0*/  LDL.LU R17, [R1+0xb4] ;  /* 0x0000b40001117983 */ /* 0x000ea40000300800 */
[----:B------:R-:W2:Y:S02]  /*259b0*/  LDL.LU R18, [R1+0xb8] ;  /* 0x0000b80001127983 */ /* 0x000ea40000300800 */
[----:B------:R-:W2:Y:S01]  /*259c0*/  LDL.LU R19, [R1+0xbc] ;  /* 0x0000bc0001137983 */ /* 0x000ea20000300800 */
[C---:B----4-:R-:W-:Y:S01]  /*259d0*/  HMMA.16816.F32 R8, R24.reuse, R10, R4 ;  /* 0x0000000a1808723c */ /* 0x050fe20000001804 */
[----:B------:R-:W2:Y:S11]  /*259e0*/  LDL.LU.64 R6, [R1+0xf90] ;  /* 0x000f900001067983 */ /* 0x000eb60000300a00 */
[----:B------:R-:W-:Y:S11]  /*259f0*/  @!UPT UIADD3 URZ, URZ, URZ, URZ ;  /* 0x0000003f3f3ff290 */ /* 0x000ff6000fffe03f */
[----:B------:R-:W-:Y:S01]  /*25a00*/  STL.64 [R1+0xf28], R10 ;  /* 0x000f280a01007387 */ /* 0x000fe20000100a00 */
[----:B------:R0:W-:Y:S03]  /*25a10*/  STL.64 [R1+0xf20], R8 ;  /* 0x000f200801007387 */ /* 0x0001e60000100a00 */
[----:B0-----:R-:W3:Y:S01]  /*25a20*/  LDL.LU R8, [R1+0x70] ;  /* 0x0000700001087983 */ /* 0x001ee20000300800 */
[----:B------:R-:W3:Y:S02]  /*25a30*/  LDL.LU R9, [R1+0x74] ;  /* 0x0000740001097983 */ /* 0x000ee40000300800 */
[----:B------:R-:W3:Y:S02]  /*25a40*/  LDL.LU R10, [R1+0x78] ;  /* 0x00007800010a7983 */ /* 0x000ee40000300800 */
[----:B------:R-:W3:Y:S01]  /*25a50*/  LDL.LU R11, [R1+0x7c] ;  /* 0x00007c00010b7983 */ /* 0x000ee20000300800 */
[C---:B--2---:R-:W-:Y:S08]  /*25a60*/  HMMA.16816.F32 R4, R24.reuse, R6, R16 ;  /* 0x000000061804723c */ /* 0x044ff00000001810 */
[----:B---3--:R-:W-:Y:S11]  /*25a70*/  HMMA.16816.F32 R12, R24, R14, R8 ;  /* 0x0000000e180c723c */ /* 0x008ff60000001808 */
[----:B------:R-:W-:Y:S05]  /*25a80*/  @!UPT UIADD3 URZ, URZ, URZ, URZ ;  /* 0x0000003f3f3ff290 */ /* 0x000fea000fffe03f */
[----:B------:R-:W-:Y:S02]  /*25a90*/  IMAD.MOV.U32 R19, RZ, RZ, R6 ;  /* 0x000000ffff137224 */ /* 0x000fe400078e0006 */
[----:B------:R-:W-:-:S05]  /*25aa0*/  IMAD.MOV.U32 R18, RZ, RZ, R7 ;  /* 0x000000ffff127224 */ /* 0x000fca00078e0007 */
[----:B------:R0:W-:Y:S01]  /*25ab0*/  STL [R1+0x10], R12 ;  /* 0x0000100c01007387 */ /* 0x0001e20000100800 */
[----:B------:R-:W-:Y:S02]  /*25ac0*/  IMAD.MOV.U32 R11, RZ, RZ, R13 ;  /* 0x000000ffff0b7224 */ /* 0x000fe400078e000d */
[----:B------:R-:W-:Y:S01]  /*25ad0*/  IMAD.MOV.U32 R13, RZ, RZ, R29 ;  /* 0x000000ffff0d7224 */ /* 0x000fe200078e001d */
[----:B0-----:R-:W2:Y:S01]  /*25ae0*/  LDL.LU R12, [R1+0xf0] ;  /* 0x0000f000010c7983 */ /* 0x001ea20000300800 */
[----:B------:R-:W3:Y:S02]  /*25af0*/  LDL.LU R29, [R1+0xf88] ;  /* 0x000f8800011d7983 */ /* 0x000ee40000300800 */
[----:B------:R0:W-:Y:S02]  /*25b00*/  STL.64 [R1], R4 ;  /* 0x0000000401007387 */ /* 0x0001e40000100a00 */
[----:B------:R-:W4:Y:S02]  /*25b10*/  LDL.LU.64 R6, [R1+0xf80] ;  /* 0x000f800001067983 */ /* 0x000f240000300a00 */
[----:B----4-:R-:W-:Y:S01]  /*25b20*/  HMMA.16816.F32 R24, R24, R6, R20 ;  /* 0x000000061818723c */ /* 0x010fe20000001814 */
[----:B------:R-:W4:Y:S01]  /*25b30*/  LDL.LU.64 R20, [R1+0xf78] ;  /* 0x000f780001147983 */ /* 0x000f220000300a00 */
[----:B0-----:R-:W2:Y:S02]  /*25b40*/  LDL.LU.64 R4, [R1+0xf70] ;  /* 0x000f700001047983 */ /* 0x001ea40000300a00 */
[----:B------:R-:W-:Y:S02]  /*25b50*/  STL.64 [R1+0xf58], R18 ;  /* 0x000f581201007387 */ /* 0x000fe40000100a00 */
[----:B------:R-:W-:-:S02]  /*25b60*/  IMAD.MOV.U32 R10, RZ, RZ, R14 ;  /* 0x000000ffff0a7224 */ /* 0x000fc400078e000e */
[----:B------:R-:W-:Y:S02]  /*25b70*/  IMAD.MOV.U32 R0, RZ, RZ, R15 ;  /* 0x000000ffff007224 */ /* 0x000fe400078e000f */
[----:B--2---:R-:W-:Y:S02]  /*25b80*/  IMAD.MOV.U32 R16, RZ, RZ, R5 ;  /* 0x000000ffff107224 */ /* 0x004fe400078e0005 */
[----:B------:R-:W-:Y:S02]  /*25b90*/  IMAD.MOV.U32 R17, RZ, RZ, R4 ;  /* 0x000000ffff117224 */ /* 0x000fe400078e0004 */
[----:B------:R-:W0:Y:S04]  /*25ba0*/  LDSM.16.M88.4 R4, [R28+0xa000] ;  /* 0x00a000001c04783b */ /* 0x000e280000000200 */
[----:B------:R1:W-:Y:S04]  /*25bb0*/  STL.64 [R1+0xf50], R16 ;  /* 0x000f501001007387 */ /* 0x0003e80000100a00 */
[----:B-1----:R-:W2:Y:S01]  /*25bc0*/  LDL.LU R16, [R1+0x90] ;  /* 0x0000900001107983 */ /* 0x002ea20000300800 */
[----:B------:R-:W2:Y:S02]  /*25bd0*/  LDL.LU R17, [R1+0x94] ;  /* 0x0000940001117983 */ /* 0x000ea40000300800 */
[----:B------:R-:W2:Y:S02]  /*25be0*/  LDL.LU R18, [R1+0x98] ;  /* 0x0000980001127983 */ /* 0x000ea40000300800 */
[----:B------:R-:W2:Y:S01]  /*25bf0*/  LDL.LU R19, [R1+0x9c] ;  /* 0x00009c0001137983 */ /* 0x000ea20000300800 */
[----:B------:R-:W-:Y:S01]  /*25c00*/  STL.64 [R1+0xef0], R26 ;  /* 0x000ef01a01007387 */ /* 0x000fe20000100a00 */
[----:B------:R1:W-:Y:S02]  /*25c10*/  STL.64 [R1+0xee8], R24 ;  /* 0x000ee81801007387 */ /* 0x0003e40000100a00 */
[----:B-1----:R-:W-:-:S02]  /*25c20*/  IMAD.MOV.U32 R24, RZ, RZ, R3 ;  /* 0x000000ffff187224 */ /* 0x002fc400078e0003 */
[----:B------:R-:W-:Y:S02]  /*25c30*/  IMAD.MOV.U32 R25, RZ, RZ, R2 ;  /* 0x000000ffff197224 */ /* 0x000fe400078e0002 */
[----:B0-----:R-:W-:Y:S02]  /*25c40*/  IMAD.MOV.U32 R15, RZ, RZ, R4 ;  /* 0x000000ffff0f7224 */ /* 0x001fe400078e0004 */
[----:B------:R-:W-:Y:S02]  /*25c50*/  IMAD.MOV.U32 R14, RZ, RZ, R5 ;  /* 0x000000ffff0e7224 */ /* 0x000fe400078e0005 */
[----:B------:R-:W-:Y:S02]  /*25c60*/  IMAD.MOV.U32 R3, RZ, RZ, R6 ;  /* 0x000000ffff037224 */ /* 0x000fe400078e0006 */
[----:B------:R-:W-:Y:S02]  /*25c70*/  IMAD.MOV.U32 R2, RZ, RZ, R7 ;  /* 0x000000ffff027224 */ /* 0x000fe400078e0007 */
[----:B------:R-:W0:Y:S04]  /*25c80*/  LDSM.16.M88.4 R4, [R28+0xc000] ;  /* 0x00c000001c04783b */ /* 0x000e280000000200 */
[----:B------:R-:W-:Y:S01]  /*25c90*/  STL [R1+0xee4], R2 ;  /* 0x000ee40201007387 */ /* 0x000fe20000100800 */
[----:B------:R-:W-:Y:S03]  /*25ca0*/  STL [R1+0xee0], R3 ;  /* 0x000ee00301007387 */ /* 0x000fe60000100800 */
[----:B0-----:R-:W-:Y:S01]  /*25cb0*/  STL.64 [R1+0xb0], R4 ;  /* 0x0000b00401007387 */ /* 0x001fe20000100a00 */
[----:B------:R0:W-:Y:S03]  /*25cc0*/  STL.64 [R1+0xb8], R6 ;  /* 0x0000b80601007387 */ /* 0x0001e60000100a00 */
[----:B0-----:R-:W2:Y:S01]  /*25cd0*/  LDL.LU.64 R6, [R1+0xf68] ;  /* 0x000f680001067983 */ /* 0x001ea20000300a00 */
[----:B------:R-:W2:Y:S02]  /*25ce0*/  LDL.LU.64 R4, [R1+0xf60] ;  /* 0x000f600001047983 */ /* 0x000ea40000300a00 */
[----:B----4-:R-:W-:-:S02]  /*25cf0*/  IMAD.MOV.U32 R8, RZ, RZ, R21 ;  /* 0x000000ffff087224 */ /* 0x010fc400078e0015 */
[----:B------:R-:W-:Y:S02]  /*25d00*/  IMAD.MOV.U32 R9, RZ, RZ, R20 ;  /* 0x000000ffff097224 */ /* 0x000fe400078e0014 */
[----:B------:R-:W0:Y:S04]  /*25d10*/  LDSM.16.M88.4 R20, [R28+0xe000] ;  /* 0x00e000001c14783b */ /* 0x000e280000000200 */
[----:B------:R-:W-:Y:S04]  /*25d20*/  STL [R1+0xd50], R28 ;  /* 0x000d501c01007387 */ /* 0x000fe80000100800 */
[----:B0-----:R-:W-:Y:S01]  /*25d30*/  STL.64 [R1+0xd0], R20 ;  /* 0x0000d01401007387 */ /* 0x001fe20000100a00 */
[----:B------:R-:W-:Y:S02]  /*25d40*/  STL.64 [R1+0xd8], R22 ;  /* 0x0000d81601007387 */ /* 0x000fe40000100a00 */
[----:B---3--:R-:W0:Y:S04]  /*25d50*/  LDSM.16.MT88.4 R20, [R29+0x10600] ;  /* 0x010600001d14783b */ /* 0x008e280000004200 */
[----:B------:R-:W-:Y:S01]  /*25d60*/  STL [R1+0xf18], R29 ;  /* 0x000f181d01007387 */ /* 0x000fe20000100800 */
[----:B0-----:R-:W-:Y:S01]  /*25d70*/  STL.64 [R1+0xed8], R22 ;  /* 0x000ed81601007387 */ /* 0x001fe20000100a00 */
[----:B------:R0:W-:Y:S03]  /*25d80*/  STL.64 [R1+0xed0], R20 ;  /* 0x000ed01401007387 */ /* 0x0001e60000100a00 */
[----:B0-----:R-:W3:Y:S01]  /*25d90*/  LDL.LU R20, [R1+0x60] ;  /* 0x0000600001147983 */ /* 0x001ee20000300800 */
[----:B------:R-:W3:Y:S02]  /*25da0*/  LDL.LU R21, [R1+0x64] ;  /* 0x0000640001157983 */ /* 0x000ee40000300800 */
[----:B------:R-:W3:Y:S02]  /*25db0*/  LDL.LU R22, [R1+0x68] ;  /* 0x0000680001167983 */ /* 0x000ee40000300800 */
[----:B------:R-:W3:Y:S01]  /*25dc0*/  LDL.LU R23, [R1+0x6c] ;  /* 0x00006c0001177983 */ /* 0x000ee20000300800 */
[----:B--2---:R-:W-:Y:S01]  /*25dd0*/  HMMA.16816.F32 R24, R4, R24, R16 ;  /* 0x000000180418723c */ /* 0x004fe20000001810 */
[----:B------:R-:W2:Y:S01]  /*25de0*/  LDL.LU.64 R18, [R1+0xf58] ;  /* 0x000f580001127983 */ /* 0x000ea20000300a00 */
[----:B------:R-:W4:Y:S11]  /*25df0*/  LDL.LU.64 R16, [R1+0xf50] ;  /* 0x000f500001107983 */ /* 0x000f360000300a00 */
[----:B------:R-:W-:Y:S10]  /*25e00*/  @!UPT UIADD3 URZ, URZ, URZ, URZ ;  /* 0x0000003f3f3ff290 */ /* 0x000ff4000fffe03f */
[----:B------:R0:W-:Y:S01]  /*25e10*/  STL.64 [R1+0x30], R24 ;  /* 0x0000301801007387 */ /* 0x0001e20000100a00 */
[----:B------:R2:W-:Y:S03]  /*25e20*/  STL.64 [R1+0x38], R26 ;  /* 0x0000381a01007387 */ /* 0x0005e60000100a00 */
[----:B0-----:R-:W3:Y:S01]  /*25e30*/  LDL.LU R24, [R1] ;  /* 0x0000000001187983 */ /* 0x001ee20000300800 */
[----:B------:R-:W3:Y:S02]  /*25e40*/  LDL.LU R25, [R1+0x4] ;  /* 0x0000040001197983 */ /* 0x000ee40000300800 */
[----:B--2---:R-:W-:Y:S02]  /*25e50*/  IMAD.MOV.U32 R26, RZ, RZ, R19 ;  /* 0x000000ffff1a7224 */ /* 0x004fe400078e0013 */
[----:B------:R-:W-:-:S05]  /*25e60*/  IMAD.MOV.U32 R27, RZ, RZ, R18 ;  /* 0x000000ffff1b7224 */ /* 0x000fca00078e0012 */
[----:B------:R-:W-:Y:S04]  /*25e70*/  STL.64 [R1+0xf00], R26 ;  /* 0x000f001a01007387 */ /* 0x000fe80000100a00 */
[----:B---3--:R0:W-:Y:S02]  /*25e80*/  STL.64 [R1+0xef8], R24 ;  /* 0x000ef81801007387 */ /* 0x0081e40000100a00 */
[----:B0-----:R-:W-:Y:S02]  /*25e90*/  IMAD.MOV.U32 R24, RZ, RZ, R15 ;  /* 0x000000ffff187224 */ /* 0x001fe400078e000f */
[----:B------:R-:W-:Y:S02]  /*25ea0*/  IMAD.MOV.U32 R25, RZ, RZ, R14 ;  /* 0x000000ffff197224 */ /* 0x000fe400078e000e */
[C---:B------:R-:W-:Y:S01]  /*25eb0*/  HMMA.16816.F32 R12, R4.reuse, R12, R20 ;  /* 0x0000000c040c723c */ /* 0x040fe20000001814 */
[----:B------:R-:W-:Y:S11]  /*25ec0*/  STL [R1+0xf1c], R24 ;  /* 0x000f1c1801007387 */ /* 0x000ff60000100800 */
[----:B------:R-:W-:Y:S11]  /*25ed0*/  @!UPT UIADD3 URZ, URZ, URZ, URZ ;  /* 0x0000003f3f3ff290 */ /* 0x000ff6000fffe03f */
[----:B------:R-:W-:Y:S01]  /*25ee0*/  @!UPT UIADD3 URZ, URZ, URZ, URZ ;  /* 0x0000003f3f3ff290 */ /* 0x000fe2000fffe03f */
[----:B------:R-:W-:Y:S02]  /*25ef0*/  IMAD.MOV.U32 R23, RZ, RZ, R14 ;  /* 0x000000ffff177224 */ /* 0x000fe400078e000e */
[----:B------:R-:W-:Y:S02]  /*25f00*/  IMAD.MOV.U32 R22, RZ, RZ, R15 ;  /* 0x000000ffff167224 */ /* 0x000fe400078e000f */
[----:B------:R-:W-:Y:S02]  /*25f10*/  IMAD.MOV.U32 R2, RZ, RZ, R12 ;  /* 0x000000ffff027224 */ /* 0x000fe400078e000c */
[----:B------:R-:W-:Y:S01]  /*25f20*/  IMAD.MOV.U32 R3, RZ, RZ, R13 ;  /* 0x000000ffff037224 */ /* 0x000fe200078e000d */
[----:B------:R-:W4:Y:S01]  /*25f30*/  LDL.LU.64 R14, [R1+0xf48] ;  /* 0x000f4800010e7983 */ /* 0x000f220000300a00 */
[----:B------:R-:W4:Y:S02]  /*25f40*/  LDL.LU.64 R12, [R1+0xf40] ;  /* 0x000f4000010c7983 */ /* 0x000f240000300a00 */
[----:B------:R-:W2:Y:S01]  /*25f50*/  LDL.LU.64 R18, [R1+0xf38] ;  /* 0x000f380001127983 */ /* 0x000ea20000300a00 */
[----:B----4-:R-:W-:Y:S01]  /*25f60*/  HMMA.16816.F32 R12, R4, R16, R12 ;  /* 0x00000010040c723c */ /* 0x010fe2000000180c */
[----:B------:R-:W2:Y:S11]  /*25f70*/  LDL.LU.64 R16, [R1+0xf30] ;  /* 0x000f300001107983 */ /* 0x000eb60000300a00 */
[----:B------:R-:W-:Y:S11]  /*25f80*/  @!UPT UIADD3 URZ, URZ, URZ, URZ ;  /* 0x0000003f3f3ff290 */ /* 0x000ff6000fffe03f */
[----:B------:R-:W-:Y:S01]  /*25f90*/  @!UPT UIADD3 URZ, URZ, URZ, URZ ;  /* 0x0000003f3f3ff290 */ /* 0x000fe2000fffe03f */
[----:B------:R-:W-:Y:S02]  /*25fa0*/  IMAD.MOV.U32 R27, RZ, RZ, R14 ;  /* 0x000000ffff1b7224 */ /* 0x000fe400078e000e */
[----:B------:R-:W-:Y:S01]  /*25fb0*/  IMAD.MOV.U32 R26, RZ, RZ, R15 ;  /* 0x000000ffff1a7224 */ /* 0x000fe200078e000f */
[----:B------:R-:W3:Y:S01]  /*25fc0*/  LDL.LU R14, [R1+0xe8] ;  /* 0x0000e800010e7983 */ /* 0x000ee20000300800 */
[----:B------:R-:W3:Y:S02]  /*25fd0*/  LDL.LU R15, [R1+0xec] ;  /* 0x0000ec00010f7983 */ /* 0x000ee40000300800 */
[----:B------:R-:W4:Y:S02]  /*25fe0*/  LDL.LU R20, [R1+0xd0] ;  /* 0x0000d00001147983 */ /* 0x000f240000300800 */
[----:B------:R-:W4:Y:S01]  /*25ff0*/  LDL.LU R21, [R1+0xd4] ;  /* 0x0000d40001157983 */ /* 0x000f220000300800 */
[----:B------:R0:W-:Y:S02]  /*26000*/  STL.64 [R1+0xf10], R22 ;  /* 0x000f101601007387 */ /* 0x0001e40000100a00 */
[----:B0-----:R-:W-:-:S02]  /*26010*/  IMAD.MOV.U32 R22, RZ, RZ, R10 ;  /* 0x000000ffff167224 */ /* 0x001fc400078e000a */
[----:B------:R-:W-:Y:S01]  /*26020*/  IMAD.MOV.U32 R23, RZ, RZ, R0 ;  /* 0x000000ffff177224 */ /* 0x000fe200078e0000 */
[----:B--2---:R-:W-:Y:S11]  /*26030*/  HMMA.16816.F32 R16, R4, R8, R16 ;  /* 0x000000080410723c */ /* 0x004ff60000001810 */
[----:B------:R-:W-:Y:S11]  /*26040*/  @!UPT UIADD3 URZ, URZ, URZ, URZ ;  /* 0x0000003f3f3ff290 */ /* 0x000ff6000fffe03f */
[----:B------:R-:W-:Y:S02]  /*26050*/  @!UPT UIADD3 URZ, URZ, URZ, URZ ;  /* 0x0000003f3f3ff290 */ /* 0x000fe4000fffe03f */
[----:B------:R-:W-:Y:S01]  /*26060*/  IMAD.MOV.U32 R0, RZ, RZ, R16 ;  /* 0x000000ffff007224 */ /* 0x000fe200078e0010 */
[----:B----4-:R0:W-:Y:S01]  /*26070*/  STL.64 [R1+0xf08], R20 ;  /* 0x000f081401007387 */ /* 0x0101e20000100a00 */
[----:B------:R-:W-:-:S03]  /*26080*/  IMAD.MOV.U32 R28, RZ, RZ, R17 ;  /* 0x000000ffff1c7224 */ /* 0x000fc600078e0011 */
[----:B0-----:R-:W2:Y:S01]  /*26090*/  LDL.LU R20, [R1+0x10] ;  /* 0x0000100001147983 */ /* 0x001ea20000300800 */
[----:B------:R-:W-:Y:S02]  /*260a0*/  IMAD.MOV.U32 R21, RZ, RZ, R11 ;  /* 0x000000ffff157224 */ /* 0x000fe400078e000b */
[----:B------:R-:W4:Y:S02]  /*260b0*/  LDL.LU.64 R10, [R1+0xf28] ;  /* 0x000f2800010a7983 */ /* 0x000f240000300a00 */
[----:B------:R-:W4:Y:S01]  /*260c0*/  LDL.LU.64 R8, [R1+0xf20] ;  /* 0x000f200001087983 */ /* 0x000f220000300a00 */
[----:B------:R-:W4:Y:S01]  /*260d0*/  LDL.LU R16, [R1+0x120] ;  /* 0x0001200001107983 */ /* 0x000f220000300800 */
[----:B------:R-:W4:Y:S02]  /*260e0*/  LDL.LU R17, [R1+0x124] ;  /* 0x0001240001117983 */ /* 0x000f240000300800 */
[----:B------:R-:W-:Y:S02]  /*260f0*/  IMAD.MOV.U32 R24, RZ, RZ, R12 ;  /* 0x000000ffff187224 */ /* 0x000fe400078e000c */
[----:B------:R-:W-:-:S02]  /*26100*/  IMAD.MOV.U32 R29, RZ, RZ, R13 ;  /* 0x000000ffff1d7224 */ /* 0x000fc400078e000d */
[----:B------:R-:W-:Y:S02]  /*26110*/  IMAD.MOV.U32 R13, RZ, RZ, R18 ;  /* 0x000000ffff0d7224 */ /* 0x000fe400078e0012 */
[----:B------:R-:W-:Y:S02]  /*26120*/  IMAD.MOV.U32 R12, RZ, RZ, R19 ;  /* 0x000000ffff0c7224 */ /* 0x000fe400078e0013 */
[----:B----4-:R-:W-:Y:S01]  /*26130*/  HMMA.16816.F32 R16, R4, R16, R8 ;  /* 0x000000100410723c */ /* 0x010fe20000001808 */
[----:B------:R-:W4:Y:S01]  /*26140*/  LDL.LU R8, [R1+0xb0] ;  /* 0x0000b00001087983 */ /* 0x000f220000300800 */
[----:B------:R-:W4:Y:S11]  /*26150*/  LDL.LU R9, [R1+0xb4] ;  /* 0x0000b40001097983 */ /* 0x000f360000300800 */
[----:B------:R-:W-:Y:S10]  /*26160*/  @!UPT UIADD3 URZ, URZ, URZ, URZ ;  /* 0x0000003f3f3ff290 */ /* 0x000ff4000fffe03f */
[----:B------:R-:W-:Y:S01]  /*26170*/  STL.64 [R1+0xe98], R18 ;  /* 0x000e981201007387 */ /* 0x000fe20000100a00 */
[----:B------:R0:W-:Y:S02]  /*26180*/  STL.64 [R1+0xe90], R16 ;  /* 0x000e901001007387 */ /* 0x0001e40000100a00 */
[----:B0-----:R-:W-:Y:S02]  /*26190*/  IMAD.MOV.U32 R16, RZ, RZ, R24 ;  /* 0x000000ffff107224 */ /* 0x001fe400078e0018 */
[----:B------:R-:W2:Y:S01]  /*261a0*/  LDL.LU R24, [R1+0xf1c] ;  /* 0x000f1c0001187983 */ /* 0x000ea20000300800 */
[----:B------:R-:W-:Y:S02]  /*261b0*/  IMAD.MOV.U32 R18, RZ, RZ, R27 ;  /* 0x000000ffff127224 */ /* 0x000fe400078e001b */
[----:B------:R-:W-:Y:S02]  /*261c0*/  IMAD.MOV.U32 R19, RZ, RZ, R26 ;  /* 0x000000ffff137224 */ /* 0x000fe400078e001a */
[----:B------:R-:W-:-:S02]  /*261d0*/  IMAD.MOV.U32 R17, RZ, RZ, R29 ;  /* 0x000000ffff117224 */ /* 0x000fc400078e001d */
[----:B------:R-:W3:Y:S01]  /*261e0*/  LDL.LU R29, [R1+0xf18] ;  /* 0x000f1800011d7983 */ /* 0x000ee20000300800 */
[----:B------:R0:W-:Y:S02]  /*261f0*/  STL.64 [R1+0xea8], R18 ;  /* 0x000ea81201007387 */ /* 0x0001e40000100a00 */
[----:B------:R1:W-:Y:S01]  /*26200*/  STL.64 [R1+0xea0], R16 ;  /* 0x000ea01001007387 */ /* 0x0003e20000100a00 */
[----:B0-----:R-:W3:Y:S01]  /*26210*/  LDL.LU R18, [R1+0xf8] ;  /* 0x0000f80001127983 */ /* 0x001ee20000300800 */
[----:B------:R-:W3:Y:S01]  /*26220*/  LDL.LU R19, [R1+0xfc] ;  /* 0x0000fc0001137983 */ /* 0x000ee20000300800 */
[C---:B--2---:R-:W-:Y:S02]  /*26230*/  HMMA.16816.F32 R24, R4.reuse, R24, R20 ;  /* 0x000000180418723c */ /* 0x044fe40000001814 */
[----:B---3--:R0:W-:Y:S01]  /*26240*/  STL.64 [R1+0xec0], R18 ;  /* 0x000ec01201007387 */ /* 0x0081e20000100a00 */
[----:B-1----:R-:W2:Y:S02]  /*26250*/  LDL.LU R16, [R1+0x30] ;  /* 0x0000300001107983 */ /* 0x002ea40000300800 */
[----:B------:R-:W2:Y:S01]  /*26260*/  LDL.LU R17, [R1+0x34] ;  /* 0x0000340001117983 */ /* 0x000ea20000300800 */
[----:B0-----:R-:W2:Y:S01]  /*26270*/  LDL.LU R18, [R1+0x38] ;  /* 0x0000380001127983 */ /* 0x001ea20000300800 */
[----:B------:R-:W2:Y:S02]  /*26280*/  LDL.LU R19, [R1+0x3c] ;  /* 0x00003c0001137983 */ /* 0x000ea40000300800 */
[----:B------:R-:W3:Y:S02]  /*26290*/  LDL.LU.64 R22, [R1+0xf10] ;  /* 0x000f100001167983 */ /* 0x000ee40000300a00 */
[----:B------:R-:W2:Y:S11]  /*262a0*/  LDL.LU.64 R20, [R1+0xf08] ;  /* 0x000f080001147983 */ /* 0x000eb60000300a00 */
[----:B------:R-:W-:Y:S01]  /*262b0*/  @!UPT UIADD3 URZ, URZ, URZ, URZ ;  /* 0x0000003f3f3ff290 */ /* 0x000fe2000fffe03f */
[----:B------:R-:W-:Y:S01]  /*262c0*/  STL.64 [R1+0x60], R24 ;  /* 0x0000601801007387 */ /* 0x000fe20000100a00 */
[----:B------:R0:W-:Y:S03]  /*262d0*/  STL.64 [R1+0x68], R26 ;  /* 0x0000681a01007387 */ /* 0x0001e60000100a00 */
[----:B0-----:R-:W4:Y:S01]  /*262e0*/  LDL.LU.64 R26, [R1+0xf00] ;  /* 0x000f0000011a7983 */ /* 0x001f220000300a00 */
[----:B------:R-:W4:Y:S02]  /*262f0*/  LDL.LU.64 R24, [R1+0xef8] ;  /* 0x000ef80001187983 */ /* 0x000f240000300a00 */
[C---:B----4-:R-:W-:Y:S01]  /*26300*/  HMMA.16816.F32 R8, R4.reuse, R8, R24 ;  /* 0x000000080408723c */ /* 0x050fe20000001818 */
[----:B------:R-:W2:Y:S01]  /*26310*/  LDL.LU.64 R26, [R1+0xef0] ;  /* 0x000ef000011a7983 */ /* 0x000ea20000300a00 */
[----:B------:R-:W2:Y:S11]  /*26320*/  LDL.LU.64 R24, [R1+0xee8] ;  /* 0x000ee80001187983 */ /* 0x000eb60000300a00 */
[----:B------:R-:W-:Y:S10]  /*26330*/  @!UPT UIADD3 URZ, URZ, URZ, URZ ;  /* 0x0000003f3f3ff290 */ /* 0x000ff4000fffe03f */
[----:B------:R0:W-:Y:S01]  /*26340*/  STL.64 [R1+0xe78], R10 ;  /* 0x000e780a01007387 */ /* 0x0001e20000100a00 */
[----:B------:R1:W-:Y:S03]  /*26350*/  STL.64 [R1+0xe70], R8 ;  /* 0x000e700801007387 */ /* 0x0003e60000100a00 */
[----:B0-----:R-:W4:Y:S01]  /*26360*/  LDL.LU R10, [R1+0x128] ;  /* 0x00012800010a7983 */ /* 0x001f220000300800 */
[----:B------:R-:W4:Y:S02]  /*26370*/  LDL.LU R11, [R1+0x12c] ;  /* 0x00012c00010b7983 */ /* 0x000f240000300800 */
[----:B-1----:R-:W-:Y:S02]  /*26380*/  IMAD.MOV.U32 R8, RZ, RZ, R2 ;  /* 0x000000ffff087224 */ /* 0x002fe400078e0002 */
[----:B------:R-:W-:Y:S01]  /*26390*/  IMAD.MOV.U32 R9, RZ, RZ, R3 ;  /* 0x000000ffff097224 */ /* 0x000fe200078e0003 */
[----:B--2---:R-:W-:Y:S01]  /*263a0*/  HMMA.16816.F32 R24, R4, R20, R24 ;  /* 0x000000140418723c */ /* 0x004fe20000001818 */
[----:B----4-:R3:W-:Y:S01]  /*263b0*/  STL.64 [R1+0xeb0], R10 ;  /* 0x000eb00a01007387 */ /* 0x0107e20000100a00 */
[----:B------:R-:W2:Y:S02]  /*263c0*/  LDL.LU R2, [R1+0xee4] ;  /* 0x000ee40001027983 */ /* 0x000ea40000300800 */
[----:B------:R-:W4:Y:S02]  /*263d0*/  LDL.LU R3, [R1+0xee0] ;  /* 0x000ee00001037983 */ /* 0x000f240000300800 */
[----:B---3--:R-:W-:-:S02]  /*263e0*/  IMAD.MOV.U32 R10, RZ, RZ, R23 ;  /* 0x000000ffff0a7224 */ /* 0x008fc400078e0017 */
[----:B------:R-:W-:Y:S02]  /*263f0*/  IMAD.MOV.U32 R11, RZ, RZ, R22 ;  /* 0x000000ffff0b7224 */ /* 0x000fe400078e0016 */
[----:B------:R-:W3:Y:S01]  /*26400*/  LDL.LU.64 R22, [R1+0xed8] ;  /* 0x000ed80001167983 */ /* 0x000ee20000300a00 */
[----:B------:R-:W3:Y:S02]  /*26410*/  LDL.LU.64 R20, [R1+0xed0] ;  /* 0x000ed00001147983 */ /* 0x000ee40000300a00 */
[----:B------:R-:W2:Y:S02]  /*26420*/  LDL.LU R6, [R1+0x118] ;  /* 0x0001180001067983 */ /* 0x000ea40000300800 */
[----:B------:R-:W2:Y:S08]  /*26430*/  LDL.LU R7, [R1+0x11c] ;  /* 0x00011c0001077983 */ /* 0x000eb00000300800 */
[----:B------:R0:W-:Y:S01]  /*26440*/  STL.64 [R1+0xe68], R26 ;  /* 0x000e681a01007387 */ /* 0x0001e20000100a00 */
[----:B------:R1:W-:Y:S02]  /*26450*/  STL.64 [R1+0xe60], R24 ;  /* 0x000e601801007387 */ /* 0x0003e40000100a00 */
[----:B0-----:R-:W-:-:S02]  /*26460*/  IMAD.MOV.U32 R26, RZ, RZ, R13 ;  /* 0x000000ffff1a7224 */ /* 0x001fc400078e000d */
[----:B-1----:R-:W-:Y:S02]  /*26470*/  IMAD.MOV.U32 R24, RZ, RZ, R0 ;  /* 0x000000ffff187224 */ /* 0x002fe400078e0000 */
[----:B------:R-:W-:Y:S01]  /*26480*/  IMAD.MOV.U32 R27, RZ, RZ, R12 ;  /* 0x000000ffff1b7224 */ /* 0x000fe200078e000c */
[----:B------:R-:W2:Y:S01]  /*26490*/  LDL.LU R0, [R1+0xec8] ;  /* 0x000ec80001007983 */ /* 0x000ea20000300800 */
[C---:B---3--:R-:W-:Y:S03]  /*264a0*/  HMMA.16816.F32 R12, R20.reuse, R14, R16 ;  /* 0x0000000e140c723c */ /* 0x048fe60000001810 */
[----:B------:R-:W3:Y:S11]  /*264b0*/  LDL.LU.64 R18, [R1+0xec0] ;  /* 0x000ec00001127983 */ /* 0x000ef60000300a00 */
[----:B------:R-:W-:Y:S09]  /*264c0*/  @!UPT UIADD3 URZ, URZ, URZ, URZ ;  /* 0x0000003f3f3ff290 */ /* 0x000ff2000fffe03f */
[----:B------:R-:W-:Y:S01]  /*264d0*/  STL [R1+0xe34], R12 ;  /* 0x000e340c01007387 */ /* 0x000fe20000100800 */
[----:B------:R-:W-:Y:S02]  /*264e0*/  STL [R1+0xe30], R13 ;  /* 0x000e300d01007387 */ /* 0x000fe40000100800 */
[----:B------:R0:W-:Y:S02]  /*264f0*/  STL [R1+0xe2c], R14 ;  /* 0x000e2c0e01007387 */ /* 0x0001e40000100800 */
[----:B------:R2:W-:Y:S01]  /*26500*/  STL [R1+0xe28], R15 ;  /* 0x000e280f01007387 */ /* 0x0005e20000100800 */
[----:B0-----:R-:W4:Y:S01]  /*26510*/  LDL.LU R14, [R1+0x108] ;  /* 0x00010800010e7983 */ /* 0x001f220000300800 */
[----:B--2---:R-:W-:Y:S02]  /*26520*/  IMAD.MOV.U32 R15, RZ, RZ, R0 ;  /* 0x000000ffff0f7224 */ /* 0x004fe400078e0000 */
[----:B------:R-:W2:Y:S01]  /*26530*/  LDL.LU R0, [R1+0xeb8] ;  /* 0x000eb80001007983 */ /* 0x000ea20000300800 */
[----:B---3--:R-:W-:Y:S01]  /*26540*/  HMMA.16816.F32 R16, R20, R18, R8 ;  /* 0x000000121410723c */ /* 0x008fe20000001808 */
[----:B------:R-:W3:Y:S11]  /*26550*/  LDL.LU.64 R10, [R1+0xeb0] ;  /* 0x000eb000010a7983 */ /* 0x000ef60000300a00 */
[----:B------:R-:W-:Y:S11]  /*26560*/  @!UPT UIADD3 URZ, URZ, URZ, URZ ;  /* 0x0000003f3f3ff290 */ /* 0x000ff6000fffe03f */
[----:B------:R-:W-:Y:S01]  /*26570*/  STL.64 [R1+0x10], R16 ;  /* 0x0000101001007387 */ /* 0x000fe20000100a00 */
[----:B------:R0:W-:Y:S03]  /*26580*/  STL.64 [R1+0x18], R18 ;  /* 0x0000181201007387 */ /* 0x0001e60000100a00 */
[----:B0-----:R-:W4:Y:S01]  /*26590*/  LDL.LU.64 R18, [R1+0xea8] ;  /* 0x000ea80001127983 */ /* 0x001f220000300a00 */
[----:B------:R-:W4:Y:S02]  /*265a0*/  LDL.LU.64 R16, [R1+0xea0] ;  /* 0x000ea00001107983 */ /* 0x000f240000300a00 */
[----:B------:R-:W-:-:S07]  /*265b0*/  IMAD.MOV.U32 R25, RZ, RZ, R28 ;  /* 0x000000ffff197224 */ /* 0x000fce00078e001c */
[C---:B------:R-:W-:Y:S08]  /*265c0*/  HMMA.16816.F32 R4, R20.reuse, R6, R24 ;  /* 0x000000061404723c */ /* 0x040ff00000001818 */
[----:B----4-:R-:W-:Y:S01]  /*265d0*/  HMMA.16816.F32 R12, R20, R14, R16 ;  /* 0x0000000e140c723c */ /* 0x010fe20000001810 */
[----:B------:R-:W3:Y:S01]  /*265e0*/  LDL.LU.64 R18, [R1+0xe98] ;  /* 0x000e980001127983 */ /* 0x000ee20000300a00 */
[----:B------:R-:W3:Y:S11]  /*265f0*/  LDL.LU.64 R16, [R1+0xe90] ;  /* 0x000e900001107983 */ /* 0x000ef60000300a00 */
[----:B------:R-:W-:Y:S10]  /*26600*/  @!UPT UIADD3 URZ, URZ, URZ, URZ ;  /* 0x0000003f3f3ff290 */ /* 0x000ff4000fffe03f */
[----:B------:R0:W-:Y:S01]  /*26610*/  STL.64 [R1+0x40], R12 ;  /* 0x0000400c01007387 */ /* 0x0001e20000100a00 */
[----:B------:R1:W-:Y:S02]  /*26620*/  STL.64 [R1+0x48], R14 ;  /* 0x0000480e01007387 */ /* 0x0003e40000100a00 */
[----:B------:R-:W-:Y:S02]  /*26630*/  STL [R1+0x30], R4 ;  /* 0x0000300401007387 */ /* 0x000fe40000100800 */
[----:B0-----:R-:W-:Y:S02]  /*26640*/  IMAD.MOV.U32 R12, RZ, RZ, R5 ;  /* 0x000000ffff0c7224 */ /* 0x001fe400078e0005 */
[----:B------:R-:W-:Y:S02]  /*26650*/  IMAD.MOV.U32 R13, RZ, RZ, R6 ;  /* 0x000000ffff0d7224 */ /* 0x000fe400078e0006 */
[----:B-1----:R-:W-:-:S05]  /*26660*/  IMAD.MOV.U32 R14, RZ, RZ, R7 ;  /* 0x000000ffff0e7224 */ /* 0x002fca00078e0007 */
[----:B------:R-:W-:Y:S01]  /*26670*/  STL [R1+0xe48], R14 ;  /* 0x000e480e01007387 */ /* 0x000fe20000100800 */
[----:B------:R-:W-:Y:S02]  /*26680*/  STL [R1+0xe44], R12 ;  /* 0x000e440c01007387 */ /* 0x000fe40000100800 */
[----:B------:R-:W-:Y:S02]  /*26690*/  STL [R1+0xe40], R13 ;  /* 0x000e400d01007387 */ /* 0x000fe40000100800 */
[----:B------:R-:W-:Y:S01]  /*266a0*/  STL.64 [R1+0xe88], R22 ;  /* 0x000e881601007387 */ /* 0x000fe20000100a00 */
[----:B------:R-:W-:Y:S04]  /*266b0*/  STL.64 [R1+0xe80], R20 ;  /* 0x000e801401007387 */ /* 0x000fe80000100a00 */
[----:B--2---:R-:W0:Y:S02]  /*266c0*/  LDSM.16.M88.4 R12, [R0+0x80] ;  /* 0x00008000000c783b */ /* 0x004e240000000200 */
[----:B0-----:R-:W-:Y:S01]  /*266d0*/  IMAD.MOV.U32 R24, RZ, RZ, R12 ;  /* 0x000000ffff187224 */ /* 0x001fe200078e000c */
[----:B---3--:R-:W-:Y:S01]  /*266e0*/  HMMA.16816.F32 R4, R20, R10, R16 ;  /* 0x0000000a1404723c */ /* 0x008fe20000001810 */
[----:B------:R-:W-:Y:S04]  /*266f0*/  LDSM.16.M88.4 R16, [R0+0x2080] ;  /* 0x002080000010783b */ /* 0x000fe80000000200 */
[----:B------:R-:W0:Y:S11]  /*26700*/  LDSM.16.M88.4 R20, [R0+0x4080] ;  /* 0x004080000014783b */ /* 0x000e360000000200 */
[----:B------:R-:W-:Y:S07]  /*26710*/  @!UPT UIADD3 URZ, URZ, URZ, URZ ;  /* 0x0000003f3f3ff290 */ /* 0x000fee000fffe03f */
[----:B------:R-:W-:Y:S01]  /*26720*/  STL.64 [R1+0x20], R4 ;  /* 0x0000200401007387 */ /* 0x000fe20000100a00 */
[----:B------:R-:W-:Y:S02]  /*26730*/  STL.64 [R1+0x28], R6 ;  /* 0x0000280601007387 */ /* 0x000fe40000100a00 */
[----:B------:R-:W1:Y:S04]  /*26740*/  LDSM.16.MT88.4 R4, [R29+0x10800] ;  /* 0x010800001d04783b */ /* 0x000e680000004200 */
[----:B------:R-:W2:Y:S01]  /*26750*/  LDL.LU R26, [R1+0xb8] ;  /* 0x0000b800011a7983 */ /* 0x000ea20000300800 */
[----:B------:R-:W2:Y:S01]  /*26760*/  LDL.LU R27, [R1+0xbc] ;  /* 0x0000bc00011b7983 */ /* 0x000ea20000300800 */
[----:B0-----:R-:W-:-:S03]  /*26770*/  IMAD.MOV.U32 R28, RZ, RZ, R23 ;  /* 0x000000ffff1c7224 */ /* 0x001fc600078e0017 */
[----:B-1----:R-:W-:Y:S01]  /*26780*/  STL [R1+0xe4c], R5 ;  /* 0x000e4c0501007387 */ /* 0x002fe20000100800 */
[----:B------:R-:W-:Y:S02]  /*26790*/  STL [R1+0xe3c], R6 ;  /* 0x000e3c0601007387 */ /* 0x000fe40000100800 */
[----:B------:R-:W-:Y:S02]  /*267a0*/  STL [R1+0xe38], R7 ;  /* 0x000e380701007387 */ /* 0x000fe40000100800 */
[----:B------:R0:W-:Y:S01]  /*267b0*/  STL.64 [R1+0x78], R14 ;  /* 0x0000780e01007387 */ /* 0x0001e20000100a00 */
[----:B------:R-:W-:Y:S01]  /*267c0*/  STL [R1+0xe0c], R16 ;  /* 0x000e0c1001007387 */ /* 0x000fe20000100800 */
[----:B------:R-:W-:Y:S02]  /*267d0*/  STL [R1+0xe08], R17 ;  /* 0x000e081101007387 */ /* 0x000fe40000100800 */
[----:B------:R-:W-:Y:S02]  /*267e0*/  STL [R1+0x94], R21 ;  /* 0x0000941501007387 */ /* 0x000fe40000100800 */
[----:B------:R-:W-:Y:S02]  /*267f0*/  STL [R1+0x98], R22 ;  /* 0x0000981601007387 */ /* 0x000fe40000100800 */
[----:B0-----:R-:W-:-:S02]  /*26800*/  IMAD.MOV.U32 R15, RZ, RZ, R20 ;  /* 0x000000ffff0f7224 */ /* 0x001fc400078e0014 */
[----:B------:R-:W0:Y:S01]  /*26810*/  LDSM.16.M88.4 R20, [R0+0x6080] ;  /* 0x006080000014783b */ /* 0x000e220000000200 */
[----:B------:R-:W-:-:S03]  /*26820*/  IMAD.MOV.U32 R10, RZ, RZ, R3 ;  /* 0x000000ffff0a7224 */ /* 0x000fc600078e0003 */
[----:B------:R-:W-:Y:S01]  /*26830*/  STL [R1+0xe10], R28 ;  /* 0x000e101c01007387 */ /* 0x000fe20000100800 */
[----:B0-----:R-:W-:Y:S02]  /*26840*/  IMAD.MOV.U32 R6, RZ, RZ, R20 ;  /* 0x000000ffff067224 */ /* 0x001fe400078e0014 */
[----:B------:R-:W-:Y:S01]  /*26850*/  IMAD.MOV.U32 R7, RZ, RZ, R21 ;  /* 0x000000ffff077224 */ /* 0x000fe200078e0015 */
[----:B------:R-:W-:Y:S01]  /*26860*/  STL [R1+0xc8], R22 ;  /* 0x0000c81601007387 */ /* 0x000fe20000100800 */
[----:B------:R-:W-:Y:S02]  /*26870*/  IMAD.MOV.U32 R3, RZ, RZ, R23 ;  /* 0x000000ffff037224 */ /* 0x000fe400078e0017 */
[----:B------:R-:W0:Y:S03]  /*26880*/  LDSM.16.M88.4 R20, [R0+0x8080] ;  /* 0x008080000014783b */ /* 0x000e260000000200 */
[----:B------:R-:W-:Y:S01]  /*26890*/  STL [R1+0xe14], R3 ;  /* 0x000e140301007387 */ /* 0x000fe20000100800 */
[----:B------:R1:W-:Y:S02]  /*268a0*/  STL.64 [R1+0x88], R18 ;  /* 0x0000881201007387 */ /* 0x0003e40000100a00 */
[----:B------:R-:W3:Y:S02]  /*268b0*/  LDL.LU R16, [R1+0x60] ;  /* 0x0000600001107983 */ /* 0x000ee40000300800 */
[----:B------:R-:W3:Y:S02]  /*268c0*/  LDL.LU R17, [R1+0x64] ;  /* 0x0000640001117983 */ /* 0x000ee40000300800 */
[----:B------:R-:W-:-:S02]  /*268d0*/  IMAD.MOV.U32 R11, RZ, RZ, R2 ;  /* 0x000000ffff0b7224 */ /* 0x000fc400078e0002 */
[----:B------:R-:W-:Y:S01]  /*268e0*/  IMAD.MOV.U32 R2, RZ, RZ, R13 ;  /* 0x000000ffff027224 */ /* 0x000fe200078e000d */
[----:B-1----:R-:W3:Y:S01]  /*268f0*/  LDL.LU R18, [R1+0x68] ;  /* 0x0000680001127983 */ /* 0x002ee20000300800 */
[----:B------:R-:W3:Y:S02]  /*26900*/  LDL.LU R19, [R1+0x6c] ;  /* 0x00006c0001137983 */ /* 0x000ee40000300800 */
[----:B0-----:R-:W-:Y:S01]  /*26910*/  IMAD.MOV.U32 R12, RZ, RZ, R20 ;  /* 0x000000ffff0c7224 */ /* 0x001fe200078e0014 */
[----:B------:R-:W-:Y:S01]  /*26920*/  STL.64 [R1+0xe8], R22 ;  /* 0x0000e81601007387 */ /* 0x000fe20000100a00 */
[----:B------:R-:W-:Y:S02]  /*26930*/  IMAD.MOV.U32 R13, RZ, RZ, R21 ;  /* 0x000000ffff0d7224 */ /* 0x000fe400078e0015 */
[----:B------:R-:W0:Y:S02]  /*26940*/  LDSM.16.M88.4 R20, [R0+0xa080] ;  /* 0x00a080000014783b */ /* 0x000e240000000200 */
[----:B0-----:R0:W-:Y:S02]  /*26950*/  STL.64 [R1+0xf8], R22 ;  /* 0x0000f81601007387 */ /* 0x0011e40000100a00 */
[----:B------:R-:W-:-:S02]  /*26960*/  IMAD.MOV.U32 R5, RZ, RZ, R20 ;  /* 0x000000ffff057224 */ /* 0x000fc400078e0014 */
[----:B------:R-:W-:Y:S01]  /*26970*/  IMAD.MOV.U32 R14, RZ, RZ, R21 ;  /* 0x000000ffff0e7224 */ /* 0x000fe200078e0015 */
[----:B0-----:R-:W3:Y:S01]  /*26980*/  LDL.LU.64 R22, [R1+0xe88] ;  /* 0x000e880001167983 */ /* 0x001ee20000300a00 */
[----:B------:R-:W3:Y:S02]  /*26990*/  LDL.LU.64 R20, [R1+0xe80] ;  /* 0x000e800001147983 */ /* 0x000ee40000300a00 */
[----:B------:R0:W-:Y:S02]  /*269a0*/  STL.64 [R1+0xe58], R6 ;  /* 0x000e580601007387 */ /* 0x0001e40000100a00 */
[----:B------:R-:W-:Y:S01]  /*269b0*/  STL.64 [R1+0xe50], R4 ;  /* 0x000e500401007387 */ /* 0x000fe20000100a00 */
[----:B0-----:R-:W4:Y:S01]  /*269c0*/  LDL.LU R6, [R1+0xd8] ;  /* 0x0000d80001067983 */ /* 0x001f220000300800 */
[----:B------:R-:W4:Y:S01]  /*269d0*/  LDL.LU R7, [R1+0xdc] ;  /* 0x0000dc0001077983 */ /* 0x000f220000300800 */
[----:B---3--:R-:W-:Y:S11]  /*269e0*/  HMMA.16816.F32 R8, R20, R10, R16 ;  /* 0x0000000a1408723c */ /* 0x008ff60000001810 */
[----:B------:R-:W-:Y:S11]  /*269f0*/  @!UPT UIADD3 URZ, URZ, URZ, URZ ;  /* 0x0000003f3f3ff290 */ /* 0x000ff6000fffe03f */
[----:B------:R-:W-:Y:S02]  /*26a00*/  @!UPT UIADD3 URZ, URZ, URZ, URZ ;  /* 0x0000003f3f3ff290 */ /* 0x000fe4000fffe03f */
[----:B------:R-:W-:Y:S02]  /*26a10*/  IMAD.MOV.U32 R19, RZ, RZ, R10 ;  /* 0x000000ffff137224 */ /* 0x000fe400078e000a */
[----:B------:R-:W-:Y:S02]  /*26a20*/  IMAD.MOV.U32 R18, RZ, RZ, R11 ;  /* 0x000000ffff127224 */ /* 0x000fe400078e000b */
[----:B------:R-:W-:Y:S02]  /*26a30*/  IMAD.MOV.U32 R16, RZ, RZ, R8 ;  /* 0x000000ffff107224 */ /* 0x000fe400078e0008 */
[----:B------:R-:W-:Y:S01]  /*26a40*/  IMAD.MOV.U32 R17, RZ, RZ, R9 ;  /* 0x000000ffff117224 */ /* 0x000fe200078e0009 */
[----:B------:R-:W2:Y:S01]  /*26a50*/  LDL.LU.64 R10, [R1+0xe78] ;  /* 0x000e7800010a7983 */ /* 0x000ea20000300a00 */
[----:B------:R-:W2:Y:S02]  /*26a60*/  LDL.LU.64 R8, [R1+0xe70] ;  /* 0x000e700001087983 */ /* 0x000ea40000300a00 */
[----:B------:R-:W-:Y:S01]  /*26a70*/  STL.64 [R1+0xe20], R18 ;  /* 0x000e201201007387 */ /* 0x000fe20000100a00 */
[----:B------:R0:W-:Y:S02]  /*26a80*/  STL.64 [R1+0xe18], R16 ;  /* 0x000e181001007387 */ /* 0x0001e40000100a00 */
[----:B0-----:R-:W-:-:S02]  /*26a90*/  IMAD.MOV.U32 R16, RZ, RZ, R24 ;  /* 0x000000ffff107224 */ /* 0x001fc400078e0018 */
[----:B------:R-:W-:Y:S01]  /*26aa0*/  IMAD.MOV.U32 R17, RZ, RZ, R2 ;  /* 0x000000ffff117224 */ /* 0x000fe200078e0002 */
[----:B--2---:R-:W-:Y:S11]  /*26ab0*/  HMMA.16816.F32 R8, R20, R26, R8 ;  /* 0x0000001a1408723c */ /* 0x004ff60000001808 */
[----:B------:R-:W-:Y:S11]  /*26ac0*/  @!UPT UIADD3 URZ, URZ, URZ, URZ ;  /* 0x0000003f3f3ff290 */ /* 0x000ff6000fffe03f */
[----:B------:R-:W-:Y:S02]  /*26ad0*/  @!UPT UIADD3 URZ, URZ, URZ, URZ ;  /* 0x0000003f3f3ff290 */ /* 0x000fe4000fffe03f */
[----:B------:R-:W-:Y:S02]  /*26ae0*/  IMAD.MOV.U32 R28, RZ, RZ, R11 ;  /* 0x000000ffff1c7224 */ /* 0x000fe400078e000b */
[----:B------:R-:W-:-:S05]  /*26af0*/  IMAD.MOV.U32 R11, RZ, RZ, R0 ;  /* 0x000000ffff0b7224 */ /* 0x000fca00078e0000 */
[----:B------:R-:W0:Y:S04]  /*26b00*/  LDSM.16.M88.4 R24, [R11+0xc080] ;  /* 0x00c080000b18783b */ /* 0x000e280000000200 */
[----:B------:R-:W-:Y:S01]  /*26b10*/  STL.64 [R1+0x50], R8 ;  /* 0x0000500801007387 */ /* 0x000fe20000100a00 */
[----:B0-----:R-:W-:Y:S02]  /*26b20*/  IMAD.MOV.U32 R2, RZ, RZ, R26 ;  /* 0x000000ffff027224 */ /* 0x001fe400078e001a */
[----:B------:R-:W-:Y:S02]  /*26b30*/  IMAD.MOV.U32 R0, RZ, RZ, R27 ;  /* 0x000000ffff007224 */ /* 0x000fe400078e001b */
[----:B------:R-:W-:Y:S02]  /*26b40*/  IMAD.MOV.U32 R19, RZ, RZ, R24 ;  /* 0x000000ffff137224 */ /* 0x000fe400078e0018 */
[----:B------:R-:W-:Y:S01]  /*26b50*/  IMAD.MOV.U32 R18, RZ, RZ, R25 ;  /* 0x000000ffff127224 */ /* 0x000fe200078e0019 */
[----:B------:R-:W4:Y:S01]  /*26b60*/  LDL.LU.64 R26, [R1+0xe68] ;  /* 0x000e6800011a7983 */ /* 0x000f220000300a00 */
[----:B------:R-:W4:Y:S02]  /*26b70*/  LDL.LU.64 R24, [R1+0xe60] ;  /* 0x000e600001187983 */ /* 0x000f240000300a00 */
[----:B------:R-:W-:Y:S02]  /*26b80*/  STL [R1+0xd68], R0 ;  /* 0x000d680001007387 */ /* 0x000fe40000100800 */
[----:B------:R-:W-:Y:S02]  /*26b90*/  STL [R1+0xd54], R2 ;  /* 0x000d540201007387 */ /* 0x000fe40000100800 */
[----:B------:R-:W-:-:S02]  /*26ba0*/  IMAD.MOV.U32 R3, RZ, RZ, R10 ;  /* 0x000000ffff037224 */ /* 0x000fc400078e000a */
[----:B------:R-:W0:Y:S01]  /*26bb0*/  LDSM.16.M88.4 R8, [R11+0xe080] ;  /* 0x00e080000b08783b */ /* 0x000e220000000200 */
[----:B----4-:R-:W-:Y:S03]  /*26bc0*/  HMMA.16816.F32 R24, R20, R6, R24 ;  /* 0x000000061418723c */ /* 0x010fe60000001818 */
[----:B------:R-:W2:Y:S01]  /*26bd0*/  LDL.LU.64 R6, [R1+0xe58] ;  /* 0x000e580001067983 */ /* 0x000ea20000300a00 */
[----:B------:R-:W3:Y:S02]  /*26be0*/  LDL.LU.64 R4, [R1+0xe50] ;  /* 0x000e500001047983 */ /* 0x000ee40000300a00 */
[----:B0-----:R-:W-:Y:S02]  /*26bf0*/  STL.64 [R1+0x108], R10 ;  /* 0x0001080a01007387 */ /* 0x001fe40000100a00 */
[----:B------:R-:W-:Y:S02]  /*26c00*/  IMAD.MOV.U32 R21, RZ, RZ, R8 ;  /* 0x000000ffff157224 */ /* 0x000fe400078e0008 */
[----:B------:R-:W-:-:S02]  /*26c10*/  IMAD.MOV.U32 R20, RZ, RZ, R9 ;  /* 0x000000ffff147224 */ /* 0x000fc400078e0009 */
[----:B------:R-:W0:Y:S11]  /*26c20*/  LDSM.16.MT88.4 R8, [R29+0x10a00] ;  /* 0x010a00001d08783b */ /* 0x000e360000004200 */
[----:B------:R-:W-:Y:S01]  /*26c30*/  @!UPT UIADD3 URZ, URZ, URZ, URZ ;  /* 0x0000003f3f3ff290 */ /* 0x000fe2000fffe03f */
[----:B------:R-:W-:Y:S02]  /*26c40*/  IMAD.MOV.U32 R23, RZ, RZ, R24 ;  /* 0x000000ffff177224 */ /* 0x000fe400078e0018 */
[----:B------:R-:W-:Y:S01]  /*26c50*/  IMAD.MOV.U32 R22, RZ, RZ, R25 ;  /* 0x000000ffff167224 */ /* 0x000fe200078e0019 */
[----:B0-----:R-:W-:Y:S01]  /*26c60*/  STL.64 [R1+0xd88], R10 ;  /* 0x000d880a01007387 */ /* 0x001fe20000100a00 */
[----:B------:R0:W-:Y:S02]  /*26c70*/  STL.64 [R1+0xd80], R8 ;  /* 0x000d800801007387 */ /* 0x0001e40000100a00 */
[----:B0-----:R-:W-:Y:S02]  /*26c80*/  IMAD.MOV.U32 R8, RZ, RZ, R21 ;  /* 0x000000ffff087224 */ /* 0x001fe400078e0015 */
[----:B------:R-:W-:-:S05]  /*26c90*/  IMAD.MOV.U32 R9, RZ, RZ, R20 ;  /* 0x000000ffff097224 */ /* 0x000fca00078e0014 */
[----:B------:R0:W-:Y:S02]  /*26ca0*/  STL.64 [R1+0xda0], R8 ;  /* 0x000da00801007387 */ /* 0x0001e40000100a00 */
[----:B0-----:R-:W-:Y:S02]  /*26cb0*/  IMAD.MOV.U32 R8, RZ, RZ, R19 ;  /* 0x000000ffff087224 */ /* 0x001fe400078e0013 */
[----:B------:R-:W-:-:S05]  /*26cc0*/  IMAD.MOV.U32 R9, RZ, RZ, R18 ;  /* 0x000000ffff097224 */ /* 0x000fca00078e0012 */
[----:B------:R0:W-:Y:S02]  /*26cd0*/  STL.64 [R1+0xdb8], R8 ;  /* 0x000db80801007387 */ /* 0x0001e40000100a00 */
[----:B0-----:R-:W-:Y:S02]  /*26ce0*/  IMAD.MOV.U32 R9, RZ, RZ, R14 ;  /* 0x000000ffff097224 */ /* 0x001fe400078e000e */
[----:B---3--:R-:W-:Y:S02]  /*26cf0*/  IMAD.MOV.U32 R8, RZ, RZ, R5 ;  /* 0x000000ffff087224 */ /* 0x008fe400078e0005 */
[----:B------:R-:W3:Y:S01]  /*26d00*/  LDL.LU R5, [R1+0xe4c] ;  /* 0x000e4c0001057983 */ /* 0x000ee20000300800 */
[----:B------:R-:W4:Y:S02]  /*26d10*/  LDL.LU R14, [R1+0xe48] ;  /* 0x000e4800010e7983 */ /* 0x000f240000300800 */
[----:B------:R0:W-:Y:S02]  /*26d20*/  STL.64 [R1+0xdd0], R8 ;  /* 0x000dd00801007387 */ /* 0x0001e40000100a00 */
[----:B--2---:R-:W-:-:S02]  /*26d30*/  IMAD.MOV.U32 R24, RZ, RZ, R6 ;  /* 0x000000ffff187224 */ /* 0x004fc400078e0006 */
[----:B------:R-:W-:Y:S02]  /*26d40*/  IMAD.MOV.U32 R25, RZ, RZ, R7 ;  /* 0x000000ffff197224 */ /* 0x000fe400078e0007 */
[----:B0-----:R-:W-:Y:S02]  /*26d50*/  IMAD.MOV.U32 R8, RZ, RZ, R12 ;  /* 0x000000ffff087224 */ /* 0x001fe400078e000c */
[----:B------:R-:W-:Y:S01]  /*26d60*/  IMAD.MOV.U32 R9, RZ, RZ, R13 ;  /* 0x000000ffff097224 */ /* 0x000fe200078e000d */
[----:B------:R-:W2:Y:S01]  /*26d70*/  LDL.LU R12, [R1+0xe44] ;  /* 0x000e4400010c7983 */ /* 0x000ea20000300800 */
[----:B------:R-:W3:Y:S03]  /*26d80*/  LDL.LU R13, [R1+0xe40] ;  /* 0x000e4000010d7983 */ /* 0x000ee60000300800 */
[----:B------:R0:W-:Y:S01]  /*26d90*/  STL.64 [R1+0xde8], R8 ;  /* 0x000de80801007387 */ /* 0x0001e20000100a00 */
[----:B------:R-:W3:Y:S02]  /*26da0*/  LDL.LU R6, [R1+0xe3c] ;  /* 0x000e3c0001067983 */ /* 0x000ee40000300800 */
[----:B------:R-:W3:Y:S02]  /*26db0*/  LDL.LU R7, [R1+0xe38] ;  /* 0x000e380001077983 */ /* 0x000ee40000300800 */
[----:B------:R-:W-:Y:S01]  /*26dc0*/  STL.64 [R1+0xdf0], R24 ;  /* 0x000df01801007387 */ /* 0x000fe20000100a00 */
[----:B0-----:R-:W3:Y:S01]  /*26dd0*/  LDL.LU R8, [R1+0x30] ;  /* 0x0000300001087983 */ /* 0x001ee20000300800 */
[----:B------:R-:W-:-:S02]  /*26de0*/  IMAD.MOV.U32 R20, RZ, RZ, R15 ;  /* 0x000000ffff147224 */ /* 0x000fc400078e000f */
[----:B----4-:R-:W-:Y:S02]  /*26df0*/  IMAD.MOV.U32 R11, RZ, RZ, R14 ;  /* 0x000000ffff0b7224 */ /* 0x010fe400078e000e */
[----:B--2---:R-:W-:Y:S02]  /*26e00*/  IMAD.MOV.U32 R9, RZ, RZ, R12 ;  /* 0x000000ffff097224 */ /* 0x004fe400078e000c */
[----:B---3--:R-:W-:Y:S01]  /*26e10*/  IMAD.MOV.U32 R10, RZ, RZ, R13 ;  /* 0x000000ffff0a7224 */ /* 0x008fe200078e000d */
[----:B------:R-:W2:Y:S01]  /*26e20*/  LDL.LU R12, [R1+0xe34] ;  /* 0x000e3400010c7983 */ /* 0x000ea20000300800 */
[----:B------:R-:W2:Y:S02]  /*26e30*/  LDL.LU R13, [R1+0xe30] ;  /* 0x000e3000010d7983 */ /* 0x000ea40000300800 */
[----:B------:R-:W2:Y:S01]  /*26e40*/  LDL.LU R14, [R1+0xe2c] ;  /* 0x000e2c00010e7983 */ /* 0x000ea20000300800 */
[----:B------:R-:W-:Y:S04]  /*26e50*/  STL.64 [R1+0xe00], R10 ;  /* 0x000e000a01007387 */ /* 0x000fe80000100a00 */
[----:B------:R0:W-:Y:S04]  /*26e60*/  STL.64 [R1+0xdf8], R8 ;  /* 0x000df80801007387 */ /* 0x0001e80000100a00 */
[----:B0-----:R-:W3:Y:S01]  /*26e70*/  LDL.LU R8, [R1+0x10] ;  /* 0x0000100001087983 */ /* 0x001ee20000300800 */
[----:B------:R-:W3:Y:S02]  /*26e80*/  LDL.LU R9, [R1+0x14] ;  /* 0x0000140001097983 */ /* 0x000ee40000300800 */
[----:B------:R-:W3:Y:S02]  /*26e90*/  LDL.LU R10, [R1+0x18] ;  /* 0x00001800010a7983 */ /* 0x000ee40000300800 */
[----:B------:R-:W3:Y:S01]  /*26ea0*/  LDL.LU R11, [R1+0x1c] ;  /* 0x00001c00010b7983 */ /* 0x000ee20000300800 */
[----:B------:R-:W2:Y:S01]  /*26eb0*/  LDL.LU R15, [R1+0xe28] ;  /* 0x000e2800010f7983 */ /* 0x000ea20000300800 */
[----:B------:R-:W4:Y:S02]  /*26ec0*/  LDL.LU R21, [R1+0x94] ;  /* 0x0000940001157983 */ /* 0x000f240000300800 */
[----:B------:R-:W4:Y:S02]  /*26ed0*/  LDL.LU R24, [R1+0x40] ;  /* 0x0000400001187983 */ /* 0x000f240000300800 */
[----:B------:R-:W-:Y:S01]  /*26ee0*/  IMAD.MOV.U32 R2, RZ, RZ, R26 ;  /* 0x000000ffff027224 */ /* 0x000fe200078e001a */
[----:B------:R-:W4:Y:S01]  /*26ef0*/  LDL.LU R25, [R1+0x44] ;  /* 0x0000440001197983 */ /* 0x000f220000300800 */
[----:B------:R-:W-:-:S02]  /*26f00*/  IMAD.MOV.U32 R0, RZ, RZ, R27 ;  /* 0x000000ffff007224 */ /* 0x000fc400078e001b */
[----:B------:R-:W4:Y:S02]  /*26f10*/  LDL.LU R26, [R1+0x48] ;  /* 0x00004800011a7983 */ /* 0x000f240000300800 */
[----:B------:R-:W4:Y:S01]  /*26f20*/  LDL.LU R27, [R1+0x4c] ;  /* 0x00004c00011b7983 */ /* 0x000f220000300800 */
[----:B------:R-:W3:Y:S01]  /*26f30*/  LDL.LU.64 R18, [R1+0xe20] ;  /* 0x000e200001127983 */ /* 0x000ee20000300a00 */
[----:B--2---:R-:W-:Y:S03]  /*26f40*/  HMMA.16816.F32 R12, R4, R16, R12 ;  /* 0x00000010040c723c */ /* 0x004fe6000000180c */
[----:B------:R-:W2:Y:S11]  /*26f50*/  LDL.LU.64 R16, [R1+0xe18] ;  /* 0x000e180001107983 */ /* 0x000eb60000300a00 */
[----:B------:R-:W-:Y:S09]  /*26f60*/  @!UPT UIADD3 URZ, URZ, URZ, URZ ;  /* 0x0000003f3f3ff290 */ /* 0x000ff2000fffe03f */
[----:B------:R0:W-:Y:S01]  /*26f70*/  STL.64 [R1+0xd98], R14 ;  /* 0x000d980e01007387 */ /* 0x0001e20000100a00 */
[----:B------:R1:W-:Y:S02]  /*26f80*/  STL.64 [R1+0xd90], R12 ;  /* 0x000d900c01007387 */ /* 0x0003e40000100a00 */
[----:B0-----:R-:W-:Y:S02]  /*26f90*/  IMAD.MOV.U32 R14, RZ, RZ, R2 ;  /* 0x000000ffff0e7224 */ /* 0x001fe400078e0002 */
[----:B------:R-:W-:Y:S02]  /*26fa0*/  IMAD.MOV.U32 R15, RZ, RZ, R0 ;  /* 0x000000ffff0f7224 */ /* 0x000fe400078e0000 */
[----:B-1----:R-:W-:Y:S02]  /*26fb0*/  IMAD.MOV.U32 R12, RZ, RZ, R23 ;  /* 0x000000ffff0c7224 */ /* 0x002fe400078e0017 */
[----:B------:R-:W-:Y:S01]  /*26fc0*/  IMAD.MOV.U32 R13, RZ, RZ, R22 ;  /* 0x000000ffff0d7224 */ /* 0x000fe200078e0016 */
[----:B------:R-:W-:Y:S04]  /*26fd0*/  STL.64 [R1+0xdb0], R14 ;  /* 0x000db00e01007387 */ /* 0x000fe80000100a00 */
[----:B------:R0:W-:Y:S02]  /*26fe0*/  STL.64 [R1+0xda8], R12 ;  /* 0x000da80c01007387 */ /* 0x0001e40000100a00 */
[----:B0-----:R-:W2:Y:S01]  /*26ff0*/  LDL.LU R12, [R1+0x50] ;  /* 0x00005000010c7983 */ /* 0x001ea20000300800 */
[----:B------:R-:W2:Y:S02]  /*27000*/  LDL.LU R13, [R1+0x54] ;  /* 0x00005400010d7983 */ /* 0x000ea40000300800 */
[----:B------:R-:W-:-:S02]  /*27010*/  IMAD.MOV.U32 R14, RZ, RZ, R3 ;  /* 0x000000ffff0e7224 */ /* 0x000fc400078e0003 */
[----:B------:R-:W-:Y:S01]  /*27020*/  IMAD.MOV.U32 R15, RZ, RZ, R28 ;  /* 0x000000ffff0f7224 */ /* 0x000fe200078e001c */
[----:B------:R-:W3:Y:S01]  /*27030*/  LDL.LU R3, [R1+0xe14] ;  /* 0x000e140001037983 */ /* 0x000ee20000300800 */
[----:B------:R-:W3:Y:S03]  /*27040*/  LDL.LU R28, [R1+0xe10] ;  /* 0x000e1000011c7983 */ /* 0x000ee60000300800 */
[----:B------:R-:W-:Y:S04]  /*27050*/  STL.64 [R1+0xdc8], R14 ;  /* 0x000dc80e01007387 */ /* 0x000fe80000100a00 */
[----:B--2---:R0:W-:Y:S02]  /*27060*/  STL.64 [R1+0xdc0], R12 ;  /* 0x000dc00c01007387 */ /* 0x0041e40000100a00 */
[----:B0-----:R-:W-:-:S02]  /*27070*/  IMAD.MOV.U32 R12, RZ, RZ, R16 ;  /* 0x000000ffff0c7224 */ /* 0x001fc400078e0010 */
[----:B------:R-:W-:Y:S01]  /*27080*/  IMAD.MOV.U32 R13, RZ, RZ, R17 ;  /* 0x000000ffff0d7224 */ /* 0x000fe200078e0011 */
[----:B------:R-:W2:Y:S01]  /*27090*/  LDL.LU R16, [R1+0xe0c] ;  /* 0x000e0c0001107983 */ /* 0x000ea20000300800 */
[----:B------:R-:W2:Y:S02]  /*270a0*/  LDL.LU R17, [R1+0xe08] ;  /* 0x000e080001117983 */ /* 0x000ea40000300800 */
[----:B---3--:R-:W-:Y:S02]  /*270b0*/  IMAD.MOV.U32 R14, RZ, RZ, R19 ;  /* 0x000000ffff0e7224 */ /* 0x008fe400078e0013 */
[----:B------:R-:W-:-:S05]  /*270c0*/  IMAD.MOV.U32 R15, RZ, RZ, R18 ;  /* 0x000000ffff0f7224 */ /* 0x000fca00078e0012 */
[----:B------:R-:W-:Y:S01]  /*270d0*/  STL.64 [R1+0xde0], R14 ;  /* 0x000de00e01007387 */ /* 0x000fe20000100a00 */
[----:B------:R0:W-:Y:S01]  /*270e0*/  STL.64 [R1+0xdd8], R12 ;  /* 0x000dd80c01007387 */ /* 0x0001e20000100a00 */
[C---:B----4-:R-:W-:Y:S02]  /*270f0*/  HMMA.16816.F32 R20, R4.reuse, R20, R24 ;  /* 0x000000140414723c */ /* 0x050fe40000001818 */
[----:B0-----:R-:W3:Y:S01]  /*27100*/  LDL.LU R12, [R1+0x20] ;  /* 0x00002000010c7983 */ /* 0x001ee20000300800 */
[----:B------:R-:W3:Y:S02]  /*27110*/  LDL.LU R13, [R1+0x24] ;  /* 0x00002400010d7983 */ /* 0x000ee40000300800 */
[----:B------:R-:W3:Y:S02]  /*27120*/  LDL.LU R14, [R1+0x28] ;  /* 0x00002800010e7983 */ /* 0x000ee40000300800 */
[----:B------:R-:W3:Y:S01]  /*27130*/  LDL.LU R15, [R1+0x2c] ;  /* 0x00002c00010f7983 */ /* 0x000ee20000300800 */
[C---:B--2---:R-:W-:Y:S01]  /*27140*/  HMMA.16816.F32 R16, R4.reuse, R16, R8 ;  /* 0x000000100410723c */ /* 0x044fe20000001808 */
[----:B------:R-:W2:Y:S01]  /*27150*/  LDL.LU.64 R10, [R1+0xe00] ;  /* 0x000e0000010a7983 */ /* 0x000ea20000300a00 */
[----:B------:R-:W2:Y:S11]  /*27160*/  LDL.LU.64 R8, [R1+0xdf8] ;  /* 0x000df80001087983 */ /* 0x000eb60000300a00 */
[----:B------:R-:W-:Y:S10]  /*27170*/  @!UPT UIADD3 URZ, URZ, URZ, URZ ;  /* 0x0000003f3f3ff290 */ /* 0x000ff4000fffe03f */
[----:B------:R0:W-:Y:S01]  /*27180*/  STL.64 [R1+0xd78], R18 ;  /* 0x000d781201007387 */ /* 0x0001e20000100a00 */
[----:B------:R-:W-:Y:S03]  /*27190*/  STL.64 [R1+0xd70], R16 ;  /* 0x000d701001007387 */ /* 0x000fe60000100a00 */
[----:B0-----:R-:W4:Y:S01]  /*271a0*/  LDL.LU R18, [R1+0x78] ;  /* 0x0000780001127983 */ /* 0x001f220000300800 */
[----:B------:R-:W4:Y:S02]  /*271b0*/  LDL.LU R19, [R1+0x7c] ;  /* 0x00007c0001137983 */ /* 0x000f240000300800 */
[----:B------:R-:W2:Y:S02]  /*271c0*/  LDL.LU.64 R24, [R1+0xdf0] ;  /* 0x000df00001187983 */ /* 0x000ea40000300a00 */
[----:B------:R0:W-:Y:S01]  /*271d0*/  STL.64 [R1+0xd60], R22 ;  /* 0x000d601601007387 */ /* 0x0001e20000100a00 */
[----:B------:R-:W-:Y:S04]  /*271e0*/  STL.64 [R1+0xd58], R20 ;  /* 0x000d581401007387 */ /* 0x000fe80000100a00 */
[----:B0-----:R-:W3:Y:S01]  /*271f0*/  LDL.LU R22, [R1+0x88] ;  /* 0x0000880001167983 */ /* 0x001ee20000300800 */
[----:B------:R-:W3:Y:S01]  /*27200*/  LDL.LU R23, [R1+0x8c] ;  /* 0x00008c0001177983 */ /* 0x000ee20000300800 */
[C---:B--2---:R-:W-:Y:S02]  /*27210*/  HMMA.16816.F32 R24, R4.reuse, R24, R8 ;  /* 0x000000180418723c */ /* 0x044fe40000001808 */
[----:B------:R-:W3:Y:S11]  /*27220*/  LDL.LU.64 R8, [R1+0xde8] ;  /* 0x000de80001087983 */ /* 0x000ef60000300a00 */
[----:B------:R-:W-:Y:S10]  /*27230*/  @!UPT UIADD3 URZ, URZ, URZ, URZ ;  /* 0x0000003f3f3ff290 */ /* 0x000ff4000fffe03f */
[----:B------:R0:W-:Y:S01]  /*27240*/  STL.64 [R1+0xd48], R26 ;  /* 0x000d481a01007387 */ /* 0x0001e20000100a00 */
[----:B------:R-:W-:Y:S03]  /*27250*/  STL.64 [R1+0xd40], R24 ;  /* 0x000d401801007387 */ /* 0x000fe60000100a00 */
[----:B0-----:R-:W2:Y:S01]  /*27260*/  LDL.LU R26, [R1+0x98] ;  /* 0x00009800011a7983 */ /* 0x001ea20000300800 */
[----:B---3--:R-:W-:Y:S03]  /*27270*/  HMMA.16816.F32 R8, R4, R8, R12 ;  /* 0x000000080408723c */ /* 0x008fe6000000180c */
[----:B------:R-:W3:Y:S01]  /*27280*/  LDL.LU.64 R14, [R1+0xde0] ;  /* 0x000de000010e7983 */ /* 0x000ee20000300a00 */
[----:B------:R-:W3:Y:S11]  /*27290*/  LDL.LU.64 R12, [R1+0xdd8] ;  /* 0x000dd800010c7983 */ /* 0x000ef60000300a00 */
[----:B------:R-:W-:Y:S08]  /*272a0*/  @!UPT UIADD3 URZ, URZ, URZ, URZ ;  /* 0x0000003f3f3ff290 */ /* 0x000ff0000fffe03f */
[----:B------:R0:W-:Y:S01]  /*272b0*/  STL [R1+0x10], R8 ;  /* 0x0000100801007387 */ /* 0x0001e20000100800 */
[----:B------:R-:W-:-:S03]  /*272c0*/  IMAD.MOV.U32 R0, RZ, RZ, R9 ;  /* 0x000000ffff007224 */ /* 0x000fc600078e0009 */
[----:B0-----:R-:W3:Y:S01]  /*272d0*/  LDL.LU.64 R8, [R1+0xdd0] ;  /* 0x000dd00001087983 */ /* 0x001ee20000300a00 */
[----:B------:R-:W-:Y:S02]  /*272e0*/  IMAD.MOV.U32 R21, RZ, RZ, R10 ;  /* 0x000000ffff157224 */ /* 0x000fe400078e000a */
[----:B------:R-:W-:Y:S02]  /*272f0*/  IMAD.MOV.U32 R20, RZ, RZ, R11 ;  /* 0x000000ffff147224 */ /* 0x000fe400078e000b */
[----:B------:R-:W-:Y:S01]  /*27300*/  IMAD.MOV.U32 R27, RZ, RZ, R28 ;  /* 0x000000ffff1b7224 */ /* 0x000fe200078e001c */
[C---:B---3--:R-:W-:Y:S01]  /*27310*/  HMMA.16816.F32 R8, R4.reuse, R8, R12 ;  /* 0x000000080408723c */ /* 0x048fe2000000180c */
[----:B------:R-:W3:Y:S01]  /*27320*/  LDL.LU.64 R14, [R1+0xdc8] ;  /* 0x000dc800010e7983 */ /* 0x000ee20000300a00 */
[----:B------:R-:W3:Y:S11]  /*27330*/  LDL.LU.64 R12, [R1+0xdc0] ;  /* 0x000dc000010c7983 */ /* 0x000ef60000300a00 */
[----:B------:R-:W-:Y:S11]  /*27340*/  @!UPT UIADD3 URZ, URZ, URZ, URZ ;  /* 0x0000003f3f3ff290 */ /* 0x000ff6000fffe03f */
[----:B------:R-:W-:Y:S02]  /*27350*/  IMAD.MOV.U32 R2, RZ, RZ, R8 ;  /* 0x000000ffff027224 */ /* 0x000fe400078e0008 */
[----:B------:R-:W-:Y:S02]  /*27360*/  IMAD.MOV.U32 R28, RZ, RZ, R9 ;  /* 0x000000ffff1c7224 */ /* 0x000fe400078e0009 */
[----:B------:R-:W3:Y:S01]  /*27370*/  LDL.LU.64 R8, [R1+0xdb8] ;  /* 0x000db80001087983 */ /* 0x000ee20000300a00 */
[----:B------:R-:W-:Y:S02]  /*27380*/  IMAD.MOV.U32 R25, RZ, RZ, R10 ;  /* 0x000000ffff197224 */ /* 0x000fe400078e000a */
[----:B------:R-:W-:Y:S02]  /*27390*/  IMAD.MOV.U32 R24, RZ, RZ, R11 ;  /* 0x000000ffff187224 */ /* 0x000fe400078e000b */
[C---:B---3--:R-:W-:Y:S01]  /*273a0*/  HMMA.16816.F32 R8, R4.reuse, R8, R12 ;  /* 0x000000080408723c */ /* 0x048fe2000000180c */
[----:B------:R-:W3:Y:S01]  /*273b0*/  LDL.LU.64 R14, [R1+0xdb0] ;  /* 0x000db000010e7983 */ /* 0x000ee20000300a00 */
[----:B------:R-:W3:Y:S11]  /*273c0*/  LDL.LU.64 R12, [R1+0xda8] ;  /* 0x000da800010c7983 */ /* 0x000ef60000300a00 */
[----:B------:R-:W-:Y:S10]  /*273d0*/  @!UPT UIADD3 URZ, URZ, URZ, URZ ;  /* 0x0000003f3f3ff290 */ /* 0x000ff4000fffe03f */
[----:B------:R0:W-:Y:S01]  /*273e0*/  STL.64 [R1+0x50], R8 ;  /* 0x0000500801007387 */ /* 0x0001e20000100a00 */
[----:B------:R1:W-:Y:S03]  /*273f0*/  STL.64 [R1+0x58], R10 ;  /* 0x0000580a01007387 */ /* 0x0003e60000100a00 */
[----:B0-----:R-:W3:Y:S02]  /*27400*/  LDL.LU.64 R8, [R1+0xda0] ;  /* 0x000da00001087983 */ /* 0x001ee40000300a00 */
[----:B---3--:R-:W-:Y:S02]  /*27410*/  HMMA.16816.F32 R4, R4, R8, R12 ;  /* 0x000000080404723c */ /* 0x008fe4000000180c */
[----:B------:R-:W4:Y:S01]  /*27420*/  LDL.LU.64 R14, [R1+0xd98] ;  /* 0x000d9800010e7983 */ /* 0x000f220000300a00 */
[----:B------:R-:W4:Y:S02]  /*27430*/  LDL.LU.64 R12, [R1+0xd90] ;  /* 0x000d9000010c7983 */ /* 0x000f240000300a00 */
[----:B-1----:R-:W4:Y:S02]  /*27440*/  LDL.LU.64 R10, [R1+0xd88] ;  /* 0x000d8800010a7983 */ /* 0x002f240000300a00 */
[----:B------:R-:W4:Y:S11]  /*27450*/  LDL.LU.64 R8, [R1+0xd80] ;  /* 0x000d800001087983 */ /* 0x000f360000300a00 */
[----:B------:R-:W-:Y:S05]  /*27460*/  @!UPT UIADD3 URZ, URZ, URZ, URZ ;  /* 0x0000003f3f3ff290 */ /* 0x000fea000fffe03f */
[----:B------:R-:W-:Y:S01]  /*27470*/  STL.64 [R1], R4 ;  /* 0x0000000401007387 */ /* 0x000fe20000100a00 */
[----:B------:R0:W-:Y:S03]  /*27480*/  STL.64 [R1+0x8], R6 ;  /* 0x0000080601007387 */ /* 0x0001e60000100a00 */
[----:B0-----:R-:W3:Y:S01]  /*27490*/  LDL.LU R6, [R1+0xe8] ;  /* 0x0000e80001067983 */ /* 0x001ee20000300800 */
[----:B------:R-:W3:Y:S01]  /*274a0*/  LDL.LU R7, [R1+0xec] ;  /* 0x0000ec0001077983 */ /* 0x000ee20000300800 */
[----:B----4-:R-:W-:Y:S02]  /*274b0*/  HMMA.16816.F32 R12, R8, R18, R12 ;  /* 0x00000012080c723c */ /* 0x010fe4000000180c */
[----:B---3--:R0:W-:Y:S04]  /*274c0*/  STL.64 [R1+0xd38], R6 ;  /* 0x000d380601007387 */ /* 0x0081e80000100a00 */
[----:B0-----:R-:W3:Y:S01]  /*274d0*/  LDL.LU R6, [R1+0xc8] ;  /* 0x0000c80001067983 */ /* 0x001ee20000300800 */
[----:B------:R-:W4:Y:S02]  /*274e0*/  LDL.LU.64 R18, [R1+0xd78] ;  /* 0x000d780001127983 */ /* 0x000f240000300a00 */
[----:B------:R-:W4:Y:S11]  /*274f0*/  LDL.LU.64 R16, [R1+0xd70] ;  /* 0x000d700001107983 */ /* 0x000f360000300a00 */
[----:B------:R-:W-:Y:S03]  /*27500*/  @!UPT UIADD3 URZ, URZ, URZ, URZ ;  /* 0x0000003f3f3ff290 */ /* 0x000fe6000fffe03f */
[----:B------:R-:W-:Y:S02]  /*27510*/  STL.64 [R1+0x40], R12 ;  /* 0x0000400c01007387 */ /* 0x000fe40000100a00 */
[----:B------:R-:W-:Y:S01]  /*27520*/  IMAD.MOV.U32 R7, RZ, RZ, R3 ;  /* 0x000000ffff077224 */ /* 0x000fe200078e0003 */
[----:B------:R0:W-:Y:S01]  /*27530*/  STL [R1+0x48], R14 ;  /* 0x0000480e01007387 */ /* 0x0001e20000100800 */
[----:B------:R-:W-:-:S03]  /*27540*/  IMAD.MOV.U32 R3, RZ, RZ, R15 ;  /* 0x000000ffff037224 */ /* 0x000fc600078e000f */
[----:B0-----:R-:W2:Y:S01]  /*27550*/  LDL.LU R14, [R1+0xf8] ;  /* 0x0000f800010e7983 */ /* 0x001ea20000300800 */
[----:B------:R-:W2:Y:S02]  /*27560*/  LDL.LU R15, [R1+0xfc] ;  /* 0x0000fc00010f7983 */ /* 0x000ea40000300800 */
[----:B------:R-:W-:Y:S01]  /*27570*/  IMAD.MOV.U32 R13, RZ, RZ, R0 ;  /* 0x000000ffff0d7224 */ /* 0x000fe200078e0000 */
[----:B----4-:R-:W-:Y:S01]  /*27580*/  HMMA.16816.F32 R16, R8, R22, R16 ;  /* 0x000000160810723c */ /* 0x010fe20000001810 */
[----:B--2---:R0:W-:Y:S01]  /*27590*/  STL.64 [R1+0xd30], R14 ;  /* 0x000d300e01007387 */ /* 0x0041e20000100a00 */
[----:B------:R-:W2:Y:S02]  /*275a0*/  LDL.LU R12, [R1+0x10] ;  /* 0x00001000010c7983 */ /* 0x000ea40000300800 */
[----:B------:R-:W4:Y:S02]  /*275b0*/  LDL.LU R0, [R1+0xd68] ;  /* 0x000d680001007983 */ /* 0x000f240000300800 */
[----:B------:R-:W2:Y:S02]  /*275c0*/  LDL.LU.64 R22, [R1+0xd60] ;  /* 0x000d600001167983 */ /* 0x000ea40000300a00 */
[----:B0-----:R-:W-:-:S02]  /*275d0*/  IMAD.MOV.U32 R14, RZ, RZ, R21 ;  /* 0x000000ffff0e7224 */ /* 0x001fc400078e0015 */
[----:B------:R-:W-:Y:S02]  /*275e0*/  IMAD.MOV.U32 R15, RZ, RZ, R20 ;  /* 0x000000ffff0f7224 */ /* 0x000fe400078e0014 */
[----:B------:R-:W2:Y:S11]  /*275f0*/  LDL.LU.64 R20, [R1+0xd58] ;  /* 0x000d580001147983 */ /* 0x000eb60000300a00 */
[----:B------:R-:W-:Y:S02]  /*27600*/  STL.64 [R1+0xcd8], R18 ;  /* 0x000cd81201007387 */ /* 0x000fe40000100a00 */
[----:B------:R0:W-:Y:S02]  /*27610*/  STL.64 [R1+0xcd0], R16 ;  /* 0x000cd01001007387 */ /* 0x0001e40000100a00 */
[----:B0-----:R-:W-:-:S02]  /*27620*/  IMAD.MOV.U32 R16, RZ, RZ, R2 ;  /* 0x000000ffff107224 */ /* 0x001fc400078e0002 */
[----:B------:R-:W-:Y:S01]  /*27630*/  IMAD.MOV.U32 R17, RZ, RZ, R28 ;  /* 0x000000ffff117224 */ /* 0x000fe200078e001c */
[----:B------:R-:W3:Y:S01]  /*27640*/  LDL.LU R2, [R1+0xd54] ;  /* 0x000d540001027983 */ /* 0x000ee20000300800 */
[----:B------:R-:W3:Y:S02]  /*27650*/  LDL.LU R28, [R1+0xd50] ;  /* 0x000d5000011c7983 */ /* 0x000ee40000300800 */
[----:B------:R-:W-:Y:S02]  /*27660*/  IMAD.MOV.U32 R18, RZ, RZ, R25 ;  /* 0x000000ffff127224 */ /* 0x000fe400078e0019 */
[----:B------:R-:W-:Y:S01]  /*27670*/  IMAD.MOV.U32 R19, RZ, RZ, R24 ;  /* 0x000000ffff137224 */ /* 0x000fe200078e0018 */
[C---:B--2---:R-:W-:Y:S01]  /*27680*/  HMMA.16816.F32 R20, R8.reuse, R26, R20 ;  /* 0x0000001a0814723c */ /* 0x044fe20000001814 */
[----:B------:R-:W3:Y:S01]  /*27690*/  LDL.LU.64 R26, [R1+0xd48] ;  /* 0x000d4800011a7983 */ /* 0x000ee20000300a00 */
[----:B------:R-:W3:Y:S11]  /*276a0*/  LDL.LU.64 R24, [R1+0xd40] ;  /* 0x000d400001187983 */ /* 0x000ef60000300a00 */
[----:B------:R-:W-:Y:S10]  /*276b0*/  @!UPT UIADD3 URZ, URZ, URZ, URZ ;  /* 0x0000003f3f3ff290 */ /* 0x000ff4000fffe03f */
[----:B------:R-:W-:Y:S01]  /*276c0*/  STL [R1+0xccc], R23 ;  /* 0x000ccc1701007387 */ /* 0x000fe20000100800 */
[C---:B---3--:R-:W-:Y:S03]  /*276d0*/  HMMA.16816.F32 R24, R8.reuse, R6, R24 ;  /* 0x000000060818723c */ /* 0x048fe60000001818 */
[----:B------:R-:W2:Y:S11]  /*276e0*/  LDL.LU.64 R6, [R1+0xd38] ;  /* 0x000d380001067983 */ /* 0x000eb60000300a00 */
[----:B------:R-:W-:Y:S09]  /*276f0*/  @!UPT UIADD3 URZ, URZ, URZ, URZ ;  /* 0x0000003f3f3ff290 */ /* 0x000ff2000fffe03f */
[----:B------:R-:W-:Y:S01]  /*27700*/  STL [R1+0xcc8], R25 ;  /* 0x000cc81901007387 */ /* 0x000fe20000100800 */
[----:B------:R-:W-:Y:S02]  /*27710*/  STL [R1+0xcc4], R26 ;  /* 0x000cc41a01007387 */ /* 0x000fe40000100800 */
[----:B------:R-:W-:Y:S01]  /*27720*/  STL [R1+0xcc0], R27 ;  /* 0x000cc01b01007387 */ /* 0x000fe20000100800 */
[C---:B--2---:R-:W-:Y:S01]  /*27730*/  HMMA.16816.F32 R4, R8.reuse, R6, R12 ;  /* 0x000000060804723c */ /* 0x044fe2000000180c */
[----:B------:R-:W2:Y:S11]  /*27740*/  LDL.LU.64 R14, [R1+0xd30] ;  /* 0x000d3000010e7983 */ /* 0x000eb60000300a00 */
[----:B------:R-:W-:Y:S11]  /*27750*/  @!UPT UIADD3 URZ, URZ, URZ, URZ ;  /* 0x0000003f3f3ff290 */ /* 0x000ff6000fffe03f */
[----:B------:R-:W-:Y:S01]  /*27760*/  STL [R1+0xcb4], R4 ;  /* 0x000cb40401007387 */ /* 0x000fe20000100800 */
[----:B------:R-:W-:Y:S02]  /*27770*/  STL [R1+0xcb0], R5 ;  /* 0x000cb00501007387 */ /* 0x000fe40000100800 */
[----:B------:R-:W-:Y:S02]  /*27780*/  STL [R1+0xcac], R6 ;  /* 0x000cac0601007387 */ /* 0x000fe40000100800 */
[----:B------:R2:W-:Y:S01]  /*27790*/  STL [R1+0xca8], R7 ;  /* 0x000ca80701007387 */ /* 0x0005e20000100800 */
[----:B------:R-:W-:Y:S01]  /*277a0*/  STL.64 [R1+0xd28], R10 ;  /* 0x000d280a01007387 */ /* 0x000fe20000100a00 */
[----:B------:R-:W-:Y:S01]  /*277b0*/  STL.64 [R1+0xd20], R8 ;  /* 0x000d200801007387 */ /* 0x000fe20000100a00 */
[----:B--2---:R-:W-:Y:S02]  /*277c0*/  HMMA.16816.F32 R4, R8, R14, R16 ;  /* 0x0000000e0804723c */ /* 0x004fe40000001810 */
[----:B------:R-:W0:Y:S04]  /*277d0*/  LDSM.16.MT88.4 R12, [R29+0x10c00] ;  /* 0x010c00001d0c783b */ /* 0x000e280000004200 */
[----:B------:R-:W1:Y:S04]  /*277e0*/  LDSM.16.M88.4 R16, [R28+0x80] ;  /* 0x000080001c10783b */ /* 0x000e680000000200 */
[----:B------:R-:W2:Y:S11]  /*277f0*/  LDSM.16.M88.4 R8, [R28+0x2080] ;  /* 0x002080001c08783b */ /* 0x000eb60000000200 */
[----:B------:R-:W-:Y:S02]  /*27800*/  @!UPT UIADD3 URZ, URZ, URZ, URZ ;  /* 0x0000003f3f3ff290 */ /* 0x000fe4000fffe03f */
[----:B------:R-:W-:Y:S01]  /*27810*/  STL.64 [R1+0x30], R4 ;  /* 0x0000300401007387 */ /* 0x000fe20000100a00 */
[----:B------:R-:W-:Y:S03]  /*27820*/  STL.64 [R1+0x38], R6 ;  /* 0x0000380601007387 */ /* 0x000fe60000100a00 */
[----:B0-----:R0:W-:Y:S01]  /*27830*/  STL.64 [R1+0xcf8], R14 ;  /* 0x000cf80e01007387 */ /* 0x0011e20000100a00 */
[----:B------:R-:W-:Y:S03]  /*27840*/  STL.64 [R1+0xcf0], R12 ;  /* 0x000cf00c01007387 */ /* 0x000fe60000100a00 */
[----:B0-----:R-:W3:Y:S01]  /*27850*/  LDL.LU R14, [R1+0x108] ;  /* 0x00010800010e7983 */ /* 0x001ee20000300800 */
[----:B------:R-:W3:Y:S02]  /*27860*/  LDL.LU R15, [R1+0x10c] ;  /* 0x00010c00010f7983 */ /* 0x000ee40000300800 */
[----:B-1----:R-:W-:-:S02]  /*27870*/  IMAD.MOV.U32 R7, RZ, RZ, R18 ;  /* 0x000000ffff077224 */ /* 0x002fc400078e0012 */
[----:B--2---:R-:W-:Y:S02]  /*27880*/  IMAD.MOV.U32 R5, RZ, RZ, R8 ;  /* 0x000000ffff057224 */ /* 0x004fe400078e0008 */
[----:B------:R-:W-:Y:S01]  /*27890*/  IMAD.MOV.U32 R4, RZ, RZ, R9 ;  /* 0x000000ffff047224 */ /* 0x000fe200078e0009 */
[----:B---3--:R-:W-:Y:S01]  /*278a0*/  STL.64 [R1+0xd08], R14 ;  /* 0x000d080e01007387 */ /* 0x008fe20000100a00 */
[----:B------:R-:W-:Y:S02]  /*278b0*/  STL [R1+0xcb8], R7 ;  /* 0x000cb80701007387 */ /* 0x000fe40000100800 */
[----:B------:R-:W-:Y:S02]  /*278c0*/  STL [R1+0xdc], R19 ;  /* 0x0000dc1301007387 */ /* 0x000fe40000100800 */
[----:B------:R0:W-:Y:S02]  /*278d0*/  STL.64 [R1+0xd00], R16 ;  /* 0x000d001001007387 */ /* 0x0001e40000100a00 */
[----:B0-----:R-:W2:Y:S01]  /*278e0*/  LDL.LU R16, [R1] ;  /* 0x0000000001107983 */ /* 0x001ea20000300800 */
[----:B------:R-:W2:Y:S02]  /*278f0*/  LDL.LU R17, [R1+0x4] ;  /* 0x0000040001117983 */ /* 0x000ea40000300800 */
[----:B------:R-:W3:Y:S02]  /*27900*/  LDL.LU R18, [R1+0x8] ;  /* 0x0000080001127983 */ /* 0x000ee40000300800 */
[----:B------:R-:W3:Y:S02]  /*27910*/  LDL.LU R19, [R1+0xc] ;  /* 0x00000c0001137983 */ /* 0x000ee40000300800 */
[----:B------:R-:W-:-:S02]  /*27920*/  IMAD.MOV.U32 R14, RZ, RZ, R2 ;  /* 0x000000ffff0e7224 */ /* 0x000fc400078e0002 */
[----:B----4-:R-:W-:Y:S02]  /*27930*/  IMAD.MOV.U32 R15, RZ, RZ, R0 ;  /* 0x000000ffff0f7224 */ /* 0x010fe400078e0000 */
[----:B------:R-:W-:Y:S02]  /*27940*/  IMAD.MOV.U32 R2, RZ, RZ, R10 ;  /* 0x000000ffff027224 */ /* 0x000fe400078e000a */
[----:B------:R-:W-:Y:S02]  /*27950*/  IMAD.MOV.U32 R0, RZ, RZ, R11 ;  /* 0x000000ffff007224 */ /* 0x000fe400078e000b */
[----:B------:R-:W0:Y:S02]  /*27960*/  LDSM.16.M88.4 R8, [R28+0x4080] ;  /* 0x004080001c08783b */ /* 0x000e240000000200 */
[----:B0-----:R-:W-:Y:S02]  /*27970*/  IMAD.MOV.U32 R23, RZ, RZ, R8 ;  /* 0x000000ffff177224 */ /* 0x001fe400078e0008 */
[----:B------:R-:W-:Y:S01]  /*27980*/  IMAD.MOV.U32 R25, RZ, RZ, R9 ;  /* 0x000000ffff197224 */ /* 0x000fe200078e0009 */
[----:B---3--:R-:W-:Y:S01]  /*27990*/  STL.64 [R1+0xd18], R18 ;  /* 0x000d181201007387 */ /* 0x008fe20000100a00 */
[----:B--2---:R0:W-:Y:S03]  /*279a0*/  STL.64 [R1+0xd10], R16 ;  /* 0x000d101001007387 */ /* 0x0041e60000100a00 */
[----:B0-----:R-:W2:Y:S01]  /*279b0*/  LDL.LU R16, [R1+0x50] ;  /* 0x0000500001107983 */ /* 0x001ea20000300800 */
[----:B------:R-:W2:Y:S02]  /*279c0*/  LDL.LU R17, [R1+0x54] ;  /* 0x0000540001117983 */ /* 0x000ea40000300800 */
[----:B------:R-:W2:Y:S02]  /*279d0*/  LDL.LU R18, [R1+0x58] ;  /* 0x0000580001127983 */ /* 0x000ea40000300800 */
[----:B------:R-:W2:Y:S01]  /*279e0*/  LDL.LU R19, [R1+0x5c] ;  /* 0x00005c0001137983 */ /* 0x000ea20000300800 */
[----:B------:R-:W-:Y:S01]  /*279f0*/  STL [R1+0xc84], R0 ;  /* 0x000c840001007387 */ /* 0x000fe20000100800 */
[----:B------:R-:W-:Y:S02]  /*27a00*/  STL [R1+0xc80], R2 ;  /* 0x000c800201007387 */ /* 0x000fe40000100800 */
[----:B------:R-:W-:Y:S02]  /*27a10*/  STL.64 [R1+0xb8], R10 ;  /* 0x0000b80a01007387 */ /* 0x000fe40000100a00 */
[----:B------:R-:W0:Y:S04]  /*27a20*/  LDSM.16.M88.4 R8, [R28+0x6080] ;  /* 0x006080001c08783b */ /* 0x000e280000000200 */
[----:B------:R-:W-:Y:S01]  /*27a30*/  STL.64 [R1+0xce8], R22 ;  /* 0x000ce81601007387 */ /* 0x000fe20000100a00 */
[----:B------:R1:W-:Y:S03]  /*27a40*/  STL.64 [R1+0xce0], R20 ;  /* 0x000ce01401007387 */ /* 0x0003e60000100a00 */
[----:B-1----:R-:W3:Y:S01]  /*27a50*/  LDL.LU R20, [R1+0x40] ;  /* 0x0000400001147983 */ /* 0x002ee20000300800 */
[----:B------:R-:W3:Y:S02]  /*27a60*/  LDL.LU R21, [R1+0x44] ;  /* 0x0000440001157983 */ /* 0x000ee40000300800 */
[----:B------:R-:W3:Y:S01]  /*27a70*/  LDL.LU R22, [R1+0x48] ;  /* 0x0000480001167983 */ /* 0x000ee20000300800 */
[----:B0-----:R-:W-:Y:S01]  /*27a80*/  STL.64 [R1+0xa0], R8 ;  /* 0x0000a00801007387 */ /* 0x001fe20000100a00 */
[----:B------:R-:W-:Y:S02]  /*27a90*/  STL.64 [R1+0xa8], R10 ;  /* 0x0000a80a01007387 */ /* 0x000fe40000100a00 */
[----:B------:R-:W0:Y:S02]  /*27aa0*/  LDSM.16.M88.4 R8, [R28+0x8080] ;  /* 0x008080001c08783b */ /* 0x000e240000000200 */
[----:B0-----:R-:W-:Y:S02]  /*27ab0*/  STL.64 [R1+0x90], R8 ;  /* 0x0000900801007387 */ /* 0x001fe40000100a00 */
[----:B------:R-:W-:Y:S02]  /*27ac0*/  STL.64 [R1+0x98], R10 ;  /* 0x0000980a01007387 */ /* 0x000fe40000100a00 */
[----:B------:R-:W0:Y:S02]  /*27ad0*/  LDSM.16.M88.4 R8, [R28+0xa080] ;  /* 0x00a080001c08783b */ /* 0x000e240000000200 */
[----:B0-----:R-:W-:Y:S02]  /*27ae0*/  STL [R1+0x80], R8 ;  /* 0x0000800801007387 */ /* 0x001fe40000100800 */
[----:B------:R-:W-:Y:S02]  /*27af0*/  STL.64 [R1+0x88], R10 ;  /* 0x0000880a01007387 */ /* 0x000fe40000100a00 */
[----:B------:R-:W-:-:S02]  /*27b00*/  IMAD.MOV.U32 R7, RZ, RZ, R9 ;  /* 0x000000ffff077224 */ /* 0x000fc400078e0009 */
[----:B------:R-:W0:Y:S04]  /*27b10*/  LDSM.16.M88.4 R8, [R28+0xc080] ;  /* 0x00c080001c08783b */ /* 0x000e280000000200 */
[----:B------:R-:W-:Y:S01]  /*27b20*/  STL [R1+0xcbc], R7 ;  /* 0x000cbc0701007387 */ /* 0x000fe20000100800 */
[----:B------:R-:W-:-:S03]  /*27b30*/  IMAD.MOV.U32 R23, RZ, RZ, R3 ;  /* 0x000000ffff177224 */ /* 0x000fc600078e0003 */
[----:B0-----:R-:W-:Y:S01]  /*27b40*/  STL.64 [R1+0x70], R8 ;  /* 0x0000700801007387 */ /* 0x001fe20000100a00 */
[----:B------:R0:W-:Y:S02]  /*27b50*/  STL [R1+0x78], R10 ;  /* 0x0000780a01007387 */ /* 0x0001e40000100800 */
[----:B------:R-:W-:Y:S02]  /*27b60*/  IMAD.MOV.U32 R3, RZ, RZ, R11 ;  /* 0x000000ffff037224 */ /* 0x000fe400078e000b */
[----:B0-----:R-:W2:Y:S01]  /*27b70*/  LDL.LU.64 R10, [R1+0xd28] ;  /* 0x000d2800010a7983 */ /* 0x001ea20000300a00 */
[----:B------:R-:W2:Y:S02]  /*27b80*/  LDL.LU.64 R8, [R1+0xd20] ;  /* 0x000d200001087983 */ /* 0x000ea40000300a00 */
[----:B------:R-:W-:Y:S01]  /*27b90*/  STL [R1+0xc88], R3 ;  /* 0x000c880301007387 */ /* 0x000fe20000100800 */
[----:B--2---:R-:W-:Y:S01]  /*27ba0*/  HMMA.16816.F32 R12, R8, R14, R16 ;  /* 0x0000000e080c723c */ /* 0x004fe20000001810 */
[----:B------:R-:W2:Y:S01]  /*27bb0*/  LDL.LU.64 R18, [R1+0xd18] ;  /* 0x000d180001127983 */ /* 0x000ea20000300a00 */
[----:B------:R-:W2:Y:S11]  /*27bc0*/  LDL.LU.64 R16, [R1+0xd10] ;  /* 0x000d100001107983 */ /* 0x000eb60000300a00 */
[----:B------:R-:W-:Y:S10]  /*27bd0*/  @!UPT UIADD3 URZ, URZ, URZ, URZ ;  /* 0x0000003f3f3ff290 */ /* 0x000ff4000fffe03f */
[----:B------:R-:W-:Y:S01]  /*27be0*/  STL.64 [R1+0x50], R12 ;  /* 0x0000500c01007387 */ /* 0x000fe20000100a00 */
[----:B------:R-:W-:Y:S02]  /*27bf0*/  STL [R1+0x5c], R15 ;  /* 0x00005c0f01007387 */ /* 0x000fe40000100800 */
[----:B------:R-:W-:Y:S02]  /*27c00*/  IMAD.MOV.U32 R7, RZ, RZ, R14 ;  /* 0x000000ffff077224 */ /* 0x000fe400078e000e */
[----:B------:R-:W0:Y:S04]  /*27c10*/  LDSM.16.M88.4 R12, [R28+0xe080] ;  /* 0x00e080001c0c783b */ /* 0x000e280000000200 */
[----:B0-----:R0:W-:Y:S01]  /*27c20*/  STL [R1+0x68], R14 ;  /* 0x0000680e01007387 */ /* 0x0011e20000100800 */
[----:B------:R-:W-:-:S03]  /*27c30*/  IMAD.MOV.U32 R28, RZ, RZ, R15 ;  /* 0x000000ffff1c7224 */ /* 0x000fc600078e000f */
[----:B0-----:R-:W2:Y:S02]  /*27c40*/  LDL.LU.64 R14, [R1+0xd08] ;  /* 0x000d0800010e7983 */ /* 0x001ea40000300a00 */
[----:B------:R-:W-:Y:S02]  /*27c50*/  STL [R1+0xc8c], R28 ;  /* 0x000c8c1c01007387 */ /* 0x000fe40000100800 */
[----:B------:R-:W-:Y:S02]  /*27c60*/  IMAD.MOV.U32 R26, RZ, RZ, R12 ;  /* 0x000000ffff1a7224 */ /* 0x000fe400078e000c */
[----:B------:R-:W-:Y:S01]  /*27c70*/  IMAD.MOV.U32 R27, RZ, RZ, R13 ;  /* 0x000000ffff1b7224 */ /* 0x000fe200078e000d */
[----:B--2---:R-:W-:Y:S01]  /*27c80*/  HMMA.16816.F32 R8, R8, R14, R16 ;  /* 0x0000000e0808723c */ /* 0x004fe20000001810 */
[----:B------:R-:W3:Y:S01]  /*27c90*/  LDL.LU.64 R16, [R1+0xd00] ;  /* 0x000d000001107983 */ /* 0x000ee20000300a00 */
[----:B------:R-:W3:Y:S02]  /*27ca0*/  LDL.LU.64 R14, [R1+0xcf8] ;  /* 0x000cf800010e7983 */ /* 0x000ee40000300a00 */
[----:B------:R-:W3:Y:S11]  /*27cb0*/  LDL.LU.64 R12, [R1+0xcf0] ;  /* 0x000cf000010c7983 */ /* 0x000ef60000300a00 */
[----:B------:R-:W-:Y:S08]  /*27cc0*/  @!UPT UIADD3 URZ, URZ, URZ, URZ ;  /* 0x0000003f3f3ff290 */ /* 0x000ff0000fffe03f */
[----:B------:R-:W-:Y:S01]  /*27cd0*/  STL.64 [R1+0x20], R8 ;  /* 0x0000200801007387 */ /* 0x000fe20000100a00 */
[----:B------:R-:W-:Y:S02]  /*27ce0*/  STL.64 [R1+0x28], R10 ;  /* 0x0000280a01007387 */ /* 0x000fe40000100a00 */
[----:B------:R-:W0:Y:S02]  /*27cf0*/  LDSM.16.MT88.4 R8, [R29+0x10e00] ;  /* 0x010e00001d08783b */ /* 0x000e240000004200 */
[----:B0-----:R-:W-:Y:S02]  /*27d00*/  STL.64 [R1+0xc60], R10 ;  /* 0x000c600a01007387 */ /* 0x001fe40000100a00 */
[----:B------:R0:W-:Y:S01]  /*27d10*/  STL.64 [R1+0xc58], R8 ;  /* 0x000c580801007387 */ /* 0x0001e20000100a00 */
[----:B---3--:R-:W-:Y:S01]  /*27d20*/  HMMA.16816.F32 R16, R12, R16, R20 ;  /* 0x000000100c10723c */ /* 0x008fe20000001814 */
[----:B------:R-:W2:Y:S01]  /*27d30*/  LDL.LU.64 R22, [R1+0xce8] ;  /* 0x000ce80001167983 */ /* 0x000ea20000300a00 */
[----:B------:R-:W3:Y:S11]  /*27d40*/  LDL.LU.64 R20, [R1+0xce0] ;  /* 0x000ce00001147983 */ /* 0x000ef60000300a00 */
[----:B------:R-:W-:Y:S11]  /*27d50*/  @!UPT UIADD3 URZ, URZ, URZ, URZ ;  /* 0x0000003f3f3ff290 */ /* 0x000ff6000fffe03f */
[----:B------:R-:W-:Y:S02]  /*27d60*/  IMAD.MOV.U32 R2, RZ, RZ, R18 ;  /* 0x000000ffff027224 */ /* 0x000fe400078e0012 */
[----:B------:R-:W-:Y:S02]  /*27d70*/  IMAD.MOV.U32 R29, RZ, RZ, R19 ;  /* 0x000000ffff1d7224 */ /* 0x000fe400078e0013 */
[----:B------:R-:W-:Y:S02]  /*27d80*/  IMAD.MOV.U32 R3, RZ, RZ, R16 ;  /* 0x000000ffff037224 */ /* 0x000fe400078e0010 */
[----:B------:R-:W-:Y:S01]  /*27d90*/  IMAD.MOV.U32 R0, RZ, RZ, R17 ;  /* 0x000000ffff007224 */ /* 0x000fe200078e0011 */
[----:B------:R-:W4:Y:S01]  /*27da0*/  LDL.LU.64 R18, [R1+0xcd8] ;  /* 0x000cd80001127983 */ /* 0x000f220000300a00 */
[----:B------:R-:W4:Y:S02]  /*27db0*/  LDL.LU.64 R16, [R1+0xcd0] ;  /* 0x000cd00001107983 */ /* 0x000f240000300a00 */
[----:B0-----:R-:W-:-:S02]  /*27dc0*/  IMAD.MOV.U32 R8, RZ, RZ, R5 ;  /* 0x000000ffff087224 */ /* 0x001fc400078e0005 */
[----:B------:R-:W-:Y:S01]  /*27dd0*/  IMAD.MOV.U32 R9, RZ, RZ, R4 ;  /* 0x000000ffff097224 */ /* 0x000fe200078e0004 */
[----:B------:R-:W-:Y:S06]  /*27de0*/  STL [R1+0xc90], R2 ;  /* 0x000c900201007387 */ /* 0x000fec0000100800 */
[----:B----4-:R-:W-:Y:S07]  /*27df0*/  HMMA.16816.F32 R8, R12, R8, R16 ;  /* 0x000000080c08723c */ /* 0x010fee0000001810 */
[----:B--2---:R-:W-:-:S02]  /*27e00*/  IMAD.MOV.U32 R16, RZ, RZ, R23 ;  /* 0x000000ffff107224 */ /* 0x004fc400078e0017 */
[----:B------:R-:W-:Y:S11]  /*27e10*/  IMAD.MOV.U32 R17, RZ, RZ, R25 ;  /* 0x000000ffff117224 */ /* 0x000ff600078e0019 */
[----:B------:R-:W-:Y:S03]  /*27e20*/  @!UPT UIADD3 URZ, URZ, URZ, URZ ;  /* 0x0000003f3f3ff290 */ /* 0x000fe6000fffe03f */
[----:B------:R0:W-:Y:S01]  /*27e30*/  STL [R1+0x10], R8 ;  /* 0x0000100801007387 */ /* 0x0001e20000100800 */
[----:B------:R-:W-:Y:S02]  /*27e40*/  IMAD.MOV.U32 R4, RZ, RZ, R9 ;  /* 0x000000ffff047224 */ /* 0x000fe400078e0009 */
[----:B------:R-:W-:Y:S02]  /*27e50*/  IMAD.MOV.U32 R9, RZ, RZ, R27 ;  /* 0x000000ffff097224 */ /* 0x000fe400078e001b */
[----:B------:R-:W3:Y:S01]  /*27e60*/  LDL.LU R23, [R1+0xccc] ;  /* 0x000ccc0001177983 */ /* 0x000ee20000300800 */
[----:B------:R-:W2:Y:S01]  /*27e70*/  LDL.LU R25, [R1+0xcc8] ;  /* 0x000cc80001197983 */ /* 0x000ea20000300800 */
[----:B0-----:R-:W-:-:S03]  /*27e80*/  IMAD.MOV.U32 R8, RZ, RZ, R26 ;  /* 0x000000ffff087224 */ /* 0x001fc600078e001a */
[----:B------:R-:W2:Y:S01]  /*27e90*/  LDL.LU R26, [R1+0xcc4] ;  /* 0x000cc400011a7983 */ /* 0x000ea20000300800 */
[----:B------:R-:W2:Y:S02]  /*27ea0*/  LDL.LU R27, [R1+0xcc0] ;  /* 0x000cc000011b7983 */ /* 0x000ea40000300800 */
[----:B------:R0:W-:Y:S02]  /*27eb0*/  STL.64 [R1+0xc70], R8 ;  /* 0x000c700801007387 */ /* 0x0001e40000100a00 */
[----:B0-----:R-:W2:Y:S01]  /*27ec0*/  LDL.LU R8, [R1+0xa0] ;  /* 0x0000a00001087983 */ /* 0x001ea20000300800 */
[----:B------:R-:W2:Y:S01]  /*27ed0*/  LDL.LU R9, [R1+0xa4] ;  /* 0x0000a40001097983 */ /* 0x000ea20000300800 */
[C---:B---3--:R-:W-:Y:S08]  /*27ee0*/  HMMA.16816.F32 R20, R12.reuse, R16, R20 ;  /* 0x000000100c14723c */ /* 0x048ff00000001814 */
[----:B--2---:R-:W-:Y:S11]  /*27ef0*/  HMMA.16816.F32 R24, R12, R8, R24 ;  /* 0x000000080c18723c */ /* 0x004ff60000001818 */
[----:B------:R-:W-:Y:S05]  /*27f00*/  @!UPT UIADD3 URZ, URZ, URZ, URZ ;  /* 0x0000003f3f3ff290 */ /* 0x000fea000fffe03f */
[----:B------:R-:W-:Y:S02]  /*27f10*/  IMAD.MOV.U32 R2, RZ, RZ, R20 ;  /* 0x000000ffff027224 */ /* 0x000fe400078e0014 */
[----:B------:R-:W-:-:S05]  /*27f20*/  IMAD.MOV.U32 R28, RZ, RZ, R21 ;  /* 0x000000ffff1c7224 */ /* 0x000fca00078e0015 */
[----:B------:R0:W-:Y:S01]  /*27f30*/  STL.64 [R1+0xc20], R26 ;  /* 0x000c201a01007387 */ /* 0x0001e20000100a00 */
[----:B------:R-:W-:Y:S03]  /*27f40*/  STL.64 [R1+0xc18], R24 ;  /* 0x000c181801007387 */ /* 0x000fe60000100a00 */
[----:B0-----:R-:W2:Y:S01]  /*27f50*/  LDL.LU R26, [R1+0xb8] ;  /* 0x0000b800011a7983 */ /* 0x001ea20000300800 */
[----:B------:R-:W2:Y:S02]  /*27f60*/  LDL.LU R27, [R1+0xbc] ;  /* 0x0000bc00011b7983 */ /* 0x000ea40000300800 */
[----:B------:R-:W3:Y:S02]  /*27f70*/  LDL.LU R20, [R1+0x70] ;  /* 0x0000700001147983 */ /* 0x000ee40000300800 */
[----:B------:R-:W3:Y:S02]  /*27f80*/  LDL.LU R21, [R1+0x74] ;  /* 0x0000740001157983 */ /* 0x000ee40000300800 */
[----:B------:R-:W-:-:S02]  /*27f90*/  IMAD.MOV.U32 R5, RZ, RZ, R10 ;  /* 0x000000ffff057224 */ /* 0x000fc400078e000a */
[----:B------:R-:W-:Y:S02]  /*27fa0*/  IMAD.MOV.U32 R10, RZ, RZ, R7 ;  /* 0x000000ffff0a7224 */ /* 0x000fe400078e0007 */
[----:B------:R-:W-:Y:S01]  /*27fb0*/  IMAD.MOV.U32 R6, RZ, RZ, R11 ;  /* 0x000000ffff067224 */ /* 0x000fe200078e000b */
[----:B---3--:R-:W-:Y:S01]  /*27fc0*/  STL.64 [R1+0xc78], R20 ;  /* 0x000c781401007387 */ /* 0x008fe20000100a00 */
[----:B------:R-:W3:Y:S02]  /*27fd0*/  LDL.LU R8, [R1+0x50] ;  /* 0x0000500001087983 */ /* 0x000ee40000300800 */
[----:B------:R-:W3:Y:S02]  /*27fe0*/  LDL.LU R9, [R1+0x54] ;  /* 0x0000540001097983 */ /* 0x000ee40000300800 */
[----:B------:R-:W4:Y:S01]  /*27ff0*/  LDL.LU R7, [R1+0xcbc] ;  /* 0x000cbc0001077983 */ /* 0x000f220000300800 */
[----:B------:R-:W2:Y:S01]  /*28000*/  LDL.LU R11, [R1+0x5c] ;  /* 0x00005c00010b7983 */ /* 0x000ea20000300800 */
[----:B------:R-:W-:-:S02]  /*28010*/  IMAD.MOV.U32 R19, RZ, RZ, R22 ;  /* 0x000000ffff137224 */ /* 0x000fc400078e0016 */
[----:B------:R-:W-:Y:S01]  /*28020*/  IMAD.MOV.U32 R18, RZ, RZ, R23 ;  /* 0x000000ffff127224 */ /* 0x000fe200078e0017 */
[----:B--2---:R-:W-:Y:S01]  /*28030*/  STL.64 [R1+0xca0], R10 ;  /* 0x000ca00a01007387 */ /* 0x004fe20000100a00 */
[----:B---3--:R0:W-:Y:S02]  /*28040*/  STL.64 [R1+0xc98], R8 ;  /* 0x000c980801007387 */ /* 0x0081e40000100a00 */
[----:B----4-:R-:W-:Y:S01]  /*28050*/  IMAD.MOV.U32 R17, RZ, RZ, R7 ;  /* 0x000000ffff117224 */ /* 0x010fe200078e0007 */
[----:B0-----:R-:W2:Y:S01]  /*28060*/  LDL.LU R8, [R1+0x90] ;  /* 0x0000900001087983 */ /* 0x001ea20000300800 */
[----:B------:R-:W2:Y:S02]  /*28070*/  LDL.LU R9, [R1+0x94] ;  /* 0x0000940001097983 */ /* 0x000ea40000300800 */
[----:B------:R-:W3:Y:S02]  /*28080*/  LDL.LU R16, [R1+0x80] ;  /* 0x0000800001107983 */ /* 0x000ee40000300800 */
[----:B------:R-:W4:Y:S01]  /*28090*/  LDL.LU R7, [R1+0xcb8] ;  /* 0x000cb80001077983 */ /* 0x000f220000300800 */
[----:B------:R-:W3:Y:S01]  /*280a0*/  LDL.LU R20, [R1+0x30] ;  /* 0x0000300001147983 */ /* 0x000ee20000300800 */
[----:B------:R-:W3:Y:S02]  /*280b0*/  LDL.LU R21, [R1+0x34] ;  /* 0x0000340001157983 */ /* 0x000ee40000300800 */
[----:B------:R-:W3:Y:S02]  /*280c0*/  LDL.LU R22, [R1+0x38] ;  /* 0x0000380001167983 */ /* 0x000ee40000300800 */
[----:B------:R-:W3:Y:S01]  /*280d0*/  LDL.LU R23, [R1+0x3c] ;  /* 0x00003c0001177983 */ /* 0x000ee20000300800 */
[----:B------:R0:W-:Y:S01]  /*280e0*/  STL.64 [R1+0xc30], R26 ;  /* 0x000c301a01007387 */ /* 0x0001e20000100a00 */
[----:B------:R-:W2:Y:S02]  /*280f0*/  LDL.LU R24, [R1+0x10] ;  /* 0x0000100001187983 */ /* 0x000ea40000300800 */
[----:B------:R-:W-:-:S02]  /*28100*/  IMAD.MOV.U32 R25, RZ, RZ, R4 ;  /* 0x000000ffff197224 */ /* 0x000fc400078e0004 */
[----:B------:R-:W3:Y:S01]  /*28110*/  LDL.LU R4, [R1+0xcb4] ;  /* 0x000cb40001047983 */ /* 0x000ee20000300800 */
[----:B0-----:R-:W-:Y:S02]  /*28120*/  IMAD.MOV.U32 R26, RZ, RZ, R5 ;  /* 0x000000ffff1a7224 */ /* 0x001fe400078e0005 */
[----:B------:R-:W-:Y:S01]  /*28130*/  IMAD.MOV.U32 R27, RZ, RZ, R6 ;  /* 0x000000ffff1b7224 */ /* 0x000fe200078e0006 */
[----:B------:R-:W3:Y:S01]  /*28140*/  LDL.LU R5, [R1+0xcb0] ;  /* 0x000cb00001057983 */ /* 0x000ee20000300800 */
[----:B------:R-:W3:Y:S03]  /*28150*/  LDL.LU R6, [R1+0xcac] ;  /* 0x000cac0001067983 */ /* 0x000ee60000300800 */
[----:B------:R4:W-:Y:S02]  /*28160*/  STL.64 [R1+0xc40], R26 ;  /* 0x000c401a01007387 */ /* 0x0009e40000100a00 */
[----:B----4-:R-:W-:-:S02]  /*28170*/  IMAD.MOV.U32 R26, RZ, RZ, R7 ;  /* 0x000000ffff1a7224 */ /* 0x010fc400078e0007 */
[----:B--2---:R0:W-:Y:S01]  /*28180*/  STL.64 [R1+0xc38], R24 ;  /* 0x000c381801007387 */ /* 0x0041e20000100a00 */
[----:B------:R-:W3:Y:S02]  /*28190*/  LDL.LU R7, [R1+0xca8] ;  /* 0x000ca80001077983 */ /* 0x000ee40000300800 */
[----:B------:R-:W2:Y:S01]  /*281a0*/  LDL.LU R27, [R1+0xdc] ;  /* 0x0000dc00011b7983 */ /* 0x000ea20000300800 */
[----:B---3--:R-:W-:Y:S01]  /*281b0*/  HMMA.16816.F32 R4, R12, R8, R4 ;  /* 0x000000080c04723c */ /* 0x008fe20000001804 */
[----:B--2---:R1:W-:Y:S01]  /*281c0*/  STL.64 [R1+0xc68], R26 ;  /* 0x000c681a01007387 */ /* 0x0043e20000100a00 */
[----:B0-----:R-:W2:Y:S02]  /*281d0*/  LDL.LU R24, [R1+0x20] ;  /* 0x0000200001187983 */ /* 0x001ea40000300800 */
[----:B------:R-:W2:Y:S01]  /*281e0*/  LDL.LU R25, [R1+0x24] ;  /* 0x0000240001197983 */ /* 0x000ea20000300800 */
[----:B-1----:R-:W2:Y:S01]  /*281f0*/  LDL.LU R26, [R1+0x28] ;  /* 0x00002800011a7983 */ /* 0x002ea20000300800 */
[----:B------:R-:W2:Y:S02]  /*28200*/  LDL.LU R27, [R1+0x2c] ;  /* 0x00002c00011b7983 */ /* 0x000ea40000300800 */
[----:B------:R-:W3:Y:S02]  /*28210*/  LDL.LU.64 R10, [R1+0xca0] ;  /* 0x000ca000010a7983 */ /* 0x000ee40000300a00 */
[----:B------:R-:W3:Y:S11]  /*28220*/  LDL.LU.64 R8, [R1+0xc98] ;  /* 0x000c980001087983 */ /* 0x000ef60000300a00 */
[----:B------:R-:W-:Y:S02]  /*28230*/  @!UPT UIADD3 URZ, URZ, URZ, URZ ;  /* 0x0000003f3f3ff290 */ /* 0x000fe4000fffe03f */
[----:B------:R0:W-:Y:S01]  /*28240*/  STL.64 [R1+0xc10], R6 ;  /* 0x000c100601007387 */ /* 0x0001e20000100a00 */
[----:B------:R1:W-:Y:S03]  /*28250*/  STL.64 [R1+0xc08], R4 ;  /* 0x000c080401007387 */ /* 0x0003e60000100a00 */
[----:B0-----:R-:W4:Y:S01]  /*28260*/  LDL.LU R6, [R1+0xa8] ;  /* 0x0000a80001067983 */ /* 0x001f220000300800 */
[----:B------:R-:W4:Y:S02]  /*28270*/  LDL.LU R7, [R1+0xac] ;  /* 0x0000ac0001077983 */ /* 0x000f240000300800 */
[----:B-1----:R-:W-:Y:S02]  /*28280*/  IMAD.MOV.U32 R4, RZ, RZ, R2 ;  /* 0x000000ffff047224 */ /* 0x002fe400078e0002 */
[----:B------:R-:W-:Y:S01]  /*28290*/  IMAD.MOV.U32 R5, RZ, RZ, R28 ;  /* 0x000000ffff057224 */ /* 0x000fe200078e001c */
[----:B----4-:R0:W-:Y:S01]  /*282a0*/  STL.64 [R1+0xc28], R6 ;  /* 0x000c280601007387 */ /* 0x0101e20000100a00 */
[----:B------:R-:W4:Y:S02]  /*282b0*/  LDL.LU R2, [R1+0xc90] ;  /* 0x000c900001027983 */ /* 0x000f240000300800 */
[----:B------:R-:W2:Y:S02]  /*282c0*/  LDL.LU R28, [R1+0xc8c] ;  /* 0x000c8c00011c7983 */ /* 0x000ea40000300800 */
[----:B0-----:R-:W-:-:S02]  /*282d0*/  IMAD.MOV.U32 R6, RZ, RZ, R19 ;  /* 0x000000ffff067224 */ /* 0x001fc400078e0013 */
[----:B------:R-:W-:-:S05]  /*282e0*/  IMAD.MOV.U32 R7, RZ, RZ, R18 ;  /* 0x000000ffff077224 */ /* 0x000fca00078e0012 */
[----:B------:R-:W-:Y:S01]  /*282f0*/  STL.64 [R1+0xc50], R6 ;  /* 0x000c500601007387 */ /* 0x000fe20000100a00 */
[----:B------:R0:W-:Y:S01]  /*28300*/  STL.64 [R1+0xc48], R4 ;  /* 0x000c480401007387 */ /* 0x0001e20000100a00 */
[C---:B------:R-:W-:Y:S01]  /*28310*/  HMMA.16816.F32 R16, R12.reuse, R16, R20 ;  /* 0x000000100c10723c */ /* 0x040fe20000001814 */
[----:B0-----:R-:W-:Y:S02]  /*28320*/  IMAD.MOV.U32 R4, RZ, RZ, R3 ;  /* 0x000000ffff047224 */ /* 0x001fe400078e0003 */
[----:B------:R-:W-:Y:S01]  /*28330*/  IMAD.MOV.U32 R5, RZ, RZ, R0 ;  /* 0x000000ffff057224 */ /* 0x000fe200078e0000 */
[----:B------:R-:W2:Y:S01]  /*28340*/  LDL.LU R3, [R1+0xc88] ;  /* 0x000c880001037983 */ /* 0x000ea20000300800 */
[----:B------:R-:W2:Y:S02]  /*28350*/  LDL.LU R0, [R1+0xc84] ;  /* 0x000c840001007983 */ /* 0x000ea40000300800 */
[----:B----4-:R-:W-:Y:S02]  /*28360*/  IMAD.MOV.U32 R6, RZ, RZ, R2 ;  /* 0x000000ffff067224 */ /* 0x010fe400078e0002 */
[----:B------:R-:W4:Y:S01]  /*28370*/  LDL.LU R2, [R1+0xc80] ;  /* 0x000c800001027983 */ /* 0x000f220000300800 */
[----:B------:R-:W3:Y:S02]  /*28380*/  LDL.LU.64 R20, [R1+0xc78] ;  /* 0x000c780001147983 */ /* 0x000ee40000300a00 */
[----:B---3--:R-:W-:Y:S01]  /*28390*/  HMMA.16816.F32 R20, R12, R20, R8 ;  /* 0x000000140c14723c */ /* 0x008fe20000001808 */
[----:B------:R-:W2:Y:S01]  /*283a0*/  LDL.LU.64 R8, [R1+0xc70] ;  /* 0x000c700001087983 */ /* 0x000ea20000300a00 */
[----:B------:R-:W-:-:S06]  /*283b0*/  IMAD.MOV.U32 R7, RZ, RZ, R29 ;  /* 0x000000ffff077224 */ /* 0x000fcc00078e001d */
[----:B--2---:R-:W-:Y:S01]  /*283c0*/  HMMA.16816.F32 R12, R12, R8, R24 ;  /* 0x000000080c0c723c */ /* 0x004fe20000001818 */
[----:B------:R-:W2:Y:S01]  /*283d0*/  LDL.LU.64 R26, [R1+0xc68] ;  /* 0x000c6800011a7983 */ /* 0x000ea20000300a00 */
[----:B------:R-:W2:Y:S02]  /*283e0*/  LDL.LU.64 R10, [R1+0xc60] ;  /* 0x000c6000010a7983 */ /* 0x000ea40000300a00 */
[----:B------:R-:W2:Y:S11]  /*283f0*/  LDL.LU.64 R8, [R1+0xc58] ;  /* 0x000c580001087983 */ /* 0x000eb60000300a00 */
[----:B------:R-:W-:Y:S08]  /*28400*/  @!UPT UIADD3 URZ, URZ, URZ, URZ ;  /* 0x0000003f3f3ff290 */ /* 0x000ff0000fffe03f */
[----:B------:R0:W-:Y:S01]  /*28410*/  STL.64 [R1+0xc00], R14 ;  /* 0x000c000e01007387 */ /* 0x0001e20000100a00 */
[----:B------:R-:W-:Y:S02]  /*28420*/  STL.64 [R1+0xbf8], R12 ;  /* 0x000bf80c01007387 */ /* 0x000fe40000100a00 */
[----:B0-----:R-:W-:Y:S01]  /*28430*/  IMAD.MOV.U32 R15, RZ, RZ, R0 ;  /* 0x000000ffff0f7224 */ /* 0x001fe200078e0000 */
[C---:B--2---:R-:W-:Y:S01]  /*28440*/  HMMA.16816.F32 R24, R8.reuse, R26, R4 ;  /* 0x0000001a0818723c */ /* 0x044fe20000001804 */
[----:B------:R-:W2:Y:S01]  /*28450*/  LDL.LU.64 R6, [R1+0xc50] ;  /* 0x000c500001067983 */ /* 0x000ea20000300a00 */
[----:B------:R-:W2:Y:S11]  /*28460*/  LDL.LU.64 R4, [R1+0xc48] ;  /* 0x000c480001047983 */ /* 0x000eb60000300a00 */
[----:B------:R-:W-:Y:S10]  /*28470*/  @!UPT UIADD3 URZ, URZ, URZ, URZ ;  /* 0x0000003f3f3ff290 */ /* 0x000ff4000fffe03f */
[----:B------:R-:W-:Y:S01]  /*28480*/  STL.64 [R1+0x210], R24 ;  /* 0x0002101801007387 */ /* 0x000fe20000100a00 */
[----:B------:R0:W-:Y:S02]  /*28490*/  STL.64 [R1+0x218], R26 ;  /* 0x0002181a01007387 */ /* 0x0001e40000100a00 */
[----:B------:R-:W-:Y:S02]  /*284a0*/  IMAD.MOV.U32 R29, RZ, RZ, R25 ;  /* 0x000000ffff1d7224 */ /* 0x000fe400078e0019 */
[----:B------:R-:W-:Y:S01]  /*284b0*/  IMAD.MOV.U32 R0, RZ, RZ, R24 ;  /* 0x000000ffff007224 */ /* 0x000fe200078e0018 */
[----:B0-----:R-:W3:Y:S01]  /*284c0*/  LDL.LU.64 R26, [R1+0xc40] ;  /* 0x000c4000011a7983 */ /* 0x001ee20000300a00 */
[----:B------:R-:W3:Y:S02]  /*284d0*/  LDL.LU.64 R24, [R1+0xc38] ;  /* 0x000c380001187983 */ /* 0x000ee40000300a00 */
[----:B----4-:R-:W-:Y:S02]  /*284e0*/  IMAD.MOV.U32 R14, RZ, RZ, R2 ;  /* 0x000000ffff0e7224 */ /* 0x010fe400078e0002 */
[----:B------:R-:W-:Y:S01]  /*284f0*/  STL [R1+0xb24], R0 ;  /* 0x000b240001007387 */ /* 0x000fe20000100800 */
[----:B------:R-:W-:Y:S04]  /*28500*/  STL [R1+0xb20], R29 ;  /* 0x000b201d01007387 */ /* 0x000fe80000100800 */
[C---:B---3--:R-:W-:Y:S01]  /*28510*/  HMMA.16816.F32 R12, R8.reuse, R14, R24 ;  /* 0x0000000e080c723c */ /* 0x048fe20000001818 */
[----:B------:R-:W2:Y:S11]  /*28520*/  LDL.LU.64 R26, [R1+0xc30] ;  /* 0x000c3000011a7983 */ /* 0x000eb60000300a00 */
[----:B------:R-:W-:Y:S11]  /*28530*/  @!UPT UIADD3 URZ, URZ, URZ, URZ ;  /* 0x0000003f3f3ff290 */ /* 0x000ff6000fffe03f */
[----:B------:R-:W-:Y:S01]  /*28540*/  @!UPT UIADD3 URZ, URZ, URZ, URZ ;  /* 0x0000003f3f3ff290 */ /* 0x000fe2000fffe03f */
[----:B------:R-:W-:Y:S01]  /*28550*/  IMAD.MOV.U32 R2, RZ, RZ, R12 ;  /* 0x000000ffff027224 */ /* 0x000fe200078e000c */
[----:B------:R-:W-:Y:S01]  /*28560*/  STL.64 [R1+0x200], R12 ;  /* 0x0002000c01007387 */ /* 0x000fe20000100a00 */
[----:B------:R0:W-:Y:S03]  /*28570*/  STL.64 [R1+0x208], R14 ;  /* 0x0002080e01007387 */ /* 0x0001e60000100a00 */
[----:B0-----:R-:W3:Y:S01]  /*28580*/  LDL.LU R14, [R1+0x78] ;  /* 0x00007800010e7983 */ /* 0x001ee20000300800 */
[----:B------:R-:W-:Y:S02]  /*28590*/  STL [R1+0xb28], R2 ;  /* 0x000b280201007387 */ /* 0x000fe40000100800 */
[----:B------:R-:W-:Y:S01]  /*285a0*/  IMAD.MOV.U32 R15, RZ, RZ, R3 ;  /* 0x000000ffff0f7224 */ /* 0x000fe200078e0003 */
[C---:B--2---:R-:W-:Y:S01]  /*285b0*/  HMMA.16816.F32 R24, R8.reuse, R26, R4 ;  /* 0x0000001a0818723c */ /* 0x044fe20000001804 */
[----:B------:R-:W2:Y:S11]  /*285c0*/  LDL.LU.64 R6, [R1+0xc28] ;  /* 0x000c280001067983 */ /* 0x000eb60000300a00 */
[----:B------:R-:W-:Y:S11]  /*285d0*/  @!UPT UIADD3 URZ, URZ, URZ, URZ ;  /* 0x0000003f3f3ff290 */ /* 0x000ff6000fffe03f */
[----:B------:R-:W-:Y:S01]  /*285e0*/  STL.64 [R1+0x1f0], R24 ;  /* 0x0001f01801007387 */ /* 0x000fe20000100a00 */
[----:B------:R0:W-:Y:S02]  /*285f0*/  STL.64 [R1+0x1f8], R26 ;  /* 0x0001f81a01007387 */ /* 0x0001e40000100a00 */
[----:B------:R-:W-:Y:S01]  /*28600*/  IMAD.MOV.U32 R3, RZ, RZ, R24 ;  /* 0x000000ffff037224 */ /* 0x000fe200078e0018 */
[----:B0-----:R-:W2:Y:S01]  /*28610*/  LDL.LU.64 R26, [R1+0xc20] ;  /* 0x000c2000011a7983 */ /* 0x001ea20000300a00 */
[----:B------:R-:W2:Y:S03]  /*28620*/  LDL.LU.64 R24, [R1+0xc18] ;  /* 0x000c180001187983 */ /* 0x000ea60000300a00 */
[----:B------:R-:W-:Y:S01]  /*28630*/  STL [R1+0xb2c], R3 ;  /* 0x000b2c0301007387 */ /* 0x000fe20000100800 */
[C---:B--2---:R-:W-:Y:S01]  /*28640*/  HMMA.16816.F32 R24, R8.reuse, R6, R24 ;  /* 0x000000060818723c */ /* 0x044fe20000001818 */
[----:B------:R-:W2:Y:S01]  /*28650*/  LDL.LU.64 R6, [R1+0xc10] ;  /* 0x000c100001067983 */ /* 0x000ea20000300a00 */
[----:B------:R-:W2:Y:S11]  /*28660*/  LDL.LU.64 R4, [R1+0xc08] ;  /* 0x000c080001047983 */ /* 0x000eb60000300a00 */
[----:B------:R-:W-:Y:S10]  /*28670*/  @!UPT UIADD3 URZ, URZ, URZ, URZ ;  /* 0x0000003f3f3ff290 */ /* 0x000ff4000fffe03f */
[----:B------:R-:W-:Y:S01]  /*28680*/  STL.64 [R1+0x1e0], R24 ;  /* 0x0001e01801007387 */ /* 0x000fe20000100a00 */
[----:B------:R0:W-:Y:S02]  /*28690*/  STL.64 [R1+0x1e8], R26 ;  /* 0x0001e81a01007387 */ /* 0x0001e40000100a00 */
[----:B------:R2:W-:Y:S01]  /*286a0*/  STL [R1+0xb30], R24 ;  /* 0x000b301801007387 */ /* 0x0005e20000100800 */
[----:B0-----:R-:W2:Y:S01]  /*286b0*/  LDL.LU R26, [R1+0x98] ;  /* 0x00009800011a7983 */ /* 0x001ea20000300800 */
[----:B------:R-:W2:Y:S02]  /*286c0*/  LDL.LU R27, [R1+0x9c] ;  /* 0x00009c00011b7983 */ /* 0x000ea40000300800 */
[----:B--2---:R-:W-:Y:S11]  /*286d0*/  HMMA.16816.F32 R24, R8, R26, R4 ;  /* 0x0000001a0818723c */ /* 0x004ff60000001804 */
[----:B------:R-:W-:Y:S11]  /*286e0*/  @!UPT UIADD3 URZ, URZ, URZ, URZ ;  /* 0x0000003f3f3ff290 */ /* 0x000ff6000fffe03f */
[----:B------:R-:W-:Y:S01]  /*286f0*/  @!UPT UIADD3 URZ, URZ, URZ, URZ ;  /* 0x0000003f3f3ff290 */ /* 0x000fe2000fffe03f */
[----:B------:R0:W-:Y:S01]  /*28700*/  STL.64 [R1+0x1d0], R24 ;  /* 0x0001d01801007387 */ /* 0x0001e20000100a00 */
[----:B------:R1:W-:Y:S02]  /*28710*/  STL.64 [R1+0x1d8], R26 ;  /* 0x0001d81a01007387 */ /* 0x0003e40000100a00 */
[----:B------:R-:W-:Y:S02]  /*28720*/  IMAD.MOV.U32 R6, RZ, RZ, R27 ;  /* 0x000000ffff067224 */ /* 0x000fe400078e001b */
[----:B0-----:R-:W-:-:S05]  /*28730*/  IMAD.MOV.U32 R25, RZ, RZ, R24 ;  /* 0x000000ffff197224 */ /* 0x001fca00078e0018 */
[----:B------:R-:W-:Y:S01]  /*28740*/  STL [R1+0xb38], R25 ;  /* 0x000b381901007387 */ /* 0x000fe20000100800 */
[----:B-1----:R-:W2:Y:S02]  /*28750*/  LDL.LU R26, [R1+0x88] ;  /* 0x00008800011a7983 */ /* 0x002ea40000300800 */
[----:B------:R-:W2:Y:S02]  /*28760*/  LDL.LU R27, [R1+0x8c] ;  /* 0x00008c00011b7983 */ /* 0x000ea40000300800 */
[----:B------:R-:W-:Y:S01]  /*28770*/  STL [R1+0xb34], R6 ;  /* 0x000b340601007387 */ /* 0x000fe20000100800 */
[C---:B--2---:R-:W-:Y:S11]  /*28780*/  HMMA.16816.F32 R16, R8.reuse, R26, R16 ;  /* 0x0000001a0810723c */ /* 0x044ff60000001810 */
[----:B------:R-:W-:Y:S11]  /*28790*/  @!UPT UIADD3 URZ, URZ, URZ, URZ ;  /* 0x0000003f3f3ff290 */ /* 0x000ff6000fffe03f */
[----:B------:R-:W-:Y:S01]  /*287a0*/  @!UPT UIADD3 URZ, URZ, URZ, URZ ;  /* 0x0000003f3f3ff290 */ /* 0x000fe2000fffe03f */
[----:B------:R-:W-:Y:S01]  /*287b0*/  STL.64 [R1+0x1c0], R16 ;  /* 0x0001c01001007387 */ /* 0x000fe20000100a00 */
[----:B------:R0:W-:Y:S03]  /*287c0*/  STL.64 [R1+0x1c8], R18 ;  /* 0x0001c81201007387 */ /* 0x0001e60000100a00 */
[----:B0-----:R-:W2:Y:S01]  /*287d0*/  LDL.LU R19, [R1+0x27c] ;  /* 0x00027c0001137983 */ /* 0x001ea20000300800 */
[----:B------:R-:W4:Y:S02]  /*287e0*/  LDL.LU R6, [R1+0x270] ;  /* 0x0002700001067983 */ /* 0x000f240000300800 */
[----:B------:R-:W2:Y:S02]  /*287f0*/  LDL.LU R25, [R1+0x278] ;  /* 0x0002780001197983 */ /* 0x000ea40000300800 */
[----:B------:R-:W2:Y:S01]  /*28800*/  LDL.LU R5, [R1+0x268] ;  /* 0x0002680001057983 */ /* 0x000ea20000300800 */
[----:B------:R-:W2:Y:S01]  /*28810*/  LDL.LU R24, [R1+0x288] ;  /* 0x0002880001187983 */ /* 0x000ea20000300800 */
[----:B------:R-:W2:Y:S02]  /*28820*/  LDL.LU R26, [R1+0x260] ;  /* 0x00026000011a7983 */ /* 0x000ea40000300800 */
[----:B------:R-:W2:Y:S01]  /*28830*/  LDL.LU R27, [R1+0x284] ;  /* 0x00028400011b7983 */ /* 0x000ea20000300800 */
[C---:B---3--:R-:W-:Y:S11]  /*28840*/  HMMA.16816.F32 R12, R8.reuse, R14, R20 ;  /* 0x0000000e080c723c */ /* 0x048ff60000001814 */
[----:B------:R-:W-:Y:S11]  /*28850*/  @!UPT UIADD3 URZ, URZ, URZ, URZ ;  /* 0x0000003f3f3ff290 */ /* 0x000ff6000fffe03f */
[----:B------:R-:W-:Y:S02]  /*28860*/  @!UPT UIADD3 URZ, URZ, URZ, URZ ;  /* 0x0000003f3f3ff290 */ /* 0x000fe4000fffe03f */
[----:B------:R-:W-:Y:S02]  /*28870*/  IMAD.MOV.U32 R7, RZ, RZ, R15 ;  /* 0x000000ffff077224 */ /* 0x000fe400078e000f */
[----:B------:R-:W-:Y:S02]  /*28880*/  IMAD.MOV.U32 R20, RZ, RZ, R13 ;  /* 0x000000ffff147224 */ /* 0x000fe400078e000d */
[----:B------:R-:W-:Y:S01]  /*28890*/  IMAD.MOV.U32 R17, RZ, RZ, R12 ;  /* 0x000000ffff117224 */ /* 0x000fe200078e000c */
[----:B--2---:R0:W-:Y:S01]  /*288a0*/  STL.64 [R1+0xbf0], R26 ;  /* 0x000bf01a01007387 */ /* 0x0041e20000100a00 */
[----:B------:R-:W-:Y:S03]  /*288b0*/  STL.64 [R1+0xbe8], R24 ;  /* 0x000be81801007387 */ /* 0x000fe60000100a00 */
[----:B0-----:R-:W2:Y:S01]  /*288c0*/  LDL.LU R26, [R1+0x68] ;  /* 0x00006800011a7983 */ /* 0x001ea20000300800 */
[----:B------:R-:W3:Y:S02]  /*288d0*/  LDL.LU R3, [R1+0x258] ;  /* 0x0002580001037983 */ /* 0x000ee40000300800 */
[----:B------:R-:W2:Y:S02]  /*288e0*/  LDL.LU R2, [R1+0x280] ;  /* 0x0002800001027983 */ /* 0x000ea40000300800 */
[----:B------:R-:W2:Y:S02]  /*288f0*/  LDL.LU R29, [R1+0x250] ;  /* 0x00025000011d7983 */ /* 0x000ea40000300800 */
[----:B------:R-:W-:Y:S01]  /*28900*/  IMAD.MOV.U32 R27, RZ, RZ, R28 ;  /* 0x000000ffff1b7224 */ /* 0x000fe200078e001c */
[----:B------:R-:W2:Y:S01]  /*28910*/  LDL.LU R0, [R1+0x274] ;  /* 0x0002740001007983 */ /* 0x000ea20000300800 */
[----:B------:R-:W2:Y:S02]  /*28920*/  LDL.LU R28, [R1+0x248] ;  /* 0x00024800011c7983 */ /* 0x000ea40000300800 */
[----:B------:R0:W-:Y:S02]  /*28930*/  STL [R1+0xb3c], R16 ;  /* 0x000b3c1001007387 */ /* 0x0001e40000100800 */
[----:B0-----:R-:W2:Y:S01]  /*28940*/  LDL.LU R16, [R1+0x290] ;  /* 0x0002900001107983 */ /* 0x001ea20000300800 */
[----:B------:R-:W-:Y:S02]  /*28950*/  STL.64 [R1+0x1b0], R12 ;  /* 0x0001b00c01007387 */ /* 0x000fe40000100a00 */
[----:B------:R0:W-:Y:S02]  /*28960*/  STL.64 [R1+0x1b8], R14 ;  /* 0x0001b80e01007387 */ /* 0x0001e40000100a00 */
[----:B0-----:R-:W2:Y:S01]  /*28970*/  LDL.LU.64 R14, [R1+0xc00] ;  /* 0x000c0000010e7983 */ /* 0x001ea20000300a00 */
[----:B------:R-:W2:Y:S02]  /*28980*/  LDL.LU.64 R12, [R1+0xbf8] ;  /* 0x000bf800010c7983 */ /* 0x000ea40000300a00 */
[----:B------:R-:W3:Y:S02]  /*28990*/  LDL.LU R21, [R1+0x28c] ;  /* 0x00028c0001157983 */ /* 0x000ee40000300800 */
[----:B------:R-:W3:Y:S01]  /*289a0*/  LDL.LU R22, [R1+0x298] ;  /* 0x0002980001167983 */ /* 0x000ee20000300800 */
[----:B------:R-:W3:Y:S01]  /*289b0*/  LDL.LU R23, [R1+0x294] ;  /* 0x0002940001177983 */ /* 0x000ee20000300800 */
[----:B------:R-:W-:Y:S02]  /*289c0*/  STL [R1+0xb48], R17 ;  /* 0x000b481101007387 */ /* 0x000fe40000100800 */
[----:B------:R-:W-:Y:S02]  /*289d0*/  STL [R1+0xb44], R20 ;  /* 0x000b441401007387 */ /* 0x000fe40000100800 */
[----:B------:R-:W-:Y:S01]  /*289e0*/  STL [R1+0xb40], R7 ;  /* 0x000b400701007387 */ /* 0x000fe20000100800 */
[----:B--2---:R-:W-:Y:S11]  /*289f0*/  HMMA.16816.F32 R24, R8, R26, R12 ;  /* 0x0000001a0818723c */ /* 0x004ff6000000180c */
[----:B------:R-:W-:Y:S11]  /*28a00*/  @!UPT UIADD3 URZ, URZ, URZ, URZ ;  /* 0x0000003f3f3ff290 */ /* 0x000ff6000fffe03f */
[----:B------:R-:W-:Y:S01]  /*28a10*/  @!UPT UIADD3 URZ, URZ, URZ, URZ ;  /* 0x0000003f3f3ff290 */ /* 0x000fe2000fffe03f */
[----:B------:R-:W-:Y:S01]  /*28a20*/  STL.64 [R1+0x1a0], R24 ;  /* 0x0001a01801007387 */ /* 0x000fe20000100a00 */
[----:B------:R-:W-:Y:S02]  /*28a30*/  IMAD.MOV.U32 R4, RZ, RZ, R27 ;  /* 0x000000ffff047224 */ /* 0x000fe400078e001b */
[----:B------:R-:W-:Y:S02]  /*28a40*/  IMAD.MOV.U32 R8, RZ, RZ, R26 ;  /* 0x000000ffff087224 */ /* 0x000fe400078e001a */
[----:B------:R0:W-:Y:S02]  /*28a50*/  STL.64 [R1+0x1a8], R26 ;  /* 0x0001a81a01007387 */ /* 0x0001e40000100a00 */
[----:B------:R-:W-:Y:S02]  /*28a60*/  IMAD.MOV.U32 R12, RZ, RZ, R25 ;  /* 0x000000ffff0c7224 */ /* 0x000fe400078e0019 */
[----:B------:R-:W-:Y:S01]  /*28a70*/  IMAD.MOV.U32 R18, RZ, RZ, R24 ;  /* 0x000000ffff127224 */ /* 0x000fe200078e0018 */
[----:B0-----:R-:W2:Y:S01]  /*28a80*/  LDL.LU.64 R26, [R1+0xbf0] ;  /* 0x000bf000011a7983 */ /* 0x001ea20000300a00 */
[----:B------:R-:W2:Y:S01]  /*28a90*/  LDL.LU.64 R24, [R1+0xbe8] ;  /* 0x000be80001187983 */ /* 0x000ea20000300a00 */
[----:B---3--:R-:W-:-:S02]  /*28aa0*/  IADD3 R21, P6, R21, UR12, RZ ;  /* 0x0000000c15157c10 */ /* 0x008fc4000ffde0ff */
[----:B------:R-:W-:Y:S01]  /*28ab0*/  STL [R1+0xb58], R18 ;  /* 0x000b581201007387 */ /* 0x000fe20000100800 */
[----:B------:R-:W-:Y:S01]  /*28ac0*/  IADD3 R22, P1, R22, UR12, RZ ;  /* 0x0000000c16167c10 */ /* 0x000fe2000ff3e0ff */
[----:B------:R-:W-:Y:S01]  /*28ad0*/  STL [R1+0xb54], R12 ;  /* 0x000b540c01007387 */ /* 0x000fe20000100800 */
[----:B------:R-:W-:Y:S01]  /*28ae0*/  IADD3 R23, P2, R23, UR12, RZ ;  /* 0x0000000c17177c10 */ /* 0x000fe2000ff5e0ff */
[----:B------:R-:W-:Y:S01]  /*28af0*/  STL [R1+0xb50], R8 ;  /* 0x000b500801007387 */ /* 0x000fe20000100800 */
[----:B------:R-:W-:Y:S01]  /*28b00*/  IADD3 R16, P3, R16, UR12, RZ ;  /* 0x0000000c10107c10 */ /* 0x000fe2000ff7e0ff */
[----:B------:R0:W-:Y:S01]  /*28b10*/  STL [R1+0xb4c], R4 ;  /* 0x000b4c0401007387 */ /* 0x0001e20000100800 */
[----:B------:R-:W-:Y:S01]  /*28b20*/  IADD3 R19, P4, R19, UR12, RZ ;  /* 0x0000000c13137c10 */ /* 0x000fe2000ff9e0ff */
[----:B------:R-:W-:Y:S01]  /*28b30*/  STL [R1+0x28c], R21 ;  /* 0x00028c1501007387 */ /* 0x000fe20000100800 */
[----:B----4-:R-:W-:Y:S01]  /*28b40*/  IADD3 R6, P5, R6, UR12, RZ ;  /* 0x0000000c06067c10 */ /* 0x010fe2000ffbe0ff */
[----:B------:R-:W-:Y:S01]  /*28b50*/  STL [R1+0x298], R22 ;  /* 0x0002981601007387 */ /* 0x000fe20000100800 */
[----:B------:R-:W-:Y:S02]  /*28b60*/  STL [R1+0x294], R23 ;  /* 0x0002941701007387 */ /* 0x000fe40000100800 */
[----:B------:R-:W-:Y:S02]  /*28b70*/  STL [R1+0x290], R16 ;  /* 0x0002901001007387 */ /* 0x000fe40000100800 */
[----:B------:R-:W-:Y:S01]  /*28b80*/  STL [R1+0x27c], R19 ;  /* 0x00027c1301007387 */ /* 0x000fe20000100800 */
[----:B------:R-:W-:Y:S01]  /*28b90*/  STL [R1+0x270], R6 ;  /* 0x0002700601007387 */ /* 0x000fe20000100800 */
[----:B------:R-:W-:-:S02]  /*28ba0*/  IADD3.X R2, R2, UR6, RZ, P3, !PT ;  /* 0x0000000602027c10 */ /* 0x000fc40009ffe4ff */
[----:B--2---:R-:W-:Y:S01]  /*28bb0*/  IADD3.X R25, R25, UR6, RZ, P6, !PT ;  /* 0x0000000619197c10 */ /* 0x004fe2000b7fe4ff */
[----:B------:R-:W-:Y:S01]  /*28bc0*/  IADD3 R5, P6, R5, UR12, RZ ;  /* 0x0000000c05057c10 */ /* 0x000fe2000ffde0ff */
[----:B------:R-:W-:Y:S01]  /*28bd0*/  IADD3.X R24, R24, UR6, RZ, P1, !PT ;  /* 0x0000000618187c10 */ /* 0x000fe20008ffe4ff */
[----:B------:R-:W-:Y:S01]  /*28be0*/  IADD3 R26, P1, R26, UR12, RZ ;  /* 0x0000000c1a1a7c10 */ /* 0x000fe2000ff3e0ff */
[----:B------:R-:W-:Y:S01]  /*28bf0*/  IADD3.X R27, R27, UR6, RZ, P2, !PT ;  /* 0x000000061b1b7c10 */ /* 0x000fe200097fe4ff */
[----:B------:R-:W-:Y:S01]  /*28c00*/  STL [R1+0x278], R25 ;  /* 0x0002781901007387 */ /* 0x000fe20000100800 */
[----:B------:R-:W-:Y:S01]  /*28c10*/  IADD3 R3, P2, R3, UR12, RZ ;  /* 0x0000000c03037c10 */ /* 0x000fe2000ff5e0ff */
[----:B------:R-:W-:Y:S02]  /*28c20*/  STL [R1+0x268], R5 ;  /* 0x0002680501007387 */ /* 0x000fe40000100800 */
[----:B------:R-:W-:Y:S01]  /*28c30*/  STL [R1+0x288], R24 ;  /* 0x0002881801007387 */ /* 0x000fe20000100800 */
[----:B------:R-:W-:Y:S01]  /*28c40*/  STL [R1+0x260], R26 ;  /* 0x0002601a01007387 */ /* 0x000fe20000100800 */
[----:B------:R-:W-:Y:S02]  /*28c50*/  STL [R1+0x284], R27 ;  /* 0x0002841b01007387 */ /* 0x000fe40000100800 */
[----:B------:R-:W-:Y:S02]  /*28c60*/  STL [R1+0x258], R3 ;  /* 0x0002580301007387 */ /* 0x000fe40000100800 */
[----:B------:R-:W-:Y:S01]  /*28c70*/  STL [R1+0x280], R2 ;  /* 0x0002800201007387 */ /* 0x000fe20000100800 */
[----:B0-----:R-:W2:Y:S01]  /*28c80*/  LDL.LU R4, [R1+0x264] ;  /* 0x0002640001047983 */ /* 0x001ea20000300800 */
[----:B------:R-:W-:-:S02]  /*28c90*/  IADD3 R29, P3, R29, UR12, RZ ;  /* 0x0000000c1d1d7c10 */ /* 0x000fc4000ff7e0ff */
[----:B------:R-:W-:-:S03]  /*28ca0*/  IADD3.X R0, R0, UR6, RZ, P4, !PT ;  /* 0x0000000600007c10 */ /* 0x000fc6000a7fe4ff */
[----:B------:R-:W-:Y:S04]  /*28cb0*/  STL [R1+0x250], R29 ;  /* 0x0002501d01007387 */ /* 0x000fe80000100800 */
[----:B--2---:R0:W-:Y:S01]  /*28cc0*/  STL [R1+0xbdc], R4 ;  /* 0x000bdc0401007387 */ /* 0x0041e20000100800 */
[----:B------:R-:W-:Y:S03]  /*28cd0*/  STL [R1+0x274], R0 ;  /* 0x0002740001007387 */ /* 0x000fe60000100800 */
[----:B0-----:R-:W2:Y:S01]  /*28ce0*/  LDL.LU R4, [R1+0x240] ;  /* 0x0002400001047983 */ /* 0x001ea20000300800 */
[----:B------:R-:W-:-:S05]  /*28cf0*/  IADD3 R28, P4, R28, UR12, RZ ;  /* 0x0000000c1c1c7c10 */ /* 0x000fca000ff9e0ff */
[----:B------:R-:W-:Y:S01]  /*28d00*/  STL [R1+0x248], R28 ;  /* 0x0002481c01007387 */ /* 0x000fe20000100800 */
[----:B------:R-:W-:-:S05]  /*28d10*/  IMAD.MOV.U32 R20, RZ, RZ, 0x7f ;  /* 0x0000007fff147424 */ /* 0x000fca00078e00ff */
[----:B------:R-:W-:-:S04]  /*28d20*/  IADD3 R20, R20, c[0x0][0x180], RZ ;  /* 0x0000600014147a10 */ /* 0x000fc80007ffe0ff */
[----:B------:R-:W-:Y:S01]  /*28d30*/  SHF.R.S32.HI R17, RZ, 0x1f, R20 ;  /* 0x0000001fff117819 */ /* 0x000fe20000011414 */
[----:B------:R-:W-:-:S03]  /*28d40*/  UIADD3 UR4, UR4, 0x1, URZ ;  /* 0x0000000104047890 */ /* 0x000fc6000fffe03f */
[----:B------:R-:W-:Y:S01]  /*28d50*/  LEA.HI R17, R17, R20, RZ, 0x7 ;  /* 0x0000001411117211 */ /* 0x000fe200078f38ff */
[----:B--2---:R0:W-:Y:S04]  /*28d60*/  STL [R1+0xbe0], R4 ;  /* 0x000be00401007387 */ /* 0x0041e80000100800 */
[----:B0-----:R-:W2:Y:S01]  /*28d70*/  LDL.LU R4, [R1+0x26c] ;  /* 0x00026c0001047983 */ /* 0x001ea20000300800 */
[----:B------:R-:W3:Y:S02]  /*28d80*/  LDL.LU R8, [R1+0x238] ;  /* 0x0002380001087983 */ /* 0x000ee40000300800 */
[----:B------:R-:W4:Y:S02]  /*28d90*/  LDL.LU R12, [R1+0x25c] ;  /* 0x00025c00010c7983 */ /* 0x000f240000300800 */
[----:B------:R-:W3:Y:S01]  /*28da0*/  LDL.LU R18, [R1+0x230] ;  /* 0x0002300001127983 */ /* 0x000ee20000300800 */
[----:B------:R-:W3:Y:S01]  /*28db0*/  LDL.LU R9, [R1+0x254] ;  /* 0x0002540001097983 */ /* 0x000ee20000300800 */
[----:B------:R-:W3:Y:S01]  /*28dc0*/  LDL.LU R10, [R1+0x228] ;  /* 0x00022800010a7983 */ /* 0x000ee20000300800 */
[----:B------:R-:W-:Y:S01]  /*28dd0*/  SHF.R.S32.HI R17, RZ, 0x7, R17 ;  /* 0x00000007ff117819 */ /* 0x000fe20000011411 */
[----:B------:R-:W3:Y:S01]  /*28de0*/  LDL.LU R11, [R1+0x24c] ;  /* 0x00024c00010b7983 */ /* 0x000ee20000300800 */
[----:B------:R-:W3:Y:S01]  /*28df0*/  LDL.LU R13, [R1+0x220] ;  /* 0x00022000010d7983 */ /* 0x000ee20000300800 */
[----:B------:R-:W3:Y:S02]  /*28e00*/  LDL.LU R14, [R1+0x244] ;  /* 0x00024400010e7983 */ /* 0x000ee40000300800 */
[----:B------:R-:W3:Y:S02]  /*28e10*/  LDL.LU R15, [R1+0xa94] ;  /* 0x000a9400010f7983 */ /* 0x000ee40000300800 */
[----:B------:R-:W3:Y:S01]  /*28e20*/  LDL.LU R7, [R1+0x23c] ;  /* 0x00023c0001077983 */ /* 0x000ee20000300800 */
[----:B------:R-:W-:Y:S01]  /*28e30*/  ISETP.NE.U32.AND P0, PT, R17, UR4, PT ;  /* 0x0000000411007c0c */ /* 0x000fe2000bf05070 */
[----:B------:R-:W3:Y:S01]  /*28e40*/  LDL.LU R20, [R1+0x2b4] ;  /* 0x0002b40001147983 */ /* 0x000ee20000300800 */
[----:B------:R-:W3:Y:S02]  /*28e50*/  LDL.LU R17, [R1+0x234] ;  /* 0x0002340001117983 */ /* 0x000ee40000300800 */
[----:B------:R-:W3:Y:S02]  /*28e60*/  LDL.LU R21, [R1+0xa8c] ;  /* 0x000a8c0001157983 */ /* 0x000ee40000300800 */
[----:B------:R-:W3:Y:S01]  /*28e70*/  LDL.LU R22, [R1+0x22c] ;  /* 0x00022c0001167983 */ /* 0x000ee20000300800 */
        /* <DEDUP_REMOVED lines=13> */
[----:B------:R-:W3:Y:S01]  /*28f50*/  LDL.LU R28, [R1+0x2a8] ;  /* 0x0002a800011c7983 */ /* 0x000ee20000300800 */
[----:B--2---:R-:W-:-:S05]  /*28f60*/  IADD3.X R4, R4, UR6, RZ, P5, !PT ;  /* 0x0000000604047c10 */ /* 0x004fca000affe4ff */
[----:B------:R0:W-:Y:S04]  /*28f70*/  STL [R1+0x26c], R4 ;  /* 0x00026c0401007387 */ /* 0x0001e80000100800 */
[----:B0-----:R-:W2:Y:S02]  /*28f80*/  LDL.LU R4, [R1+0xbe0] ;  /* 0x000be00001047983 */ /* 0x001ea40000300800 */
[----:B--2---:R-:W-:-:S05]  /*28f90*/  IADD3 R4, P5, R4, UR12, RZ ;  /* 0x0000000c04047c10 */ /* 0x004fca000ffbe0ff */
[----:B------:R0:W-:Y:S04]  /*28fa0*/  STL [R1+0x240], R4 ;  /* 0x0002400401007387 */ /* 0x0001e80000100800 */
[----:B0-----:R-:W2:Y:S01]  /*28fb0*/  LDL.LU R4, [R1+0xbdc] ;  /* 0x000bdc0001047983 */ /* 0x001ea20000300800 */
[----:B----4-:R-:W-:Y:S01]  /*28fc0*/  IADD3.X R12, R12, UR6, RZ, P1, !PT ;  /* 0x000000060c0c7c10 */ /* 0x010fe20008ffe4ff */
[----:B---3--:R-:W-:Y:S01]  /*28fd0*/  IADD3 R18, P1, R18, UR12, RZ ;  /* 0x0000000c12127c10 */ /* 0x008fe2000ff3e0ff */
[----:B------:R-:W-:Y:S01]  /*28fe0*/  IADD3.X R9, R9, UR6, RZ, P2, !PT ;  /* 0x0000000609097c10 */ /* 0x000fe200097fe4ff */
[----:B------:R-:W-:Y:S01]  /*28ff0*/  IADD3 R10, P2, R10, UR12, RZ ;  /* 0x0000000c0a0a7c10 */ /* 0x000fe2000ff5e0ff */
        /* <DEDUP_REMOVED lines=16> */
[----:B--2---:R-:W-:Y:S01]  /*29100*/  IADD3.X R4, R4, UR6, RZ, P6, !PT ;  /* 0x0000000604047c10 */ /* 0x004fe2000b7fe4ff */
[----:B------:R-:W-:-:S04]  /*29110*/  IADD3 R8, P6, R8, UR12, RZ ;  /* 0x0000000c08087c10 */ /* 0x000fc8000ffde0ff */
[----:B------:R0:W-:Y:S01]  /*29120*/  STL [R1+0x264], R4 ;  /* 0x0002640401007387 */ /* 0x0001e20000100800 */
[----:B------:R-:W-:Y:S02]  /*29130*/  STL [R1+0x238], R8 ;  /* 0x0002380801007387 */ /* 0x000fe40000100800 */
[----:B------:R-:W-:Y:S02]  /*29140*/  STL [R1+0x25c], R12 ;  /* 0x00025c0c01007387 */ /* 0x000fe40000100800 */
[----:B------:R-:W-:Y:S01]  /*29150*/  STL [R1+0x230], R18 ;  /* 0x0002301201007387 */ /* 0x000fe20000100800 */
[----:B------:R-:W-:Y:S01]  /*29160*/  STL [R1+0x254], R9 ;  /* 0x0002540901007387 */ /* 0x000fe20000100800 */
[----:B------:R-:W-:Y:S02]  /*29170*/  STL [R1+0x228], R10 ;  /* 0x0002280a01007387 */ /* 0x000fe40000100800 */
[----:B------:R-:W-:Y:S02]  /*29180*/  STL [R1+0x24c], R11 ;  /* 0x00024c0b01007387 */ /* 0x000fe40000100800 */
[----:B------:R-:W-:Y:S01]  /*29190*/  STL [R1+0x220], R13 ;  /* 0x0002200d01007387 */ /* 0x000fe20000100800 */
        /* <DEDUP_REMOVED lines=9> */
[----:B------:R-:W-:Y:S01]  /*29230*/  STL [R1+0xa88], R23 ;  /* 0x000a881701007387 */ /* 0x000fe20000100800 */
[----:B------:R-:W-:Y:S02]  /*29240*/  STL [R1+0x224], R16 ;  /* 0x0002241001007387 */ /* 0x000fe40000100800 */
[----:B------:R-:W-:Y:S02]  /*29250*/  STL [R1+0xa84], R19 ;  /* 0x000a841301007387 */ /* 0x000fe40000100800 */
[----:B------:R-:W-:Y:S01]  /*29260*/  STL [R1+0x19c], R6 ;  /* 0x00019c0601007387 */ /* 0x000fe20000100800 */
[----:B------:R-:W-:Y:S01]  /*29270*/  STL [R1+0xa80], R25 ;  /* 0x000a801901007387 */ /* 0x000fe20000100800 */
[----:B------:R-:W-:Y:S01]  /*29280*/  IADD3.X R3, R3, UR7, RZ, P6, !PT ;  /* 0x0000000703037c10 */ /* 0x000fe2000b7fe4ff */
[----:B------:R-:W-:Y:S01]  /*29290*/  STL [R1+0xa90], R5 ;  /* 0x000a900501007387 */ /* 0x000fe20000100800 */
[----:B------:R-:W-:Y:S01]  /*292a0*/  IADD3 R2, P6, R2, UR9, RZ ;  /* 0x0000000902027c10 */ /* 0x000fe2000ffde0ff */
[----:B------:R-:W-:Y:S01]  /*292b0*/  STL [R1+0xa7c], R24 ;  /* 0x000a7c1801007387 */ /* 0x000fe20000100800 */
[----:B------:R-:W-:Y:S02]  /*292c0*/  STL [R1+0x198], R26 ;  /* 0x0001981a01007387 */ /* 0x000fe40000100800 */
[----:B------:R-:W-:Y:S02]  /*292d0*/  STL [R1+0xa78], R27 ;  /* 0x000a781b01007387 */ /* 0x000fe40000100800 */
[----:B------:R-:W-:Y:S01]  /*292e0*/  STL [R1+0x2b0], R3 ;  /* 0x0002b00301007387 */ /* 0x000fe20000100800 */
[----:B------:R-:W-:Y:S01]  /*292f0*/  STL [R1+0xa74], R2 ;  /* 0x000a740201007387 */ /* 0x000fe20000100800 */
[----:B0-----:R-:W2:Y:S01]  /*29300*/  LDL.LU R4, [R1+0xa5c] ;  /* 0x000a5c0001047983 */ /* 0x001ea20000300800 */
[----:B------:R-:W-:Y:S01]  /*29310*/  IADD3.X R29, R29, UR7, RZ, P1, !PT ;  /* 0x000000071d1d7c10 */ /* 0x000fe20008ffe4ff */
[----:B------:R-:W-:-:S04]  /*29320*/  IADD3 R0, P1, R0, UR9, RZ ;  /* 0x0000000900007c10 */ /* 0x000fc8000ff3e0ff */
[----:B------:R-:W-:Y:S04]  /*29330*/  STL [R1+0x2ac], R29 ;  /* 0x0002ac1d01007387 */ /* 0x000fe80000100800 */
[----:B--2---:R0:W-:Y:S01]  /*29340*/  STL [R1+0xbd4], R4 ;  /* 0x000bd40401007387 */ /* 0x0041e20000100800 */
[----:B------:R-:W-:Y:S03]  /*29350*/  STL [R1+0xa6c], R0 ;  /* 0x000a6c0001007387 */ /* 0x000fe60000100800 */
[----:B0-----:R-:W2:Y:S01]  /*29360*/  LDL.LU R4, [R1+0x2a4] ;  /* 0x0002a40001047983 */ /* 0x001ea20000300800 */
[----:B------:R-:W-:-:S05]  /*29370*/  IADD3.X R28, R28, UR7, RZ, P2, !PT ;  /* 0x000000071c1c7c10 */ /* 0x000fca00097fe4ff */
[----:B------:R-:W-:Y:S04]  /*29380*/  STL [R1+0x2a8], R28 ;  /* 0x0002a81c01007387 */ /* 0x000fe80000100800 */
[----:B--2---:R0:W-:Y:S04]  /*29390*/  STL [R1+0xbd8], R4 ;  /* 0x000bd80401007387 */ /* 0x0041e80000100800 */
[----:B0-----:R-:W2:Y:S01]  /*293a0*/  LDL.LU R4, [R1+0xa64] ;  /* 0x000a640001047983 */ /* 0x001ea20000300800 */
[----:B------:R-:W3:Y:S02]  /*293b0*/  LDL.LU R8, [R1+0x2a0] ;  /* 0x0002a00001087983 */ /* 0x000ee40000300800 */
[----:B------:R-:W4:Y:S02]  /*293c0*/  LDL.LU R12, [R1+0xa54] ;  /* 0x000a5400010c7983 */ /* 0x000f240000300800 */
        /* <DEDUP_REMOVED lines=26> */
[----:B--2---:R-:W-:-:S05]  /*29570*/  IADD3 R4, P2, R4, UR9, RZ ;  /* 0x0000000904047c10 */ /* 0x004fca000ff5e0ff */
[----:B------:R0:W-:Y:S04]  /*29580*/  STL [R1+0xa64], R4 ;  /* 0x000a640401007387 */ /* 0x0001e80000100800 */
[----:B0-----:R-:W2:Y:S02]  /*29590*/  LDL.LU R4, [R1+0xbd8] ;  /* 0x000bd80001047983 */ /* 0x001ea40000300800 */
[----:B--2---:R-:W-:-:S05]  /*295a0*/  IADD3.X R4, R4, UR7, RZ, P3, !PT ;  /* 0x0000000704047c10 */ /* 0x004fca0009ffe4ff */
[----:B------:R0:W-:Y:S04]  /*295b0*/  STL [R1+0x2a4], R4 ;  /* 0x0002a40401007387 */ /* 0x0001e80000100800 */
[----:B0-----:R-:W2:Y:S01]  /*295c0*/  LDL.LU R4, [R1+0xbd4] ;  /* 0x000bd40001047983 */ /* 0x001ea20000300800 */
[----:B---3--:R-:W-:Y:S01]  /*295d0*/  IADD3.X R8, R8, UR7, RZ, P4, !PT ;  /* 0x0000000708087c10 */ /* 0x008fe2000a7fe4ff */
[----:B----4-:R-:W-:Y:S01]  /*295e0*/  IADD3 R12, P4, R12, UR9, RZ ;  /* 0x000000090c0c7c10 */ /* 0x010fe2000ff9e0ff */
        /* <DEDUP_REMOVED lines=18> */
[----:B------:R-:W-:-:S02]  /*29710*/  IADD3.X R2, R2, UR7, RZ, P4, !PT ;  /* 0x0000000702027c10 */ /* 0x000fc4000a7fe4ff */
[----:B--2---:R-:W-:-:S05]  /*29720*/  IADD3 R4, P3, R4, UR9, RZ ;  /* 0x0000000904047c10 */ /* 0x004fca000ff7e0ff */
[----:B------:R0:W-:Y:S01]  /*29730*/  STL [R1+0xa5c], R4 ;  /* 0x000a5c0401007387 */ /* 0x0001e20000100800 */
[----:B------:R-:W-:Y:S02]  /*29740*/  STL [R1+0x2a0], R8 ;  /* 0x0002a00801007387 */ /* 0x000fe40000100800 */
[----:B------:R-:W-:Y:S02]  /*29750*/  STL [R1+0xa54], R12 ;  /* 0x000a540c01007387 */ /* 0x000fe40000100800 */
[----:B------:R-:W-:Y:S01]  /*29760*/  STL [R1+0x29c], R18 ;  /* 0x00029c1201007387 */ /* 0x000fe20000100800 */
[----:B------:R-:W-:Y:S01]  /*29770*/  STL [R1+0xa4c], R9 ;  /* 0x000a4c0901007387 */ /* 0x000fe20000100800 */
        /* <DEDUP_REMOVED lines=24> */
[----:B------:R-:W-:Y:S02]  /*29900*/  STL [R1+0xa20], R2 ;  /* 0x000a200201007387 */ /* 0x000fe40000100800 */
        /* <DEDUP_REMOVED lines=1328> */
[----:B------:R-:W-:Y:S01]  /*2ec10*/  STL [R1+0x394], R4 ;  /* 0x0003940401007387 */ /* 0x000fe20000100800 */
[----:B------:R-:W-:Y:S02]  /*2ec20*/  STL [R1+0x3b8], R8 ;  /* 0x0003b80801007387 */ /* 0x000fe40000100800 */
[----:B------:R-:W-:Y:S02]  /*2ec30*/  STL [R1+0x38c], R12 ;  /* 0x00038c0c01007387 */ /* 0x000fe40000100800 */
[----:B------:R0:W-:Y:S01]  /*2ec40*/  STL [R1+0x3b0], R18 ;  /* 0x0003b01201007387 */ /* 0x0001e20000100800 */
        /* <DEDUP_REMOVED lines=85> */
[----:B------:R0:W-:Y:S04]  /*2f1a0*/  STL [R1+0x340], R18 ;  /* 0x0003401201007387 */ /* 0x0001e80000100800 */
[----:B0-----:R0:W5:Y:S01]  /*2f1b0*/  LDL.LU R18, [R1+0xb58] ;  /* 0x000b580001127983 */ /* 0x0011620000300800 */
[----:B------:R1:W-:Y:S03]  /*2f1c0*/  STL [R1+0x314], R12 ;  /* 0x0003140c01007387 */ /* 0x0003e60000100800 */
[----:B-1----:R0:W5:Y:S01]  /*2f1d0*/  LDL.LU R12, [R1+0xb54] ;  /* 0x000b5400010c7983 */ /* 0x0021620000300800 */
[----:B------:R1:W-:Y:S03]  /*2f1e0*/  STL [R1+0x338], R8 ;  /* 0x0003380801007387 */ /* 0x0003e60000100800 */
[----:B-1----:R0:W5:Y:S01]  /*2f1f0*/  LDL.LU R8, [R1+0xb50] ;  /* 0x000b500001087983 */ /* 0x0021620000300800 */
[----:B------:R1:W-:Y:S03]  /*2f200*/  STL [R1+0x30c], R4 ;  /* 0x00030c0401007387 */ /* 0x0003e60000100800 */
[----:B-1----:R0:W5:Y:S01]  /*2f210*/  LDL.LU R4, [R1+0xb4c] ;  /* 0x000b4c0001047983 */ /* 0x0021620000300800 */
[----:B------:R1:W-:Y:S03]  /*2f220*/  STL [R1+0x330], R17 ;  /* 0x0003301101007387 */ /* 0x0003e60000100800 */
[----:B-1----:R0:W5:Y:S01]  /*2f230*/  LDL.LU R17, [R1+0xb48] ;  /* 0x000b480001117983 */ /* 0x0021620000300800 */
[----:B------:R1:W-:Y:S01]  /*2f240*/  STL [R1+0x304], R20 ;  /* 0x0003041401007387 */ /* 0x0003e20000100800 */
[----:B------:R-:W-:-:S02]  /*2f250*/  IADD3.X R2, R2, UR7, RZ, P2, !PT ;  /* 0x0000000702027c10 */ /* 0x000fc400097fe4ff */
[----:B-1----:R0:W5:Y:S01]  /*2f260*/  LDL.LU R20, [R1+0xb44] ;  /* 0x000b440001147983 */ /* 0x0021620000300800 */
[----:B------:R1:W-:Y:S01]  /*2f270*/  STL [R1+0x328], R7 ;  /* 0x0003280701007387 */ /* 0x0003e20000100800 */
[----:B------:R-:W-:Y:S02]  /*2f280*/  IADD3 R0, P2, R0, UR9, RZ ;  /* 0x0000000900007c10 */ /* 0x000fe4000ff5e0ff */
[----:B-1----:R0:W5:Y:S01]  /*2f290*/  LDL.LU R7, [R1+0xb40] ;  /* 0x000b400001077983 */ /* 0x0021620000300800 */
        /* <DEDUP_REMOVED lines=17> */
[----:B-1----:R-:W2:Y:S01]  /*2f3b0*/  LDL.LU R28, [R1+0xb1c] ;  /* 0x000b1c00011c7983 */ /* 0x002ea20000300800 */
[----:B------:R-:W-:Y:S01]  /*2f3c0*/  IADD3.X R9, R9, UR7, RZ, P4, !PT ;  /* 0x0000000709097c10 */ /* 0x000fe2000a7fe4ff */
[----:B------:R-:W-:Y:S01]  /*2f3d0*/  IADD3 R10, P4, R10, UR9, RZ ;  /* 0x000000090a0a7c10 */ /* 0x000fe2000ff9e0ff */
[----:B------:R-:W-:Y:S01]  /*2f3e0*/  IADD3.X R11, R11, UR7, RZ, P5, !PT ;  /* 0x000000070b0b7c10 */ /* 0x000fe2000affe4ff */
[----:B------:R-:W-:Y:S01]  /*2f3f0*/  IADD3 R13, P5, R13, UR9, RZ ;  /* 0x000000090d0d7c10 */ /* 0x000fe2000ffbe0ff */
[----:B------:R-:W-:Y:S01]  /*2f400*/  IADD3.X R14, R14, UR7, RZ, P6, !PT ;  /* 0x000000070e0e7c10 */ /* 0x000fe2000b7fe4ff */
[----:B------:R-:W-:Y:S01]  /*2f410*/  STL [R1+0x300], R9 ;  /* 0x0003000901007387 */ /* 0x000fe20000100800 */
[----:B------:R-:W-:Y:S01]  /*2f420*/  IADD3 R15, P6, R15, UR9, RZ ;  /* 0x000000090f0f7c10 */ /* 0x000fe2000ffde0ff */
[----:B------:R-:W-:Y:S01]  /*2f430*/  STL [R1+0x2d4], R10 ;  /* 0x0002d40a01007387 */ /* 0x000fe20000100800 */
[----:B------:R-:W-:Y:S01]  /*2f440*/  IADD3.X R21, R21, UR7, RZ, P1, !PT ;  /* 0x0000000715157c10 */ /* 0x000fe20008ffe4ff */
[----:B------:R-:W-:Y:S01]  /*2f450*/  STL [R1+0x2f8], R11 ;  /* 0x0002f80b01007387 */ /* 0x000fe20000100800 */
[----:B------:R-:W-:Y:S01]  /*2f460*/  IADD3 R22, P1, R22, UR9, RZ ;  /* 0x0000000916167c10 */ /* 0x000fe2000ff3e0ff */
[----:B------:R-:W-:Y:S01]  /*2f470*/  STL [R1+0x2cc], R13 ;  /* 0x0002cc0d01007387 */ /* 0x000fe20000100800 */
[----:B------:R-:W-:Y:S01]  /*2f480*/  IADD3.X R23, R23, UR7, RZ, P2, !PT ;  /* 0x0000000717177c10 */ /* 0x000fe200097fe4ff */
[----:B------:R-:W-:Y:S01]  /*2f490*/  STL [R1+0x2f0], R14 ;  /* 0x0002f00e01007387 */ /* 0x000fe20000100800 */
[----:B------:R-:W-:Y:S01]  /*2f4a0*/  IADD3.X R19, R19, UR7, RZ, P3, !PT ;  /* 0x0000000713137c10 */ /* 0x000fe20009ffe4ff */
[----:B------:R-:W-:Y:S01]  /*2f4b0*/  STL [R1+0x2c4], R15 ;  /* 0x0002c40f01007387 */ /* 0x000fe20000100800 */
[----:B------:R-:W-:Y:S01]  /*2f4c0*/  IADD3.X R5, R5, UR7, RZ, P4, !PT ;  /* 0x0000000705057c10 */ /* 0x000fe2000a7fe4ff */
[----:B------:R-:W-:Y:S01]  /*2f4d0*/  STL [R1+0x2e8], R21 ;  /* 0x0002e81501007387 */ /* 0x000fe20000100800 */
[----:B------:R-:W-:Y:S02]  /*2f4e0*/  STL [R1+0x2bc], R22 ;  /* 0x0002bc1601007387 */ /* 0x000fe40000100800 */
[----:B------:R-:W-:Y:S02]  /*2f4f0*/  STL [R1+0x2e0], R23 ;  /* 0x0002e01701007387 */ /* 0x000fe40000100800 */
[----:B------:R-:W-:Y:S01]  /*2f500*/  STL [R1+0x2d8], R19 ;  /* 0x0002d81301007387 */ /* 0x000fe20000100800 */
[----:B------:R-:W-:Y:S01]  /*2f510*/  STL [R1+0x2d0], R5 ;  /* 0x0002d00501007387 */ /* 0x000fe20000100800 */
[----:B------:R-:W-:-:S02]  /*2f520*/  IADD3.X R26, R26, UR7, RZ, P5, !PT ;  /* 0x000000071a1a7c10 */ /* 0x000fc4000affe4ff */
[----:B------:R-:W-:Y:S02]  /*2f530*/  IADD3.X R27, R27, UR7, RZ, P6, !PT ;  /* 0x000000071b1b7c10 */ /* 0x000fe4000b7fe4ff */
[----:B--2---:R-:W-:-:S05]  /*2f540*/  IADD3.X R28, R28, UR7, RZ, P1, !PT ;  /* 0x000000071c1c7c10 */ /* 0x004fca0008ffe4ff */
[----:B------:R1:W-:Y:S01]  /*2f550*/  STL [R1+0x2b8], R28 ;  /* 0x0002b81c01007387 */ /* 0x0003e20000100800 */
[----:B------:R0:W-:Y:S03]  /*2f560*/  STL [R1+0x2c8], R26 ;  /* 0x0002c81a01007387 */ /* 0x0001e60000100800 */
[----:B-1----:R-:W1:Y:S01]  /*2f570*/  S2R R28, SR_TID.X ;  /* 0x00000000001c7919 */ /* 0x002e620000002100 */
[----:B------:R0:W-:Y:S01]  /*2f580*/  STL [R1+0x2c0], R27 ;  /* 0x0002c01b01007387 */ /* 0x0001e20000100800 */
[----:B-1----:R-:W-:-:S05]  /*2f590*/  LOP3.LUT R28, R28, 0x7f, RZ, 0xc0, !PT ;  /* 0x0000007f1c1c7812 */ /* 0x002fca00078ec0ff */
[----:B------:R-:W-:Y:S01]  /*2f5a0*/  IMAD.SHL.U32 R28, R28, 0x2, RZ ;  /* 0x000000021c1c7824 */ /* 0x000fe200078e00ff */
[----:B0-----:R-:W-:Y:S01]  /*2f5b0*/  @!P0 CALL.REL.NOINC `(.L_x_2) ;  /* 0x0000001000008944 */ /* 0x001fe20003c00000 */
[----:B------:R-:W-:Y:S05]  /*2f5c0*/  BRA `(.L_x_3) ;  /* 0xfffea11000007947 */ /* 0x000fea000383ffff */
.L_x_2:
[----:B-----5:R0:W-:Y:S04]  /*2f5d0*/  STL [R1+0xb24], R24 ;  /* 0x000b241801007387 */ /* 0x0201e80000100800 */
[----:B------:R1:W-:Y:S01]  /*2f5e0*/  STL [R1+0xb20], R0 ;  /* 0x000b200001007387 */ /* 0x0003e20000100800 */
[----:B0-----:R-:W-:-:S03]  /*2f5f0*/  IMAD.MOV.U32 R24, RZ, RZ, R4 ;  /* 0x000000ffff187224 */ /* 0x001fc600078e0004 */
[----:B-1----:R-:W2:Y:S04]  /*2f600*/  LDL.LU R0, [R1+0x1cc] ;  /* 0x0001cc0001007983 */ /* 0x002ea80000300800 */
[----:B------:R0:W-:Y:S04]  /*2f610*/  STL [R1+0xb1c], R2 ;  /* 0x000b1c0201007387 */ /* 0x0001e80000100800 */
[----:B0-----:R-:W3:Y:S04]  /*2f620*/  LDL.LU R2, [R1+0x1ec] ;  /* 0x0001ec0001027983 */ /* 0x001ee80000300800 */
[----:B------:R-:W3:Y:S04]  /*2f630*/  LDL.LU R5, [R1+0x1fc] ;  /* 0x0001fc0001057983 */ /* 0x000ee80000300800 */
        /* <DEDUP_REMOVED lines=9> */
[----:B------:R-:W4:Y:S01]  /*2f6d0*/  LDL.LU R22, [R1+0x1c4] ;  /* 0x0001c40001167983 */ /* 0x000f220000300800 */
[----:B------:R-:W-:-:S03]  /*2f6e0*/  F2FP.PACK_AB R7, R24, R7 ;  /* 0x000000071807723e */ /* 0x000fc600000000ff */
[----:B------:R-:W4:Y:S04]  /*2f6f0*/  LDL.LU R23, [R1+0x1d4] ;  /* 0x0001d40001177983 */ /* 0x000f280000300800 */
[----:B------:R-:W4:Y:S04]  /*2f700*/  LDL.LU R19, [R1+0x1e4] ;  /* 0x0001e40001137983 */ /* 0x000f280000300800 */
[----:B------:R-:W4:Y:S04]  /*2f710*/  LDL.LU R26, [R1+0x1f4] ;  /* 0x0001f400011a7983 */ /* 0x000f280000300800 */
[----:B------:R-:W4:Y:S04]  /*2f720*/  LDL.LU R27, [R1+0x204] ;  /* 0x00020400011b7983 */ /* 0x000f280000300800 */
[----:B------:R-:W4:Y:S01]  /*2f730*/  LDL.LU R24, [R1+0xb24] ;  /* 0x000b240001187983 */ /* 0x000f220000300800 */
[----:B--2---:R-:W-:-:S03]  /*2f740*/  F2FP.PACK_AB R6, R0, R6 ;  /* 0x000000060006723e */ /* 0x004fc600000000ff */
[----:B------:R-:W2:Y:S01]  /*2f750*/  LDL.LU R0, [R1+0xb20] ;  /* 0x000b200001007983 */ /* 0x000ea20000300800 */
[----:B---3--:R-:W-:-:S03]  /*2f760*/  F2FP.PACK_AB R5, R2, R5 ;  /* 0x000000050205723e */ /* 0x008fc600000000ff */
[----:B------:R-:W2:Y:S01]  /*2f770*/  LDL.LU R2, [R1+0xb1c] ;  /* 0x000b1c0001027983 */ /* 0x000ea20000300800 */
[----:B----4-:R-:W-:Y:S02]  /*2f780*/  F2FP.PACK_AB R4, R28, R4 ;  /* 0x000000041c04723e */ /* 0x010fe400000000ff */
[----:B------:R-:W-:Y:S02]  /*2f790*/  F2FP.PACK_AB R11, R8, R11 ;  /* 0x0000000b080b723e */ /* 0x000fe400000000ff */
[----:B------:R-:W-:Y:S02]  /*2f7a0*/  F2FP.PACK_AB R10, R9, R10 ;  /* 0x0000000a090a723e */ /* 0x000fe400000000ff */
[----:B------:R-:W-:Y:S02]  /*2f7b0*/  F2FP.PACK_AB R9, R13, R14 ;  /* 0x0000000e0d09723e */ /* 0x000fe400000000ff */
[----:B------:R-:W-:Y:S02]  /*2f7c0*/  F2FP.PACK_AB R8, R15, R21 ;  /* 0x000000150f08723e */ /* 0x000fe400000000ff */
[----:B------:R-:W-:-:S02]  /*2f7d0*/  F2FP.PACK_AB R15, R12, R20 ;  /* 0x000000140c0f723e */ /* 0x000fc400000000ff */
[----:B------:R-:W-:Y:S02]  /*2f7e0*/  F2FP.PACK_AB R14, R22, R23 ;  /* 0x00000017160e723e */ /* 0x000fe400000000ff */
[----:B------:R-:W-:Y:S02]  /*2f7f0*/  F2FP.PACK_AB R13, R19, R26 ;  /* 0x0000001a130d723e */ /* 0x000fe400000000ff */
[----:B------:R-:W-:Y:S02]  /*2f800*/  F2FP.PACK_AB R19, R18, R17 ;  /* 0x000000111213723e */ /* 0x000fe400000000ff */
[----:B------:R-:W-:Y:S02]  /*2f810*/  F2FP.PACK_AB R18, R16, R25 ;  /* 0x000000191012723e */ /* 0x000fe400000000ff */
[----:B------:R-:W-:Y:S02]  /*2f820*/  F2FP.PACK_AB R12, R27, R29 ;  /* 0x0000001d1b0c723e */ /* 0x000fe400000000ff */
[----:B------:R-:W-:-:S02]  /*2f830*/  F2FP.PACK_AB R17, R24, R3 ;  /* 0x000000031811723e */ /* 0x000fc400000000ff */
[----:B--2---:R-:W-:Y:S02]  /*2f840*/  F2FP.PACK_AB R16, R2, R0 ;  /* 0x000000000210723e */ /* 0x004fe400000000ff */
.L_x_1:
[----:B------:R-:W2:Y:S04]  /*2f850*/  LDL.LU R23, [R1+0xac8] ;  /* 0x000ac80001177983 */ /* 0x000ea80000300800 */
[----:B------:R-:W3:Y:S04]  /*2f860*/  LDL.LU R24, [R1+0xac4] ;  /* 0x000ac40001187983 */ /* 0x000ee80000300800 */
[----:B------:R-:W4:Y:S04]  /*2f870*/  LDL.LU R21, [R1+0xad4] ;  /* 0x000ad40001157983 */ /* 0x000f280000300800 */
[----:B------:R-:W5:Y:S04]  /*2f880*/  LDL.LU R22, [R1+0x134] ;  /* 0x0001340001167983 */ /* 0x000f680000300800 */
[----:B------:R-:W1:Y:S02]  /*2f890*/  S2R R25, SR_TID.X ;  /* 0x0000000000197919 */ /* 0x000e640000002100 */
[C---:B01----:R-:W-:Y:S01]  /*2f8a0*/  IMAD.SHL.U32 R0, R25.reuse, 0x4, RZ ;  /* 0x0000000419007824 */ /* 0x043fe200078e00ff */
[C---:B------:R-:W-:Y:S01]  /*2f8b0*/  LOP3.LUT R3, R25.reuse, 0x60, RZ, 0xc0, !PT ;  /* 0x0000006019037812 */ /* 0x040fe200078ec0ff */
[----:B------:R-:W-:-:S03]  /*2f8c0*/  IMAD.SHL.U32 R20, R25, 0x100, RZ ;  /* 0x0000010019147824 */ /* 0x000fc600078e00ff */
[----:B------:R-:W-:-:S05]  /*2f8d0*/  LOP3.LUT R0, R0, 0x70, RZ, 0xc0, !PT ;  /* 0x0000007000007812 */ /* 0x000fca00078ec0ff */
[----:B------:R-:W-:Y:S02]  /*2f8e0*/  IMAD R3, R3, 0x10, R0 ;  /* 0x0000001003037824 */ /* 0x000fe400078e0200 */
[----:B------:R-:W-:-:S05]  /*2f8f0*/  IMAD.SHL.U32 R2, R25, 0x400, RZ ;  /* 0x0000040019027824 */ /* 0x000fca00078e00ff */
[----:B------:R-:W-:Y:S01]  /*2f900*/  LOP3.LUT R2, R2, 0x1800, RZ, 0xc0, !PT ;  /* 0x0000180002027812 */ /* 0x000fe200078ec0ff */
[----:B------:R-:W-:Y:S01]  /*2f910*/  BAR.SYNC.DEFER_BLOCKING 0x0 ;  /* 0x0000000000007b1d */ /* 0x000fe20000010000 */
[----:B--2---:R-:W-:-:S04]  /*2f920*/  LOP3.LUT R20, R23, 0x1800, R20, 0xf8, !PT ;  /* 0x0000180017147812 */ /* 0x004fc800078ef814 */
[----:B------:R-:W-:-:S05]  /*2f930*/  LOP3.LUT R20, R20, R3, RZ, 0x3c, !PT ;  /* 0x0000000314147212 */ /* 0x000fca00078e3cff */
[----:B------:R-:W-:Y:S04]  /*2f940*/  STS.128 [R20], R16 ;  /* 0x0000001014007388 */ /* 0x000fe80000000c00 */
[----:B------:R-:W-:Y:S04]  /*2f950*/  STS.128 [R20+0x100], R12 ;  /* 0x0001000c14007388 */ /* 0x000fe80000000c00 */
[----:B------:R-:W-:Y:S04]  /*2f960*/  STS.128 [R20+0x80], R8 ;  /* 0x0000800814007388 */ /* 0x000fe80000000c00 */
[----:B------:R0:W-:Y:S01]  /*2f970*/  STS.128 [R20+0x180], R4 ;  /* 0x0001800414007388 */ /* 0x0001e20000000c00 */
[----:B---3--:R-:W-:-:S03]  /*2f980*/  LOP3.LUT R0, R2, 0x1f0, R24, 0xf8, !PT ;  /* 0x000001f002007812 */ /* 0x008fc600078ef818 */
[----:B------:R-:W1:Y:S01]  /*2f990*/  S2R R23, SR_TID.X ;  /* 0x0000000000177919 */ /* 0x000e620000002100 */
[----:B------:R-:W-:-:S03]  /*2f9a0*/  LOP3.LUT R0, R0, 0x60, R25, 0x78, !PT ;  /* 0x0000006000007812 */ /* 0x000fc600078e7819 */
[----:B------:R-:W-:Y:S06]  /*2f9b0*/  BAR.SYNC.DEFER_BLOCKING 0x0 ;  /* 0x0000000000007b1d */ /* 0x000fec0000010000 */
[----:B------:R-:W2:Y:S01]  /*2f9c0*/  LDS.128 R16, [R0] ;  /* 0x0000000000107984 */ /* 0x000ea20000000c00 */
[----:B-1----:R-:W-:-:S03]  /*2f9d0*/  SHF.R.U32.HI R23, RZ, 0x4, R23 ;  /* 0x00000004ff177819 */ /* 0x002fc60000011617 */
[----:B------:R-:W1:Y:S01]  /*2f9e0*/  LDS.128 R12, [R0+0x200] ;  /* 0x00020000000c7984 */ /* 0x000e620000000c00 */
[----:B------:R-:W-:-:S03]  /*2f9f0*/  IADD3 R24, R23, 0x78, RZ ;  /* 0x0000007817187810 */ /* 0x000fc60007ffe0ff */
[----:B------:R-:W3:Y:S01]  /*2fa00*/  LDS.128 R8, [R0+0x400] ;  /* 0x0004000000087984 */ /* 0x000ee20000000c00 */
[----:B-----5:R-:W-:Y:S02]  /*2fa10*/  LOP3.LUT R2, R22, R24, RZ, 0xfc, !PT ;  /* 0x0000001816027212 */ /* 0x020fe400078efcff */
[----:B------:R-:W-:Y:S02]  /*2fa20*/  SHF.R.U32.HI R24, RZ, 0x4, R25 ;  /* 0x00000004ff187819 */ /* 0x000fe40000011619 */
[----:B------:R-:W-:Y:S02]  /*2fa30*/  IADD3 R23, R23, 0x38, RZ ;  /* 0x0000003817177810 */ /* 0x000fe40007ffe0ff */
[----:B------:R-:W-:Y:S01]  /*2fa40*/  SGXT.U32 R24, R24, 0x3 ;  /* 0x000000031818781a */ /* 0x000fe20000000000 */
[----:B------:R5:W-:Y:S03]  /*2fa50*/  STL [R1+0x2c], R2 ;  /* 0x00002c0201007387 */ /* 0x000be60000100800 */
[----:B------:R-:W-:-:S02]  /*2fa60*/  LOP3.LUT R29, R22, 0x28, R24, 0xfe, !PT ;  /* 0x00000028161d7812 */ /* 0x000fc400078efe18 */
[C-C-:B0-----:R-:W-:Y:S02]  /*2fa70*/  LOP3.LUT R5, R22.reuse, 0x30, R24.reuse, 0xfe, !PT ;  /* 0x0000003016057812 */ /* 0x141fe400078efe18 */
[C---:B-----5:R-:W-:Y:S02]  /*2fa80*/  LOP3.LUT R2, R22.reuse, R23, RZ, 0xfc, !PT ;  /* 0x0000001716027212 */ /* 0x060fe400078efcff */
[----:B------:R-:W-:-:S03]  /*2fa90*/  LOP3.LUT R4, R22, 0x40, R24, 0xfe, !PT ;  /* 0x0000004016047812 */ /* 0x000fc600078efe18 */
[----:B------:R-:W-:Y:S01]  /*2faa0*/  STL [R1+0x4], R2 ;  /* 0x0000040201007387 */ /* 0x000fe20000100800 */
[----:B------:R-:W-:-:S03]  /*2fab0*/  LOP3.LUT R6, R22, 0x50, R24, 0xfe, !PT ;  /* 0x0000005016067812 */ /* 0x000fc600078efe18 */
[----:B------:R-:W-:Y:S04]  /*2fac0*/  STL [R1+0xb38], R29 ;  /* 0x000b381d01007387 */ /* 0x000fe80000100800 */
[----:B------:R0:W-:Y:S04]  /*2fad0*/  STL [R1], R5 ;  /* 0x0000000501007387 */ /* 0x0001e80000100800 */
[----:B------:R5:W-:Y:S01]  /*2fae0*/  STL [R1+0x8], R4 ;  /* 0x0000080401007387 */ /* 0x000be20000100800 */
[----:B0-----:R-:W-:-:S03]  /*2faf0*/  LOP3.LUT R5, R22, 0x48, R24, 0xfe, !PT ;  /* 0x0000004816057812 */ /* 0x001fc600078efe18 */
[----:B--2---:R0:W-:Y:S01]  /*2fb00*/  STL [R1+0xb2c], R18 ;  /* 0x000b2c1201007387 */ /* 0x0041e20000100800 */
[----:B-----5:R-:W-:-:S03]  /*2fb10*/  LOP3.LUT R4, R22, 0x58, R24, 0xfe, !PT ;  /* 0x0000005816047812 */ /* 0x020fc600078efe18 */
[----:B------:R-:W-:Y:S04]  /*2fb20*/  STL [R1+0xb24], R19 ;  /* 0x000b241301007387 */ /* 0x000fe80000100800 */
[----:B------:R2:W-:Y:S01]  /*2fb30*/  STL [R1+0xc], R5 ;  /* 0x00000c0501007387 */ /* 0x0005e20000100800 */
[----:B0-----:R-:W-:-:S03]  /*2fb40*/  LOP3.LUT R18, R22, 0x90, R24, 0xfe, !PT ;  /* 0x0000009016127812 */ /* 0x001fc600078efe18 */
[----:B------:R-:W-:Y:S04]  /*2fb50*/  STL [R1+0x10], R6 ;  /* 0x0000100601007387 */ /* 0x000fe80000100800 */
[----:B------:R0:W-:Y:S01]  /*2fb60*/  STL [R1+0x14], R4 ;  /* 0x0000140401007387 */ /* 0x0001e20000100800 */
[----:B--2---:R-:W-:-:S05]  /*2fb70*/  LOP3.LUT R5, R22, 0x60, R24, 0xfe, !PT ;  /* 0x0000006016057812 */ /* 0x004fca00078efe18 */
[----:B------:R2:W-:Y:S01]  /*2fb80*/  STL [R1+0x20], R5 ;  /* 0x0000200501007387 */ /* 0x0005e20000100800 */
[----:B0-----:R-:W-:-:S03]  /*2fb90*/  LOP3.LUT R4, R22, 0x88, R24, 0xfe, !PT ;  /* 0x0000008816047812 */ /* 0x001fc600078efe18 */
[----:B------:R-:W-:Y:S04]  /*2fba0*/  STL [R1+0xb30], R18 ;  /* 0x000b301201007387 */ /* 0x000fe80000100800 */
[----:B------:R0:W-:Y:S01]  /*2fbb0*/  STL [R1+0x30], R4 ;  /* 0x0000300401007387 */ /* 0x0001e20000100800 */
[----:B--2---:R-:W-:-:S05]  /*2fbc0*/  LOP3.LUT R5, R22, 0x98, R24, 0xfe, !PT ;  /* 0x0000009816057812 */ /* 0x004fca00078efe18 */
[----:B------:R-:W-:Y:S01]  /*2fbd0*/  STL [R1+0x48], R5 ;  /* 0x0000480501007387 */ /* 0x000fe20000100800 */
[----:B0-----:R-:W-:-:S03]  /*2fbe0*/  LOP3.LUT R4, R22, 0xa0, R24, 0xfe, !PT ;  /* 0x000000a016047812 */ /* 0x001fc600078efe18 */
[----:B-1----:R-:W-:Y:S04]  /*2fbf0*/  STL [R1+0xb34], R14 ;  /* 0x000b340e01007387 */ /* 0x002fe80000100800 */
[----:B------:R0:W-:Y:S04]  /*2fc00*/  STL [R1+0x4c], R4 ;  /* 0x00004c0401007387 */ /* 0x0001e80000100800 */
[----:B------:R-:W-:Y:S01]  /*2fc10*/  STL [R1+0xb28], R15 ;  /* 0x000b280f01007387 */ /* 0x000fe20000100800 */
[----:B0-----:R-:W-:-:S03]  /*2fc20*/  LOP3.LUT R4, R22, 0xa8, R24, 0xfe, !PT ;  /* 0x000000a816047812 */ /* 0x001fc600078efe18 */
[----:B---3--:R0:W-:Y:S04]  /*2fc30*/  STL [R1+0xb20], R11 ;  /* 0x000b200b01007387 */ /* 0x0081e80000100800 */
[----:B------:R-:W-:Y:S04]  /*2fc40*/  STL [R1+0x50], R4 ;  /* 0x0000500401007387 */ /* 0x000fe80000100800 */
[----:B------:R1:W2:Y:S01]  /*2fc50*/  LDS.128 R4, [R0+0x600] ;  /* 0x0006000000047984 */ /* 0x0002a20000000c00 */
[C-C-:B------:R-:W-:Y:S02]  /*2fc60*/  LOP3.LUT R14, R22.reuse, 0xb0, R24.reuse, 0xfe, !PT ;  /* 0x000000b0160e7812 */ /* 0x140fe400078efe18 */
[----:B0-----:R-:W-:-:S03]  /*2fc70*/  LOP3.LUT R11, R22, 0xc0, R24, 0xfe, !PT ;  /* 0x000000c0160b7812 */ /* 0x001fc600078efe18 */
[----:B------:R0:W-:Y:S01]  /*2fc80*/  STL [R1+0x54], R14 ;  /* 0x0000540e01007387 */ /* 0x0001e20000100800 */
[C-C-:B-1----:R-:W-:Y:S01]  /*2fc90*/  LOP3.LUT R0, R22.reuse, 0xd8, R24.reuse, 0xfe, !PT ;  /* 0x000000d816007812 */ /* 0x142fe200078efe18 */
[C---:B----4-:R-:W-:Y:S01]  /*2fca0*/  IMAD R3, R21.reuse, c[0x0][0x194], RZ ;  /* 0x0000650015037a24 */ /* 0x050fe200078e02ff */
[----:B------:R-:W-:Y:S02]  /*2fcb0*/  ISETP.GE.AND P0, PT, R21, c[0x0][0x178], PT ;  /* 0x00005e0015007a0c */ /* 0x000fe40003f06270 */
[C---:B------:R-:W-:Y:S02]  /*2fcc0*/  LOP3.LUT R2, R22.reuse, R24, RZ, 0xfc, !PT ;  /* 0x0000001816027212 */ /* 0x040fe400078efcff */
[----:B------:R-:W-:Y:S02]  /*2fcd0*/  SHF.R.U32.HI R20, RZ, 0x4, R25 ;  /* 0x00000004ff147819 */ /* 0x000fe40000011619 */
[C-C-:B------:R-:W-:Y:S02]  /*2fce0*/  LOP3.LUT R21, R22.reuse, 0x8, R24.reuse, 0xfe, !PT ;  /* 0x0000000816157812 */ /* 0x140fe400078efe18 */
[----:B------:R-:W-:-:S02]  /*2fcf0*/  LOP3.LUT R23, R22, 0x10, R24, 0xfe, !PT ;  /* 0x0000001016177812 */ /* 0x000fc400078efe18 */
[C-C-:B------:R-:W-:Y:S02]  /*2fd00*/  LOP3.LUT R26, R22.reuse, 0x18, R24.reuse, 0xfe, !PT ;  /* 0x00000018161a7812 */ /* 0x140fe400078efe18 */
[C-C-:B------:R-:W-:Y:S02]  /*2fd10*/  LOP3.LUT R27, R22.reuse, 0x20, R24.reuse, 0xfe, !PT ;  /* 0x00000020161b7812 */ /* 0x140fe400078efe18 */
[C-C-:B------:R-:W-:Y:S02]  /*2fd20*/  LOP3.LUT R29, R22.reuse, 0x80, R24.reuse, 0xfe, !PT ;  /* 0x00000080161d7812 */ /* 0x140fe400078efe18 */
[C-C-:B------:R-:W-:Y:S02]  /*2fd30*/  LOP3.LUT R15, R22.reuse, 0xc8, R24.reuse, 0xfe, !PT ;  /* 0x000000c8160f7812 */ /* 0x140fe400078efe18 */
[C-C-:B------:R-:W-:Y:S02]  /*2fd40*/  LOP3.LUT R19, R22.reuse, 0xd0, R24.reuse, 0xfe, !PT ;  /* 0x000000d016137812 */ /* 0x140fe400078efe18 */
[----:B------:R-:W-:-:S02]  /*2fd50*/  LOP3.LUT R18, R22, 0x70, R24, 0xfe, !PT ;  /* 0x0000007016127812 */ /* 0x000fc400078efe18 */
[----:B0-----:R-:W-:Y:S01]  /*2fd60*/  LOP3.LUT R14, R22, 0x68, R24, 0xfe, !PT ;  /* 0x00000068160e7812 */ /* 0x001fe200078efe18 */
[----:B--2---:R0:W-:Y:S04]  /*2fd70*/  STL [R1+0xb1c], R7 ;  /* 0x000b1c0701007387 */ /* 0x0041e80000100800 */
[----:B------:R1:W-:Y:S04]  /*2fd80*/  STL [R1+0x5c], R11 ;  /* 0x00005c0b01007387 */ /* 0x0003e80000100800 */
[----:B------:R2:W-:Y:S01]  /*2fd90*/  STL [R1+0x40], R0 ;  /* 0x0000400001007387 */ /* 0x0005e20000100800 */
[----:B------:R-:W-:-:S02]  /*2fda0*/  ISETP.LT.AND P4, PT, R2, c[0x0][0x17c], !P0 ;  /* 0x00005f0002007a0c */ /* 0x000fc40004781270 */
[--C-:B0-----:R-:W-:Y:S01]  /*2fdb0*/  LOP3.LUT R7, R22, 0xe8, R24.reuse, 0xfe, !PT ;  /* 0x000000e816077812 */ /* 0x101fe200078efe18 */
[----:B------:R-:W-:Y:S01]  /*2fdc0*/  IMAD R2, R2, c[0x0][0x198], RZ ;  /* 0x0000660002027a24 */ /* 0x000fe200078e02ff */
[C-C-:B-1----:R-:W-:Y:S02]  /*2fdd0*/  LOP3.LUT R11, R22.reuse, 0xe0, R24.reuse, 0xfe, !PT ;  /* 0x000000e0160b7812 */ /* 0x142fe400078efe18 */
[C---:B--2---:R-:W-:Y:S02]  /*2fde0*/  LOP3.LUT R0, R22.reuse, 0xf0, R24, 0xfe, !PT ;  /* 0x000000f016007812 */ /* 0x044fe400078efe18 */
[----:B------:R-:W-:-:S03]  /*2fdf0*/  LOP3.LUT R24, R22, 0xf8, R20, 0xfe, !PT ;  /* 0x000000f816187812 */ /* 0x000fc600078efe14 */
[----:B------:R0:W-:Y:S04]  /*2fe00*/  STL [R1+0x60], R0 ;  /* 0x0000600001007387 */ /* 0x0001e80000100800 */
[----:B------:R1:W-:Y:S01]  /*2fe10*/  STL [R1+0x24], R24 ;  /* 0x0000241801007387 */ /* 0x0003e20000100800 */
[----:B0-----:R-:W-:-:S04]  /*2fe20*/  LEA R0, P1, R3, c[0x0][0x170], 0x1 ;  /* 0x00005c0003007a11 */ /* 0x001fc800078208ff */
[----:B------:R-:W-:Y:S02]  /*2fe30*/  LEA.HI.X.SX32 R3, R3, c[0x0][0x174], 0x1, P1 ;  /* 0x00005d0003037a11 */ /* 0x000fe400008f0eff */
[C---:B-1----:R-:W-:Y:S02]  /*2fe40*/  LEA R24, P1, R2.reuse, R0, 0x1 ;  /* 0x0000000002187211 */ /* 0x042fe400078208ff */
[C---:B------:R-:W-:Y:S01]  /*2fe50*/  ISETP.LT.AND P2, PT, R21.reuse, c[0x0][0x17c], !P0 ;  /* 0x00005f0015007a0c */ /* 0x040fe20004741270 */
[----:B------:R-:W-:Y:S01]  /*2fe60*/  IMAD R21, R21, c[0x0][0x198], RZ ;  /* 0x0000660015157a24 */ /* 0x000fe200078e02ff */
[C---:B------:R-:W-:Y:S01]  /*2fe70*/  ISETP.LT.AND P3, PT, R23.reuse, c[0x0][0x17c], !P0 ;  /* 0x00005f0017007a0c */ /* 0x040fe20004761270 */
[----:B------:R-:W-:Y:S01]  /*2fe80*/  IMAD R23, R23, c[0x0][0x198], RZ ;  /* 0x0000660017177a24 */ /* 0x000fe200078e02ff */
[----:B------:R-:W-:Y:S02]  /*2fe90*/  LEA.HI.X.SX32 R25, R2, R3, 0x1, P1 ;  /* 0x0000000302197211 */ /* 0x000fe400008f0eff */
[----:B------:R-:W-:-:S02]  /*2fea0*/  LOP3.LUT R28, R22, 0xb8, R20, 0xfe, !PT ;  /* 0x000000b8161c7812 */ /* 0x000fc400078efe14 */
[C---:B------:R-:W-:Y:S01]  /*2feb0*/  ISETP.LT.AND P1, PT, R26.reuse, c[0x0][0x17c], !P0 ;  /* 0x00005f001a007a0c */ /* 0x040fe20004721270 */
[----:B------:R-:W-:Y:S01]  /*2fec0*/  IMAD R26, R26, c[0x0][0x198], RZ ;  /* 0x000066001a1a7a24 */ /* 0x000fe200078e02ff */
[-C--:B------:R-:W-:Y:S01]  /*2fed0*/  LEA R20, P6, R21, R0.reuse, 0x1 ;  /* 0x0000000015147211 */ /* 0x080fe200078c08ff */
[----:B------:R0:W-:Y:S01]  /*2fee0*/  @P4 STG.E.U16 [R24.64], R16 ;  /* 0x0000001018004986 */ /* 0x0001e2000c10150a */
[-C--:B------:R-:W-:Y:S02]  /*2fef0*/  LEA R22, P4, R23, R0.reuse, 0x1 ;  /* 0x0000000017167211 */ /* 0x080fe400078808ff */
[-C--:B------:R-:W-:Y:S02]  /*2ff00*/  LEA.HI.X.SX32 R21, R21, R3.reuse, 0x1, P6 ;  /* 0x0000000315157211 */ /* 0x080fe400030f0eff */
[----:B------:R-:W-:Y:S02]  /*2ff10*/  LEA.HI.X.SX32 R23, R23, R3, 0x1, P4 ;  /* 0x0000000317177211 */ /* 0x000fe400020f0eff */
[----:B------:R-:W-:Y:S01]  /*2ff20*/  ISETP.LT.AND P5, PT, R29, c[0x0][0x17c], !P0 ;  /* 0x00005f001d007a0c */ /* 0x000fe200047a1270 */
[----:B------:R-:W-:Y:S01]  /*2ff30*/  @P2 STG.E.U16 [R20.64], R12 ;  /* 0x0000000c14002986 */ /* 0x000fe2000c10150a */
[----:B0-----:R-:W-:-:S03]  /*2ff40*/  LEA R24, P6, R26, R0, 0x1 ;  /* 0x000000001a187211 */ /* 0x001fc600078c08ff */
[----:B------:R-:W2:Y:S01]  /*2ff50*/  LDL.LU R29, [R1+0xb38] ;  /* 0x000b3800011d7983 */ /* 0x000ea20000300800 */
[----:B------:R-:W-:-:S03]  /*2ff60*/  LEA.HI.X.SX32 R25, R26, R3, 0x1, P6 ;  /* 0x000000031a197211 */ /* 0x000fc600030f0eff */
[----:B------:R0:W-:Y:S04]  /*2ff70*/  @P3 STG.E.U16 [R22.64], R8 ;  /* 0x0000000816003986 */ /* 0x0001e8000c10150a */
[----:B------:R-:W3:Y:S04]  /*2ff80*/  LDL.LU R26, [R1+0x10] ;  /* 0x00001000011a7983 */ /* 0x000ee80000300800 */
[----:B0-----:R-:W4:Y:S01]  /*2ff90*/  LDL.LU R23, [R1] ;  /* 0x0000000001177983 */ /* 0x001f220000300800 */
[C---:B------:R-:W-:Y:S01]  /*2ffa0*/  ISETP.LT.AND P4, PT, R27.reuse, c[0x0][0x17c], !P0 ;  /* 0x00005f001b007a0c */ /* 0x040fe20004781270 */
[----:B------:R-:W-:-:S02]  /*2ffb0*/  IMAD R27, R27, c[0x0][0x198], RZ ;  /* 0x000066001b1b7a24 */ /* 0x000fc400078e02ff */
[----:B------:R0:W-:Y:S03]  /*2ffc0*/  @P1 STG.E.U16 [R24.64], R4 ;  /* 0x0000000418001986 */ /* 0x0001e6000c10150a */
[----:B------:R-:W-:-:S04]  /*2ffd0*/  LEA R20, P3, R27, R0, 0x1 ;  /* 0x000000001b147211 */ /* 0x000fc800078608ff */
[----:B------:R-:W-:Y:S02]  /*2ffe0*/  LEA.HI.X.SX32 R21, R27, R3, 0x1, P3 ;  /* 0x000000031b157211 */ /* 0x000fe400018f0eff */
[----:B------:R-:W5:Y:S01]  /*2fff0*/  LDL.LU R27, [R1+0x14] ;  /* 0x00001400011b7983 */ /* 0x000f620000300800 */
[----:B0-----:R-:W-:-:S03]  /*30000*/  PRMT R4, R16, 0x7632, R4 ;  /* 0x0000763210047816 */ /* 0x001fc60000000004 */
[----:B------:R-:W3:Y:S04]  /*30010*/  LDL.LU R24, [R1+0x30] ;  /* 0x0000300001187983 */ /* 0x000ee80000300800 */
[----:B------:R0:W-:Y:S04]  /*30020*/  @P4 STG.E.U16 [R20.64], R4 ;  /* 0x0000000414004986 */ /* 0x0001e8000c10150a */
[----:B------:R-:W3:Y:S01]  /*30030*/  LDL.LU R25, [R1+0x20] ;  /* 0x0000200001197983 */ /* 0x000ee20000300800 */
[----:B0-----:R-:W-:-:S03]  /*30040*/  PRMT R4, R12, 0x7632, R4 ;  /* 0x000076320c047816 */ /* 0x001fc60000000004 */
[----:B------:R-:W3:Y:S01]  /*30050*/  LDL.LU R12, [R1+0x4] ;  /* 0x00000400010c7983 */ /* 0x000ee20000300800 */
[C---:B--2---:R-:W-:Y:S01]  /*30060*/  ISETP.LT.AND P2, PT, R29.reuse, c[0x0][0x17c], !P0 ;  /* 0x00005f001d007a0c */ /* 0x044fe20004741270 */
[----:B------:R-:W-:-:S05]  /*30070*/  IMAD R29, R29, c[0x0][0x198], RZ ;  /* 0x000066001d1d7a24 */ /* 0x000fca00078e02ff */
[----:B------:R-:W-:Y:S01]  /*30080*/  LEA R22, P1, R29, R0, 0x1 ;  /* 0x000000001d167211 */ /* 0x000fe200078208ff */
[C---:B----4-:R-:W-:Y:S01]  /*30090*/  IMAD R16, R23.reuse, c[0x0][0x198], RZ ;  /* 0x0000660017107a24 */ /* 0x050fe200078e02ff */
[----:B------:R-:W-:-:S04]  /*300a0*/  ISETP.LT.AND P3, PT, R23, c[0x0][0x17c], !P0 ;  /* 0x00005f0017007a0c */ /* 0x000fc80004761270 */
[C---:B------:R-:W-:Y:S02]  /*300b0*/  LEA R20, P4, R16.reuse, R0, 0x1 ;  /* 0x0000000010147211 */ /* 0x040fe400078808ff */
[-C--:B------:R-:W-:Y:S02]  /*300c0*/  LEA.HI.X.SX32 R23, R29, R3.reuse, 0x1, P1 ;  /* 0x000000031d177211 */ /* 0x080fe400008f0eff */
[----:B------:R-:W2:Y:S01]  /*300d0*/  LDL.LU R29, [R1+0xc] ;  /* 0x00000c00011d7983 */ /* 0x000ea20000300800 */
[----:B------:R-:W-:-:S03]  /*300e0*/  LEA.HI.X.SX32 R21, R16, R3, 0x1, P4 ;  /* 0x0000000310157211 */ /* 0x000fc600020f0eff */
[----:B------:R-:W4:Y:S01]  /*300f0*/  LDL.LU R16, [R1+0x8] ;  /* 0x0000080001107983 */ /* 0x000f220000300800 */
[----:B------:R-:W-:-:S03]  /*30100*/  PRMT R8, R8, 0x7632, R8 ;  /* 0x0000763208087816 */ /* 0x000fc60000000008 */
[----:B------:R0:W-:Y:S04]  /*30110*/  @P2 STG.E.U16 [R22.64], R4 ;  /* 0x0000000416002986 */ /* 0x0001e8000c10150a */
[----:B------:R4:W-:Y:S01]  /*30120*/  @P3 STG.E.U16 [R20.64], R8 ;  /* 0x0000000814003986 */ /* 0x0009e2000c10150a */
[C---:B---3--:R-:W-:Y:S01]  /*30130*/  ISETP.LT.AND P1, PT, R12.reuse, c[0x0][0x17c], !P0 ;  /* 0x00005f000c007a0c */ /* 0x048fe20004721270 */
[----:B------:R-:W-:-:S05]  /*30140*/  IMAD R12, R12, c[0x0][0x198], RZ ;  /* 0x000066000c0c7a24 */ /* 0x000fca00078e02ff */
[----:B0-----:R-:W-:-:S04]  /*30150*/  LEA R22, P2, R12, R0, 0x1 ;  /* 0x000000000c167211 */ /* 0x001fc800078408ff */
[----:B------:R-:W-:Y:S02]  /*30160*/  LEA.HI.X.SX32 R23, R12, R3, 0x1, P2 ;  /* 0x000000030c177211 */ /* 0x000fe400010f0eff */
[----:B------:R-:W-:-:S05]  /*30170*/  PRMT R12, R4, 0x7632, R12 ;  /* 0x00007632040c7816 */ /* 0x000fca000000000c */
[----:B------:R0:W-:Y:S01]  /*30180*/  @P1 STG.E.U16 [R22.64], R12 ;  /* 0x0000000c16001986 */ /* 0x0001e2000c10150a */
[----:B------:R-:W-:Y:S01]  /*30190*/  ISETP.LT.AND P1, PT, R26, c[0x0][0x17c], !P0 ;  /* 0x00005f001a007a0c */ /* 0x000fe20004721270 */
[C---:B--2---:R-:W-:Y:S01]  /*301a0*/  IMAD R4, R29.reuse, c[0x0][0x198], RZ ;  /* 0x000066001d047a24 */ /* 0x044fe200078e02ff */
[----:B------:R-:W-:Y:S01]  /*301b0*/  ISETP.LT.AND P4, PT, R29, c[0x0][0x17c], !P0 ;  /* 0x00005f001d007a0c */ /* 0x000fe20004781270 */
[C---:B----4-:R-:W-:Y:S01]  /*301c0*/  IMAD R8, R16.reuse, c[0x0][0x198], RZ ;  /* 0x0000660010087a24 */ /* 0x050fe200078e02ff */
[----:B------:R-:W-:Y:S02]  /*301d0*/  ISETP.LT.AND P3, PT, R16, c[0x0][0x17c], !P0 ;  /* 0x00005f0010007a0c */ /* 0x000fe40004761270 */
[-C--:B0-----:R-:W-:Y:S02]  /*301e0*/  LEA R22, P6, R4, R0.reuse, 0x1 ;  /* 0x0000000004167211 */ /* 0x081fe400078c08ff */
[----:B------:R-:W-:Y:S02]  /*301f0*/  LEA R20, P2, R8, R0, 0x1 ;  /* 0x0000000008147211 */ /* 0x000fe400078408ff */
[----:B------:R-:W-:-:S02]  /*30200*/  LEA.HI.X.SX32 R23, R4, R3, 0x1, P6 ;  /* 0x0000000304177211 */ /* 0x000fc400030f0eff */
[----:B------:R-:W-:Y:S01]  /*30210*/  LEA.HI.X.SX32 R21, R8, R3, 0x1, P2 ;  /* 0x0000000308157211 */ /* 0x000fe200010f0eff */
[----:B------:R-:W-:Y:S01]  /*30220*/  IMAD R8, R26, c[0x0][0x198], RZ ;  /* 0x000066001a087a24 */ /* 0x000fe200078e02ff */
[C---:B-----5:R-:W-:Y:S01]  /*30230*/  ISETP.LT.AND P2, PT, R27.reuse, c[0x0][0x17c], !P0 ;  /* 0x00005f001b007a0c */ /* 0x060fe20004741270 */
[----:B------:R-:W-:Y:S01]  /*30240*/  IMAD R4, R27, c[0x0][0x198], RZ ;  /* 0x000066001b047a24 */ /* 0x000fe200078e02ff */
[----:B------:R-:W2:Y:S04]  /*30250*/  LDL.LU R26, [R1+0x2c] ;  /* 0x00002c00011a7983 */ /* 0x000ea80000300800 */
[----:B------:R0:W-:Y:S04]  /*30260*/  @P3 STG.E.U16 [R20.64], R17 ;  /* 0x0000001114003986 */ /* 0x0001e8000c10150a */
[----:B------:R1:W-:Y:S04]  /*30270*/  @P4 STG.E.U16 [R22.64], R13 ;  /* 0x0000000d16004986 */ /* 0x0003e8000c10150a */
[----:B------:R-:W3:Y:S01]  /*30280*/  LDL.LU R29, [R1+0x48] ;  /* 0x00004800011d7983 */ /* 0x000ee20000300800 */
[----:B0-----:R-:W-:-:S02]  /*30290*/  LEA R20, P3, R8, R0, 0x1 ;  /* 0x0000000008147211 */ /* 0x001fc400078608ff */
[-C--:B-1----:R-:W-:Y:S02]  /*302a0*/  LEA R22, P6, R4, R0.reuse, 0x1 ;  /* 0x0000000004167211 */ /* 0x082fe400078c08ff */
[-C--:B------:R-:W-:Y:S01]  /*302b0*/  LEA.HI.X.SX32 R21, R8, R3.reuse, 0x1, P3 ;  /* 0x0000000308157211 */ /* 0x080fe200018f0eff */
[----:B------:R-:W-:Y:S01]  /*302c0*/  IMAD R8, R25, c[0x0][0x198], RZ ;  /* 0x0000660019087a24 */ /* 0x000fe200078e02ff */
[----:B------:R-:W-:Y:S01]  /*302d0*/  LEA.HI.X.SX32 R23, R4, R3, 0x1, P6 ;  /* 0x0000000304177211 */ /* 0x000fe200030f0eff */
[----:B------:R-:W-:Y:S02]  /*302e0*/  IMAD R4, R14, c[0x0][0x198], RZ ;  /* 0x000066000e047a24 */ /* 0x000fe400078e02ff */
[----:B------:R-:W-:Y:S01]  /*302f0*/  @P1 STG.E.U16 [R20.64], R9 ;  /* 0x0000000914001986 */ /* 0x000fe2000c10150a */
[----:B------:R-:W-:-:S03]  /*30300*/  LEA R16, P6, R8, R0, 0x1 ;  /* 0x0000000008107211 */ /* 0x000fc600078c08ff */
[----:B------:R0:W-:Y:S01]  /*30310*/  @P2 STG.E.U16 [R22.64], R5 ;  /* 0x0000000516002986 */ /* 0x0001e2000c10150a */
[----:B------:R-:W-:Y:S02]  /*30320*/  LEA R12, P2, R4, R0, 0x1 ;  /* 0x00000000040c7211 */ /* 0x000fe400078408ff */
[----:B------:R-:W-:Y:S02]  /*30330*/  ISETP.LT.AND P1, PT, R14, c[0x0][0x17c], !P0 ;  /* 0x00005f000e007a0c */ /* 0x000fe40004721270 */
[----:B------:R-:W4:Y:S01]  /*30340*/  LDL.LU R14, [R1+0xb34] ;  /* 0x000b3400010e7983 */ /* 0x000f220000300800 */
[----:B------:R-:W-:-:S03]  /*30350*/  ISETP.LT.AND P3, PT, R24, c[0x0][0x17c], !P0 ;  /* 0x00005f0018007a0c */ /* 0x000fc60004761270 */
[----:B------:R-:W5:Y:S01]  /*30360*/  LDL.LU R27, [R1+0x4c] ;  /* 0x00004c00011b7983 */ /* 0x000f620000300800 */
[----:B0-----:R-:W-:-:S03]  /*30370*/  PRMT R5, R17, 0x7632, R5 ;  /* 0x0000763211057816 */ /* 0x001fc60000000005 */
[----:B------:R-:W3:Y:S01]  /*30380*/  LDL.LU R24, [R1+0x50] ;  /* 0x0000500001187983 */ /* 0x000ee20000300800 */
[-C--:B------:R-:W-:Y:S02]  /*30390*/  LEA.HI.X.SX32 R17, R8, R3.reuse, 0x1, P6 ;  /* 0x0000000308117211 */ /* 0x080fe400030f0eff */
[----:B------:R-:W-:Y:S02]  /*303a0*/  PRMT R8, R13, 0x7632, R8 ;  /* 0x000076320d087816 */ /* 0x000fe40000000008 */
[----:B------:R-:W-:Y:S01]  /*303b0*/  LEA.HI.X.SX32 R13, R4, R3, 0x1, P2 ;  /* 0x00000003040d7211 */ /* 0x000fe200010f0eff */
[C---:B------:R-:W-:Y:S01]  /*303c0*/  IMAD R4, R18.reuse, c[0x0][0x198], RZ ;  /* 0x0000660012047a24 */ /* 0x040fe200078e02ff */
[----:B------:R-:W-:Y:S02]  /*303d0*/  ISETP.LT.AND P2, PT, R18, c[0x0][0x17c], !P0 ;  /* 0x00005f0012007a0c */ /* 0x000fe40004741270 */
[----:B------:R-:W3:Y:S01]  /*303e0*/  LDL.LU R18, [R1+0xb30] ;  /* 0x000b300001127983 */ /* 0x000ee20000300800 */
[----:B------:R-:W-:-:S03]  /*303f0*/  ISETP.LT.AND P4, PT, R25, c[0x0][0x17c], !P0 ;  /* 0x00005f0019007a0c */ /* 0x000fc60004781270 */
[----:B------:R-:W4:Y:S10]  /*30400*/  LDL.LU R25, [R1+0x54] ;  /* 0x0000540001197983 */ /* 0x000f340000300800 */
[----:B------:R-:W-:Y:S04]  /*30410*/  @P4 STG.E.U16 [R16.64], R5 ;  /* 0x0000000510004986 */ /* 0x000fe8000c10150a */
[----:B------:R0:W-:Y:S02]  /*30420*/  @P1 STG.E.U16 [R12.64], R8 ;  /* 0x000000080c001986 */ /* 0x0001e4000c10150a */
[----:B0-----:R-:W-:-:S04]  /*30430*/  LEA R12, P1, R4, R0, 0x1 ;  /* 0x00000000040c7211 */ /* 0x001fc800078208ff */
[----:B------:R-:W-:Y:S02]  /*30440*/  LEA.HI.X.SX32 R13, R4, R3, 0x1, P1 ;  /* 0x00000003040d7211 */ /* 0x000fe400008f0eff */
[C---:B--2---:R-:W-:Y:S01]  /*30450*/  ISETP.LT.AND P4, PT, R26.reuse, c[0x0][0x17c], !P0 ;  /* 0x00005f001a007a0c */ /* 0x044fe20004781270 */
[----:B------:R-:W-:Y:S02]  /*30460*/  IMAD R16, R26, c[0x0][0x198], RZ ;  /* 0x000066001a107a24 */ /* 0x000fe400078e02ff */
[----:B------:R-:W2:Y:S01]  /*30470*/  LDL.LU R26, [R1+0x5c] ;  /* 0x00005c00011a7983 */ /* 0x000ea20000300800 */
[----:B---3--:R-:W-:-:S03]  /*30480*/  ISETP.LT.AND P1, PT, R18, c[0x0][0x17c], !P0 ;  /* 0x00005f0012007a0c */ /* 0x008fc60004721270 */
[----:B------:R-:W3:Y:S01]  /*30490*/  LDL.LU R18, [R1+0xb2c] ;  /* 0x000b2c0001127983 */ /* 0x000ee20000300800 */
[----:B------:R-:W-:Y:S01]  /*304a0*/  IMAD.MOV.U32 R17, RZ, RZ, c[0x0][0x198] ;  /* 0x00006600ff117624 */ /* 0x000fe200078e00ff */
[----:B------:R-:W-:Y:S02]  /*304b0*/  PRMT R9, R9, 0x7632, R9 ;  /* 0x0000763209097816 */ /* 0x000fe40000000009 */
[C---:B------:R-:W-:Y:S01]  /*304c0*/  LEA R8, P6, R16.reuse, R0, 0x1 ;  /* 0x0000000010087211 */ /* 0x040fe200078c08ff */
[C---:B------:R-:W-:Y:S02]  /*304d0*/  IMAD R2, R17.reuse, 0x80, R2 ;  /* 0x0000008011027824 */ /* 0x040fe400078e0202 */
[----:B------:R0:W-:Y:S02]  /*304e0*/  @P2 STG.E.U16 [R12.64], R9 ;  /* 0x000000090c002986 */ /* 0x0001e4000c10150a */
[----:B0-----:R-:W-:Y:S01]  /*304f0*/  LEA.HI.X.SX32 R9, R16, R3, 0x1, P6 ;  /* 0x0000000310097211 */ /* 0x001fe200030f0eff */
[----:B------:R-:W-:Y:S01]  /*30500*/  IMAD R12, R17, 0x8, R2 ;  /* 0x00000008110c7824 */ /* 0x000fe200078e0202 */
[----:B------:R-:W-:-:S02]  /*30510*/  PRMT R13, R5, 0x7632, R13 ;  /* 0x00007632050d7816 */ /* 0x000fc4000000000d */
[----:B------:R-:W-:-:S03]  /*30520*/  LEA R4, P6, R2, R0, 0x1 ;  /* 0x0000000002047211 */ /* 0x000fc600078c08ff */
[----:B------:R0:W-:Y:S01]  /*30530*/  @P4 STG.E.U16 [R8.64], R13 ;  /* 0x0000000d08004986 */ /* 0x0001e2000c10150a */
[----:B------:R-:W-:Y:S01]  /*30540*/  LEA.HI.X.SX32 R5, R2, R3, 0x1, P6 ;  /* 0x0000000302057211 */ /* 0x000fe200030f0eff */
[----:B------:R-:W-:Y:S01]  /*30550*/  IMAD R2, R17, 0x8, R12 ;  /* 0x0000000811027824 */ /* 0x000fe200078e020c */
[----:B------:R-:W-:Y:S02]  /*30560*/  ISETP.LT.AND P2, PT, R29, c[0x0][0x17c], !P0 ;  /* 0x00005f001d007a0c */ /* 0x000fe40004741270 */
[----:B0-----:R-:W-:-:S04]  /*30570*/  LEA R8, P6, R12, R0, 0x1 ;  /* 0x000000000c087211 */ /* 0x001fc800078c08ff */
[----:B------:R-:W-:Y:S01]  /*30580*/  LEA.HI.X.SX32 R9, R12, R3, 0x1, P6 ;  /* 0x000000030c097211 */ /* 0x000fe200030f0eff */
[----:B------:R-:W-:Y:S01]  /*30590*/  IMAD R12, R17, 0x8, R2 ;  /* 0x00000008110c7824 */ /* 0x000fe200078e0202 */
[----:B-----5:R-:W-:Y:S01]  /*305a0*/  ISETP.LT.AND P4, PT, R27, c[0x0][0x17c], !P0 ;  /* 0x00005f001b007a0c */ /* 0x020fe20004781270 */
[----:B---3--:R0:W-:Y:S04]  /*305b0*/  @P5 STG.E.U16 [R4.64], R18 ;  /* 0x0000001204005986 */ /* 0x0081e8000c10150a */
[----:B----4-:R1:W-:Y:S01]  /*305c0*/  @P3 STG.E.U16 [R8.64], R14 ;  /* 0x0000000e08003986 */ /* 0x0103e2000c10150a */
[----:B0-----:R-:W-:-:S04]  /*305d0*/  LEA R4, P6, R2, R0, 0x1 ;  /* 0x0000000002047211 */ /* 0x001fc800078c08ff */
[----:B------:R-:W-:Y:S01]  /*305e0*/  LEA.HI.X.SX32 R5, R2, R3, 0x1, P6 ;  /* 0x0000000302057211 */ /* 0x000fe200030f0eff */
[----:B------:R-:W-:Y:S01]  /*305f0*/  IMAD R2, R17, 0x8, R12 ;  /* 0x0000000811027824 */ /* 0x000fe200078e020c */
[----:B-1----:R-:W-:-:S03]  /*30600*/  LEA R8, P6, R12, R0, 0x1 ;  /* 0x000000000c087211 */ /* 0x002fc600078c08ff */
[----:B------:R0:W-:Y:S01]  /*30610*/  @P1 STG.E.U16 [R4.64], R10 ;  /* 0x0000000a04001986 */ /* 0x0001e2000c10150a */
[----:B------:R-:W-:Y:S01]  /*30620*/  LEA.HI.X.SX32 R9, R12, R3, 0x1, P6 ;  /* 0x000000030c097211 */ /* 0x000fe200030f0eff */
[----:B------:R-:W-:Y:S01]  /*30630*/  IMAD R12, R17, 0x8, R2 ;  /* 0x00000008110c7824 */ /* 0x000fe200078e0202 */
[----:B------:R-:W-:Y:S02]  /*30640*/  ISETP.LT.AND P5, PT, R24, c[0x0][0x17c], !P0 ;  /* 0x00005f0018007a0c */ /* 0x000fe400047a1270 */
[----:B------:R-:W-:Y:S01]  /*30650*/  PRMT R18, R18, 0x7632, R18 ;  /* 0x0000763212127816 */ /* 0x000fe20000000012 */
[----:B------:R1:W-:Y:S01]  /*30660*/  @P2 STG.E.U16 [R8.64], R6 ;  /* 0x0000000608002986 */ /* 0x0003e2000c10150a */
[----:B0-----:R-:W-:-:S03]  /*30670*/  LEA R4, P6, R2, R0, 0x1 ;  /* 0x0000000002047211 */ /* 0x001fc600078c08ff */
[----:B------:R-:W3:Y:S01]  /*30680*/  LDL.LU R24, [R1+0x40] ;  /* 0x0000400001187983 */ /* 0x000ee20000300800 */
[-C--:B------:R-:W-:Y:S02]  /*30690*/  LEA.HI.X.SX32 R5, R2, R3.reuse, 0x1, P6 ;  /* 0x0000000302057211 */ /* 0x080fe400030f0eff */
[----:B-1----:R-:W-:Y:S02]  /*306a0*/  LEA R8, P6, R12, R0, 0x1 ;  /* 0x000000000c087211 */ /* 0x002fe400078c08ff */
[----:B------:R-:W-:Y:S02]  /*306b0*/  PRMT R14, R14, 0x7632, R14 ;  /* 0x000076320e0e7816 */ /* 0x000fe4000000000e */
[----:B------:R-:W-:Y:S01]  /*306c0*/  LEA.HI.X.SX32 R9, R12, R3, 0x1, P6 ;  /* 0x000000030c097211 */ /* 0x000fe200030f0eff */
[----:B------:R0:W-:Y:S01]  /*306d0*/  @P4 STG.E.U16 [R4.64], R18 ;  /* 0x0000001204004986 */ /* 0x0001e2000c10150a */
[----:B------:R-:W-:Y:S02]  /*306e0*/  ISETP.LT.AND P2, PT, R15, c[0x0][0x17c], !P0 ;  /* 0x00005f000f007a0c */ /* 0x000fe40004741270 */
[----:B--2---:R-:W-:Y:S01]  /*306f0*/  ISETP.LT.AND P1, PT, R26, c[0x0][0x17c], !P0 ;  /* 0x00005f001a007a0c */ /* 0x004fe20004721270 */
[----:B------:R-:W2:Y:S04]  /*30700*/  LDL.LU R15, [R1+0xb28] ;  /* 0x000b2800010f7983 */ /* 0x000ea80000300800 */
[----:B------:R1:W-:Y:S01]  /*30710*/  @P5 STG.E.U16 [R8.64], R14 ;  /* 0x0000000e08005986 */ /* 0x0003e2000c10150a */
[----:B------:R-:W-:-:S03]  /*30720*/  ISETP.LT.AND P5, PT, R19, c[0x0][0x17c], !P0 ;  /* 0x00005f0013007a0c */ /* 0x000fc600047a1270 */
[----:B------:R-:W4:Y:S04]  /*30730*/  LDL.LU R26, [R1+0x24] ;  /* 0x00002400011a7983 */ /* 0x000f280000300800 */
[----:B------:R-:W5:Y:S01]  /*30740*/  LDL.LU R19, [R1+0xb24] ;  /* 0x000b240001137983 */ /* 0x000f620000300800 */
[----:B------:R-:W-:Y:S01]  /*30750*/  IMAD R2, R17, 0x8, R12 ;  /* 0x0000000811027824 */ /* 0x000fe200078e020c */
[----:B------:R-:W-:Y:S02]  /*30760*/  ISETP.LT.AND P3, PT, R25, c[0x0][0x17c], !P0 ;  /* 0x00005f0019007a0c */ /* 0x000fe40004761270 */
[----:B------:R-:W-:Y:S02]  /*30770*/  ISETP.LT.AND P4, PT, R28, c[0x0][0x17c], !P0 ;  /* 0x00005f001c007a0c */ /* 0x000fe40004781270 */
[----:B0-----:R-:W-:Y:S01]  /*30780*/  LEA R4, P6, R2, R0, 0x1 ;  /* 0x0000000002047211 */ /* 0x001fe200078c08ff */
[----:B------:R-:W-:Y:S01]  /*30790*/  IMAD R28, R28, c[0x0][0x198], RZ ;  /* 0x000066001c1c7a24 */ /* 0x000fe200078e02ff */
[----:B------:R-:W-:Y:S01]  /*307a0*/  PRMT R10, R10, 0x7632, R10 ;  /* 0x000076320a0a7816 */ /* 0x000fe2000000000a */
[----:B------:R-:W3:Y:S01]  /*307b0*/  LDL.LU R25, [R1+0x60] ;  /* 0x0000600001197983 */ /* 0x000ee20000300800 */
[----:B------:R-:W-:Y:S01]  /*307c0*/  LEA.HI.X.SX32 R5, R2, R3, 0x1, P6 ;  /* 0x0000000302057211 */ /* 0x000fe200030f0eff */
[----:B------:R-:W-:Y:S01]  /*307d0*/  IMAD R2, R17, 0x10, R2 ;  /* 0x0000001011027824 */ /* 0x000fe200078e0202 */
[----:B-1----:R-:W-:-:S02]  /*307e0*/  PRMT R9, R6, 0x7632, R9 ;  /* 0x0000763206097816 */ /* 0x002fc40000000009 */
[-C--:B------:R-:W-:Y:S01]  /*307f0*/  LEA R12, P6, R28, R0.reuse, 0x1 ;  /* 0x000000001c0c7211 */ /* 0x080fe200078c08ff */
[----:B------:R-:W-:Y:S01]  /*30800*/  @P3 STG.E.U16 [R4.64], R10 ;  /* 0x0000000a04003986 */ /* 0x000fe2000c10150a */
[C---:B------:R-:W-:Y:S01]  /*30810*/  IMAD R6, R17.reuse, 0x8, R2 ;  /* 0x0000000811067824 */ /* 0x040fe200078e0202 */
[-C--:B------:R-:W-:Y:S02]  /*30820*/  LEA R20, P3, R2, R0.reuse, 0x1 ;  /* 0x0000000002147211 */ /* 0x080fe400078608ff */
[-C--:B------:R-:W-:Y:S02]  /*30830*/  LEA.HI.X.SX32 R13, R28, R3.reuse, 0x1, P6 ;  /* 0x000000031c0d7211 */ /* 0x080fe400030f0eff */
[----:B------:R-:W-:Y:S02]  /*30840*/  LEA R22, P6, R6, R0, 0x1 ;  /* 0x0000000006167211 */ /* 0x000fe400078c08ff */
[-C--:B------:R-:W-:Y:S01]  /*30850*/  LEA.HI.X.SX32 R21, R2, R3.reuse, 0x1, P3 ;  /* 0x0000000302157211 */ /* 0x080fe200018f0eff */
[C---:B------:R-:W-:Y:S01]  /*30860*/  IMAD R2, R17.reuse, 0x8, R6 ;  /* 0x0000000811027824 */ /* 0x040fe200078e0206 */
[----:B------:R-:W-:Y:S01]  /*30870*/  LEA.HI.X.SX32 R23, R6, R3, 0x1, P6 ;  /* 0x0000000306177211 */ /* 0x000fe200030f0eff */
[----:B------:R0:W-:Y:S02]  /*30880*/  @P4 STG.E.U16 [R12.64], R9 ;  /* 0x000000090c004986 */ /* 0x0001e4000c10150a */
[----:B------:R-:W-:Y:S01]  /*30890*/  IMAD R6, R17, 0x8, R2 ;  /* 0x0000000811067824 */ /* 0x000fe200078e0202 */
[----:B------:R-:W-:-:S02]  /*308a0*/  ISETP.LT.AND P3, PT, R11, c[0x0][0x17c], !P0 ;  /* 0x00005f000b007a0c */ /* 0x000fc40004761270 */
[----:B------:R-:W4:Y:S04]  /*308b0*/  LDL.LU R11, [R1+0xb20] ;  /* 0x000b2000010b7983 */ /* 0x000f280000300800 */
[----:B-----5:R1:W-:Y:S04]  /*308c0*/  @P1 STG.E.U16 [R20.64], R19 ;  /* 0x0000001314001986 */ /* 0x0203e8000c10150a */
[----:B--2---:R2:W-:Y:S01]  /*308d0*/  @P2 STG.E.U16 [R22.64], R15 ;  /* 0x0000000f16002986 */ /* 0x0045e2000c10150a */
[----:B0-----:R-:W-:-:S04]  /*308e0*/  LEA R12, P2, R6, R0, 0x1 ;  /* 0x00000000060c7211 */ /* 0x001fc800078408ff */
[----:B------:R-:W-:Y:S02]  /*308f0*/  LEA.HI.X.SX32 R13, R6, R3, 0x1, P2 ;  /* 0x00000003060d7211 */ /* 0x000fe400010f0eff */
[----:B------:R-:W-:Y:S02]  /*30900*/  ISETP.LT.AND P2, PT, R7, c[0x0][0x17c], !P0 ;  /* 0x00005f0007007a0c */ /* 0x000fe40004741270 */
[----:B------:R-:W5:Y:S01]  /*30910*/  LDL.LU R7, [R1+0xb1c] ;  /* 0x000b1c0001077983 */ /* 0x000f620000300800 */
[----:B------:R-:W-:Y:S01]  /*30920*/  IMAD R10, R17, 0x8, R6 ;  /* 0x00000008110a7824 */ /* 0x000fe200078e0206 */
[----:B------:R-:W-:-:S03]  /*30930*/  LEA R4, P1, R2, R0, 0x1 ;  /* 0x0000000002047211 */ /* 0x000fc600078208ff */
[C---:B------:R-:W-:Y:S01]  /*30940*/  IMAD R14, R17.reuse, 0x8, R10 ;  /* 0x00000008110e7824 */ /* 0x040fe200078e020a */
[----:B------:R-:W-:Y:S02]  /*30950*/  LEA.HI.X.SX32 R5, R2, R3, 0x1, P1 ;  /* 0x0000000302057211 */ /* 0x000fe400008f0eff */
[----:B------:R-:W-:Y:S01]  /*30960*/  LEA R8, P1, R10, R0, 0x1 ;  /* 0x000000000a087211 */ /* 0x000fe200078208ff */
[----:B------:R-:W-:-:S03]  /*30970*/  IMAD R18, R17, 0x8, R14 ;  /* 0x0000000811127824 */ /* 0x000fc600078e020e */
[-C--:B------:R-:W-:Y:S02]  /*30980*/  LEA.HI.X.SX32 R9, R10, R3.reuse, 0x1, P1 ;  /* 0x000000030a097211 */ /* 0x080fe400008f0eff */
[----:B-1----:R-:W-:Y:S02]  /*30990*/  LEA R20, P1, R18, R0, 0x1 ;  /* 0x0000000012147211 */ /* 0x002fe400078208ff */
[----:B---3--:R-:W-:Y:S02]  /*309a0*/  ISETP.LT.AND P4, PT, R24, c[0x0][0x17c], !P0 ;  /* 0x00005f0018007a0c */ /* 0x008fe40004781270 */
[----:B------:R-:W-:Y:S02]  /*309b0*/  LEA.HI.X.SX32 R21, R18, R3, 0x1, P1 ;  /* 0x0000000312157211 */ /* 0x000fe400008f0eff */
[----:B------:R-:W-:Y:S02]  /*309c0*/  ISETP.LT.AND P1, PT, R25, c[0x0][0x17c], !P0 ;  /* 0x00005f0019007a0c */ /* 0x000fe40004721270 */
[----:B----4-:R-:W-:-:S02]  /*309d0*/  ISETP.LT.AND P0, PT, R26, c[0x0][0x17c], !P0 ;  /* 0x00005f001a007a0c */ /* 0x010fc40004701270 */
[-C--:B------:R-:W-:Y:S01]  /*309e0*/  LEA R16, P6, R14, R0.reuse, 0x1 ;  /* 0x000000000e107211 */ /* 0x080fe200078c08ff */
[----:B------:R-:W-:Y:S01]  /*309f0*/  IMAD R24, R26, c[0x0][0x198], RZ ;  /* 0x000066001a187a24 */ /* 0x000fe200078e02ff */
[----:B------:R-:W-:Y:S02]  /*30a00*/  PRMT R19, R19, 0x7632, R19 ;  /* 0x0000763213137816 */ /* 0x000fe40000000013 */
[----:B------:R-:W-:Y:S02]  /*30a10*/  LEA.HI.X.SX32 R17, R14, R3, 0x1, P6 ;  /* 0x000000030e117211 */ /* 0x000fe400030f0eff */
[----:B--2---:R-:W-:Y:S01]  /*30a20*/  PRMT R15, R15, 0x7632, R15 ;  /* 0x000076320f0f7816 */ /* 0x004fe2000000000f */
[----:B------:R0:W-:Y:S01]  /*30a30*/  @P5 STG.E.U16 [R4.64], R11 ;  /* 0x0000000b04005986 */ /* 0x0001e2000c10150a */
[----:B------:R-:W-:Y:S02]  /*30a40*/  PRMT R10, R11, 0x7632, R10 ;  /* 0x000076320b0a7816 */ /* 0x000fe4000000000a */
[----:B------:R-:W-:-:S04]  /*30a50*/  LEA R2, P6, R24, R0, 0x1 ;  /* 0x0000000018027211 */ /* 0x000fc800078c08ff */
[----:B------:R-:W-:Y:S01]  /*30a60*/  LEA.HI.X.SX32 R3, R24, R3, 0x1, P6 ;  /* 0x0000000318037211 */ /* 0x000fe200030f0eff */
[----:B-----5:R0:W-:Y:S04]  /*30a70*/  @P4 STG.E.U16 [R12.64], R7 ;  /* 0x000000070c004986 */ /* 0x0201e8000c10150a */
[----:B------:R0:W-:Y:S04]  /*30a80*/  @P3 STG.E.U16 [R8.64], R19 ;  /* 0x0000001308003986 */ /* 0x0001e8000c10150a */
[----:B------:R0:W-:Y:S04]  /*30a90*/  @P2 STG.E.U16 [R16.64], R15 ;  /* 0x0000000f10002986 */ /* 0x0001e8000c10150a */
[----:B------:R0:W-:Y:S01]  /*30aa0*/  @P1 STG.E.U16 [R20.64], R10 ;  /* 0x0000000a14001986 */ /* 0x0001e2000c10150a */
[----:B------:R-:W-:Y:S05]  /*30ab0*/  @!P0 EXIT ;  /* 0x000000000000894d */ /* 0x000fea0003800000 */
[----:B0-----:R-:W-:-:S05]  /*30ac0*/  PRMT R7, R7, 0x7632, R7 ;  /* 0x0000763207077816 */ /* 0x001fca0000000007 */
[----:B------:R-:W-:Y:S01]  /*30ad0*/  STG.E.U16 [R2.64], R7 ;  /* 0x0000000702007986 */ /* 0x000fe2000c10150a */
[----:B------:R-:W-:Y:S05]  /*30ae0*/  EXIT ;  /* 0x000000000000794d */ /* 0x000fea0003800000 */
.L_x_4:
[----:B------:R-:W-:-:S00]  /*30af0*/  BRA `(.L_x_4) ;  /* 0xfffffff000007947 */ /* 0x000fc0000383ffff */
[----:B------:R-:W-:-:S00]  /*30b00*/  NOP ;  /* 0x0000000000007918 */ /* 0x000fc00000000000 */
[----:B------:R-:W-:-:S00]  /*30b10*/  NOP ;  /* 0x0000000000007918 */ /* 0x000fc00000000000 */
[----:B------:R-:W-:-:S00]  /*30b20*/  NOP ;  /* 0x0000000000007918 */ /* 0x000fc00000000000 */
[----:B------:R-:W-:-:S00]  /*30b30*/  NOP ;  /* 0x0000000000007918 */ /* 0x000fc00000000000 */
[----:B------:R-:W-:-:S00]  /*30b40*/  NOP ;  /* 0x0000000000007918 */ /* 0x000fc00000000000 */
[----:B------:R-:W-:-:S00]  /*30b50*/  NOP ;  /* 0x0000000000007918 */ /* 0x000fc00000000000 */
[----:B------:R-:W-:-:S00]  /*30b60*/  NOP ;  /* 0x0000000000007918 */ /* 0x000fc00000000000 */
[----:B------:R-:W-:-:S00]  /*30b70*/  NOP ;  /* 0x0000000000007918 */ /* 0x000fc00000000000 */
.L_x_5:


//--------------------- .nv.shared.matmul_kernel  --------------------------
	.section	.nv.shared.matmul_kernel,"aw",@nobits
	.sectionflags	@""
	.align	16
